def matmul_kernel(
    a_ptr,
    b_ptr,
    c_ptr,
    M,
    N,
    K,
    stride_am,
    stride_ak,
    stride_bk,
    stride_bn,
    stride_cm,
    stride_cn,
    BLOCK_M: tl.constexpr,
    BLOCK_N: tl.constexpr,
    BLOCK_K: tl.constexpr,
    GROUP_M: tl.constexpr,
):
    pid = tl.program_id(axis=0)
    num_pid_m = tl.cdiv(M, BLOCK_M)
    num_pid_n = tl.cdiv(N, BLOCK_N)
    num_pid_in_group = GROUP_M * num_pid_n
    group_id = pid // num_pid_in_group
    first_pid_m = group_id * GROUP_M
    group_size_m = min(num_pid_m - first_pid_m, GROUP_M)
    pid_m = first_pid_m + ((pid % num_pid_in_group) % group_size_m)
    pid_n = (pid % num_pid_in_group) // group_size_m

    offs_am = (pid_m * BLOCK_M + tl.arange(0, BLOCK_M)) % M
    offs_bn = (pid_n * BLOCK_N + tl.arange(0, BLOCK_N)) % N
    offs_k = tl.arange(0, BLOCK_K)
    a_ptrs = a_ptr + offs_am[:, None] * stride_am + offs_k[None, :] * stride_ak
    b_ptrs = b_ptr + offs_k[:, None] * stride_bk + offs_bn[None, :] * stride_bn

    acc = tl.zeros((BLOCK_M, BLOCK_N), dtype=tl.float32)
    for kk in range(0, tl.cdiv(K, BLOCK_K)):
        a = tl.load(a_ptrs, mask=offs_k[None, :] < K - kk * BLOCK_K, other=0.0)
        b = tl.load(b_ptrs, mask=offs_k[:, None] < K - kk * BLOCK_K, other=0.0)
        acc = tl.dot(a, b, acc)
        a_ptrs += BLOCK_K * stride_ak
        b_ptrs += BLOCK_K * stride_bk

    c = acc.to(c_ptr.dtype.element_ty)
    offs_cm = pid_m * BLOCK_M + tl.arange(0, BLOCK_M)
    offs_cn = pid_n * BLOCK_N + tl.arange(0, BLOCK_N)
    c_ptrs = c_ptr + offs_cm[:, None] * stride_cm + offs_cn[None, :] * stride_cn
    mask = (offs_cm[:, None] < M) & (offs_cn[None, :] < N)
    tl.store(c_ptrs, c, mask=mask)

# config = {"BLOCK_K": 32, "BLOCK_M": 128, "BLOCK_N": 512, "GROUP_M": 8, "arch": "sm_100", "dtype": "fp16", "num_ctas": 1, "num_stages": 2, "num_warps": 2}
# arch = sm_100


// ===== COMPILED SASS (sm_100a) =====

	.target	sm_100a

	.elftype	@"ET_EXEC"


//--------------------- .note.nv.tkinfo           --------------------------
	.section	.note.nv.tkinfo,"",@"SHT_NOTE"
	.sectionflags	@"SHF_NOTE_NV_TKINFO"
	.tkinfo
        /*0018*/ 	.word	0x00000081
        /*0030*/ 	.string	""
        /*0030*/ 	.string	"ptxas-blackwell"
        /*0030*/ 	.string	"Cuda compilation tools, release 12.9, V12.9.86"
        /*0030*/ 	.string	"Build cuda_12.9.r12.9/compiler.36037853_0"
        /*0030*/ 	.string	"-v  -suppress-debug-info  -lineinfo  -arch sm_100a "



//--------------------- .note.nv.cuver            --------------------------
	.section	.note.nv.cuver,"",@"SHT_NOTE"
	.sectionflags	@"SHF_NOTE_NV_CUVER"
        /*0018*/ 	.short	0x0001
        /*001a*/ 	.short	0x0064
        /*001c*/ 	.short	0x0001
        /*001e*/ 	.short	0x0000
        /*0020*/ 	.short	0x0001
        /*0022*/ 	.short	0x0000


//--------------------- .nv.info                  --------------------------
	.section	.nv.info,"",@"SHT_CUDA_INFO"
	.align	4


	//----- nvinfo : EIATTR_REGCOUNT
	.align		4
        /*0000*/ 	.byte	0x04, 0x2f
        /*0002*/ 	.short	(.L_1 - .L_0)
	.align		4
.L_0:
        /*0004*/ 	.word	index@(matmul_kernel)
        /*0008*/ 	.word	0x00000020


	//----- nvinfo : EIATTR_FRAME_SIZE
	.align		4
.L_1:
        /*000c*/ 	.byte	0x04, 0x11
        /*000e*/ 	.short	(.L_3 - .L_2)
	.align		4
.L_2:
        /*0010*/ 	.word	index@(matmul_kernel)
        /*0014*/ 	.word	0x00004a90


	//----- nvinfo : EIATTR_MIN_STACK_SIZE
	.align		4
.L_3:
        /*0018*/ 	.byte	0x04, 0x12
        /*001a*/ 	.short	(.L_5 - .L_4)
	.align		4
.L_4:
        /*001c*/ 	.word	index@(matmul_kernel)
        /*0020*/ 	.word	0x00004a90
.L_5:


//--------------------- .nv.info.matmul_kernel    --------------------------
	.section	.nv.info.matmul_kernel,"",@"SHT_CUDA_INFO"
	.sectionflags	@""
	.align	4


	//----- nvinfo : EIATTR_CUDA_API_VERSION
	.align		4
        /*0000*/ 	.byte	0x04, 0x37
        /*0002*/ 	.short	(.L_7 - .L_6)
.L_6:
        /*0004*/ 	.word	0x00000081


	//----- nvinfo : EIATTR_KPARAM_INFO
	.align		4
.L_7:
        /*0008*/ 	.byte	0x04, 0x17
        /*000a*/ 	.short	(.L_9 - .L_8)
.L_8:
        /*000c*/ 	.word	0x00000000
        /*0010*/ 	.short	0x000d
        /*0012*/ 	.short	0x0048
        /*0014*/ 	.byte	0x00, 0xf4, 0x21, 0x00


	//----- nvinfo : EIATTR_KPARAM_INFO
	.align		4
.L_9:
        /*0018*/ 	.byte	0x04, 0x17
        /*001a*/ 	.short	(.L_11 - .L_10)
.L_10:
        /*001c*/ 	.word	0x00000000
        /*0020*/ 	.short	0x000c
        /*0022*/ 	.short	0x0040
        /*0024*/ 	.byte	0x00, 0xf4, 0x21, 0x00


	//----- nvinfo : EIATTR_KPARAM_INFO
	.align		4
.L_11:
        /*0028*/ 	.byte	0x04, 0x17
        /*002a*/ 	.short	(.L_13 - .L_12)
.L_12:
        /*002c*/ 	.word	0x00000000
        /*0030*/ 	.short	0x000b
        /*0032*/ 	.short	0x0038
        /*0034*/ 	.byte	0x00, 0xf0, 0x11, 0x00


	//----- nvinfo : EIATTR_KPARAM_INFO
	.align		4
.L_13:
        /*0038*/ 	.byte	0x04, 0x17
        /*003a*/ 	.short	(.L_15 - .L_14)
.L_14:
        /*003c*/ 	.word	0x00000000
        /*0040*/ 	.short	0x000a
        /*0042*/ 	.short	0x0034
        /*0044*/ 	.byte	0x00, 0xf0, 0x11, 0x00


	//----- nvinfo : EIATTR_KPARAM_INFO
	.align		4
.L_15:
        /*0048*/ 	.byte	0x04, 0x17
        /*004a*/ 	.short	(.L_17 - .L_16)
.L_16:
        /*004c*/ 	.word	0x00000000
        /*0050*/ 	.short	0x0009
        /*0052*/ 	.short	0x0030
        /*0054*/ 	.byte	0x00, 0xf0, 0x11, 0x00


	//----- nvinfo : EIATTR_KPARAM_INFO
	.align		4
.L_17:
        /*0058*/ 	.byte	0x04, 0x17
        /*005a*/ 	.short	(.L_19 - .L_18)
.L_18:
        /*005c*/ 	.word	0x00000000
        /*0060*/ 	.short	0x0008
        /*0062*/ 	.short	0x002c
        /*0064*/ 	.byte	0x00, 0xf0, 0x11, 0x00


	//----- nvinfo : EIATTR_KPARAM_INFO
	.align		4
.L_19:
        /*0068*/ 	.byte	0x04, 0x17
        /*006a*/ 	.short	(.L_21 - .L_20)
.L_20:
        /*006c*/ 	.word	0x00000000
        /*0070*/ 	.short	0x0007
        /*0072*/ 	.short	0x0028
        /*0074*/ 	.byte	0x00, 0xf0, 0x11, 0x00


	//----- nvinfo : EIATTR_KPARAM_INFO
	.align		4
.L_21:
        /*0078*/ 	.byte	0x04, 0x17
        /*007a*/ 	.short	(.L_23 - .L_22)
.L_22:
        /*007c*/ 	.word	0x00000000
        /*0080*/ 	.short	0x0006
        /*0082*/ 	.short	0x0024
        /*0084*/ 	.byte	0x00, 0xf0, 0x11, 0x00


	//----- nvinfo : EIATTR_KPARAM_INFO
	.align		4
.L_23:
        /*0088*/ 	.byte	0x04, 0x17
        /*008a*/ 	.short	(.L_25 - .L_24)
.L_24:
        /*008c*/ 	.word	0x00000000
        /*0090*/ 	.short	0x0005
        /*0092*/ 	.short	0x0020
        /*0094*/ 	.byte	0x00, 0xf0, 0x11, 0x00


	//----- nvinfo : EIATTR_KPARAM_INFO
	.align		4
.L_25:
        /*0098*/ 	.byte	0x04, 0x17
        /*009a*/ 	.short	(.L_27 - .L_26)
.L_26:
        /*009c*/ 	.word	0x00000000
        /*00a0*/ 	.short	0x0004
        /*00a2*/ 	.short	0x001c
        /*00a4*/ 	.byte	0x00, 0xf0, 0x11, 0x00


	//----- nvinfo : EIATTR_KPARAM_INFO
	.align		4
.L_27:
        /*00a8*/ 	.byte	0x04, 0x17
        /*00aa*/ 	.short	(.L_29 - .L_28)
.L_28:
        /*00ac*/ 	.word	0x00000000
        /*00b0*/ 	.short	0x0003
        /*00b2*/ 	.short	0x0018
        /*00b4*/ 	.byte	0x00, 0xf0, 0x11, 0x00


	//----- nvinfo : EIATTR_KPARAM_INFO
	.align		4
.L_29:
        /*00b8*/ 	.byte	0x04, 0x17
        /*00ba*/ 	.short	(.L_31 - .L_30)
.L_30:
        /*00bc*/ 	.word	0x00000000
        /*00c0*/ 	.short	0x0002
        /*00c2*/ 	.short	0x0010
        /*00c4*/ 	.byte	0x00, 0xf4, 0x21, 0x00


	//----- nvinfo : EIATTR_KPARAM_INFO
	.align		4
.L_31:
        /*00c8*/ 	.byte	0x04, 0x17
        /*00ca*/ 	.short	(.L_33 - .L_32)
.L_32:
        /*00cc*/ 	.word	0x00000000
        /*00d0*/ 	.short	0x0001
        /*00d2*/ 	.short	0x0008
        /*00d4*/ 	.byte	0x00, 0xf4, 0x21, 0x00


	//----- nvinfo : EIATTR_KPARAM_INFO
	.align		4
.L_33:
        /*00d8*/ 	.byte	0x04, 0x17
        /*00da*/ 	.short	(.L_35 - .L_34)
.L_34:
        /*00dc*/ 	.word	0x00000000
        /*00e0*/ 	.short	0x0000
        /*00e2*/ 	.short	0x0000
        /*00e4*/ 	.byte	0x00, 0xf4, 0x21, 0x00


	//----- nvinfo : EIATTR_SPARSE_MMA_MASK
	.align		4
.L_35:
        /*00e8*/ 	.byte	0x03, 0x50
        /*00ea*/ 	.short	0x0000


	//----- nvinfo : EIATTR_MAXREG_COUNT
	.align		4
        /*00ec*/ 	.byte	0x03, 0x1b
        /*00ee*/ 	.short	0x00ff


	//----- nvinfo : EIATTR_NUM_BARRIERS
	.align		4
        /*00f0*/ 	.byte	0x02, 0x4c
        /*00f2*/ 	.byte	0x01
	.zero		1


	//----- nvinfo : EIATTR_ANNOTATIONS
	.align		4
        /*00f4*/ 	.byte	0x04, 0x55
        /*00f6*/ 	.short	(.L_37 - .L_36)


	//   ....[0]....
.L_36:
        /*00f8*/ 	.word	0x00000001
        /*00fc*/ 	.byte	0x50, 0x00, 0x00, 0x00, 0x01, 0x00, 0x00, 0x00, 0x90, 0x00, 0x00, 0x00, 0x01, 0x00, 0x00, 0x00
        /* <DEDUP_REMOVED lines=669> */
        /*2adc*/ 	.byte	0xb0, 0x2c, 0x01, 0x00, 0x01, 0x00, 0x00, 0x00, 0xc0, 0x2c, 0x01, 0x00


	//----- nvinfo : EIATTR_VRC_CTA_INIT_COUNT
	.align		4
.L_37:
        /*2ae8*/ 	.byte	0x02, 0x4a
	.zero		1
	.zero		1


	//----- nvinfo : EIATTR_EXIT_INSTR_OFFSETS
	.align		4
        /*2aec*/ 	.byte	0x04, 0x1c
        /*2aee*/ 	.short	(.L_39 - .L_38)


	//   ....[0]....
.L_38:
        /*2af0*/ 	.word	0x0008cb20


	//   ....[1]....
        /*2af4*/ 	.word	0x0008cb50


	//----- nvinfo : EIATTR_REQNTID
	.align		4
.L_39:
        /*2af8*/ 	.byte	0x04, 0x10
        /*2afa*/ 	.short	(.L_41 - .L_40)
.L_40:
        /*2afc*/ 	.word	0x00000040
        /*2b00*/ 	.word	0x00000001
        /*2b04*/ 	.word	0x00000001


	//----- nvinfo : EIATTR_CBANK_PARAM_SIZE
	.align		4
.L_41:
        /*2b08*/ 	.byte	0x03, 0x19
        /*2b0a*/ 	.short	0x0050


	//----- nvinfo : EIATTR_PARAM_CBANK
	.align		4
        /*2b0c*/ 	.byte	0x04, 0x0a
        /*2b0e*/ 	.short	(.L_43 - .L_42)
	.align		4
.L_42:
        /*2b10*/ 	.word	index@(.nv.constant0.matmul_kernel)
        /*2b14*/ 	.short	0x0380
        /*2b16*/ 	.short	0x0050


	//----- nvinfo : EIATTR_SW_WAR
	.align		4
.L_43:
        /*2b18*/ 	.byte	0x04, 0x36
        /*2b1a*/ 	.short	(.L_45 - .L_44)
.L_44:
        /*2b1c*/ 	.word	0x00000008
.L_45:


//--------------------- .nv.compat                --------------------------
	.section	.nv.compat,"",@"SHT_CUDA_COMPAT_INFO"
	.align	4
        /*0000*/ 	.byte	0x02, 0x02, 0x01, 0x00, 0x02, 0x05, 0x05, 0x00, 0x02, 0x03, 0x00, 0x00, 0x02, 0x06, 0x01, 0x00


//--------------------- .nv.callgraph             --------------------------
	.section	.nv.callgraph,"",@"SHT_CUDA_CALLGRAPH"
	.align	4
	.sectionentsize	8
	.align		4
        /*0000*/ 	.word	0x00000000
	.align		4
        /*0004*/ 	.word	0xffffffff
	.align		4
        /*0008*/ 	.word	0x00000000
	.align		4
        /*000c*/ 	.word	0xfffffffe
	.align		4
        /*0010*/ 	.word	0x00000000
	.align		4
        /*0014*/ 	.word	0xfffffffd
	.align		4
        /*0018*/ 	.word	0x00000000
	.align		4
        /*001c*/ 	.word	0xfffffffc


//--------------------- .text.matmul_kernel       --------------------------
	.section	.text.matmul_kernel,"ax",@progbits
	.align	128
        .global         matmul_kernel
        .type           matmul_kernel,@function
        .size           matmul_kernel,(.L_x_3 - matmul_kernel)
        .other          matmul_kernel,@"STO_CUDA_ENTRY STV_DEFAULT"
matmul_kernel:
.text.matmul_kernel:
[----:B------:R-:W0:Y:S02]  /*0000*/  LDC R1, c[0x0][0x37c] ;  /* 0x0000df00ff017b82 */ /* 0x000e240000000800 */
[----:B0-----:R-:W-:-:S06]  /*0010*/  VIADD R1, R1, 0xffffb570 ;  /* 0xffffb57001017836 */ /* 0x001fcc0000000000 */
[----:B------:R-:W0:Y:S01]  /*0020*/  LDC.64 R4, c[0x0][0x398] ;  /* 0x0000e600ff047b82 */ /* 0x000e220000000a00 */
[----:B------:R-:W1:Y:S01]  /*0030*/  S2R R14, SR_TID.X ;  /* 0x00000000000e7919 */ /* 0x000e620000002100 */
[----:B------:R-:W2:Y:S01]  /*0040*/  LDCU UR5, c[0x0][0x3a0] ;  /* 0x00007400ff0577ac */ /* 0x000ea20008000800 */
[----:B------:R3:W-:Y:S01]  /*0050*/  STL [R1], RZ ;  /* 0x000000ff01007387 */ /* 0x0007e20000100800 */
[----:B------:R-:W-:Y:S01]  /*0060*/  UMOV UR6, 0x400 ;  /* 0x0000040000067882 */ /* 0x000fe20000000000 */
[----:B------:R-:W4:Y:S03]  /*0070*/  LDCU.64 UR58, c[0x0][0x358] ;  /* 0x00006b00ff3a77ac */ /* 0x000f260008000a00 */
[----:B------:R-:W5:Y:S01]  /*0080*/  S2UR UR7, SR_CgaCtaId ;  /* 0x00000000000779c3 */ /* 0x000f620000008800 */
[----:B------:R3:W-:Y:S04]  /*0090*/  STL [R1+0x4], RZ ;  /* 0x000004ff01007387 */ /* 0x0007e80000100800 */
[----:B------:R3:W-:Y:S04]  /*00a0*/  STL [R1+0x8], RZ ;  /* 0x000008ff01007387 */ /* 0x0007e80000100800 */
[----:B------:R3:W-:Y:S01]  /*00b0*/  STL [R1+0xc], RZ ;  /* 0x00000cff01007387 */ /* 0x0007e20000100800 */
[----:B--2---:R-:W-:-:S03]  /*00c0*/  UIADD3 UR5, UPT, UPT, UR5, 0x1f, URZ ;  /* 0x0000001f05057890 */ /* 0x004fc6000fffe0ff */
[----:B------:R3:W-:Y:S01]  /*00d0*/  STL [R1+0x10], RZ ;  /* 0x000010ff01007387 */ /* 0x0007e20000100800 */
[----:B0-----:R-:W-:-:S03]  /*00e0*/  VIADD R0, R5, 0x1ff ;  /* 0x000001ff05007836 */ /* 0x001fc60000000000 */
[----:B------:R3:W-:Y:S01]  /*00f0*/  STL [R1+0x14], RZ ;  /* 0x000014ff01007387 */ /* 0x0007e20000100800 */
[----:B------:R-:W-:-:S03]  /*0100*/  UISETP.GE.AND UP0, UPT, UR5, 0x20, UPT ;  /* 0x000000200500788c */ /* 0x000fc6000bf06270 */
[----:B------:R3:W-:Y:S01]  /*0110*/  STL [R1+0x18], RZ ;  /* 0x000018ff01007387 */ /* 0x0007e20000100800 */
[----:B------:R-:W-:Y:S01]  /*0120*/  SHF.R.S32.HI R3, RZ, 0x1f, R0 ;  /* 0x0000001fff037819 */ /* 0x000fe20000011400 */
[----:B-----5:R-:W-:Y:S02]  /*0130*/  ULEA UR6, UR7, UR6, 0x18 ;  /* 0x0000000607067291 */ /* 0x020fe4000f8ec0ff */
[----:B------:R3:W-:Y:S01]  /*0140*/  STL [R1+0x1c], RZ ;  /* 0x00001cff01007387 */ /* 0x0007e20000100800 */
[----:B------:R-:W-:-:S03]  /*0150*/  LEA.HI R3, R3, R0, RZ, 0x9 ;  /* 0x0000000003037211 */ /* 0x000fc600078f48ff */
[----:B------:R3:W-:Y:S01]  /*0160*/  STL [R1+0x40], RZ ;  /* 0x000040ff01007387 */ /* 0x0007e20000100800 */
[----:B------:R-:W-:-:S03]  /*0170*/  SHF.R.S32.HI R0, RZ, 0x9, R3 ;  /* 0x00000009ff007819 */ /* 0x000fc60000011403 */
[----:B------:R3:W-:Y:S02]  /*0180*/  STL [R1+0x44], RZ ;  /* 0x000044ff01007387 */ /* 0x0007e40000100800 */
[----:B------:R-:W-:Y:S02]  /*0190*/  IMAD.SHL.U32 R0, R0, 0x8, RZ ;  /* 0x0000000800007824 */ /* 0x000fe400078e00ff */
[----:B------:R3:W-:Y:S03]  /*01a0*/  STL [R1+0x48], RZ ;  /* 0x000048ff01007387 */ /* 0x0007e60000100800 */
[-C--:B------:R-:W-:Y:S01]  /*01b0*/  IABS R9, R0.reuse ;  /* 0x0000000000097213 */ /* 0x080fe20000000000 */
[----:B------:R3:W-:Y:S01]  /*01c0*/  STL [R1+0x4c], RZ ;  /* 0x00004cff01007387 */ /* 0x0007e20000100800 */
[----:B------:R-:W-:Y:S02]  /*01d0*/  IABS R12, R0 ;  /* 0x00000000000c7213 */ /* 0x000fe40000000000 */
[----:B------:R-:W0:Y:S01]  /*01e0*/  I2F.RP R2, R9 ;  /* 0x0000000900027306 */ /* 0x000e220000209400 */
[----:B------:R3:W-:Y:S04]  /*01f0*/  STL [R1+0x30], RZ ;  /* 0x000030ff01007387 */ /* 0x0007e80000100800 */
[----:B------:R3:W-:Y:S04]  /*0200*/  STL [R1+0x34], RZ ;  /* 0x000034ff01007387 */ /* 0x0007e80000100800 */
[----:B------:R3:W-:Y:S04]  /*0210*/  STL [R1+0x38], RZ ;  /* 0x000038ff01007387 */ /* 0x0007e80000100800 */
[----:B------:R3:W-:Y:S01]  /*0220*/  STL [R1+0x3c], RZ ;  /* 0x00003cff01007387 */ /* 0x0007e20000100800 */
[----:B0-----:R-:W0:Y:S03]  /*0230*/  MUFU.RCP R2, R2 ;  /* 0x0000000200027308 */ /* 0x001e260000001000 */
[----:B------:R3:W-:Y:S04]  /*0240*/  STL [R1+0x20], RZ ;  /* 0x000020ff01007387 */ /* 0x0007e80000100800 */
[----:B------:R3:W-:Y:S04]  /*0250*/  STL [R1+0x24], RZ ;  /* 0x000024ff01007387 */ /* 0x0007e80000100800 */
[----:B------:R3:W-:Y:S04]  /*0260*/  STL [R1+0x28], RZ ;  /* 0x000028ff01007387 */ /* 0x0007e80000100800 */
[----:B------:R3:W-:Y:S01]  /*0270*/  STL [R1+0x2c], RZ ;  /* 0x00002cff01007387 */ /* 0x0007e20000100800 */
[----:B0-----:R-:W-:-:S03]  /*0280*/  VIADD R6, R2, 0xffffffe ;  /* 0x0ffffffe02067836 */ /* 0x001fc60000000000 */
[----:B------:R3:W-:Y:S01]  /*0290*/  STL [R1+0x50], RZ ;  /* 0x000050ff01007387 */ /* 0x0007e20000100800 */
[----:B------:R-:W-:Y:S01]  /*02a0*/  IMAD.MOV R2, RZ, RZ, -R12 ;  /* 0x000000ffff027224 */ /* 0x000fe200078e0a0c */
[----:B------:R0:W2:Y:S02]  /*02b0*/  F2I.FTZ.U32.TRUNC.NTZ R7, R6 ;  /* 0x0000000600077305 */ /* 0x0000a4000021f000 */
[----:B------:R3:W-:Y:S04]  /*02c0*/  STL [R1+0x54], RZ ;  /* 0x000054ff01007387 */ /* 0x0007e80000100800 */
[----:B------:R3:W-:Y:S04]  /*02d0*/  STL [R1+0x58], RZ ;  /* 0x000058ff01007387 */ /* 0x0007e80000100800 */
[----:B------:R3:W-:Y:S01]  /*02e0*/  STL [R1+0x5c], RZ ;  /* 0x00005cff01007387 */ /* 0x0007e20000100800 */
[----:B0-----:R-:W-:-:S03]  /*02f0*/  IMAD.MOV.U32 R6, RZ, RZ, RZ ;  /* 0x000000ffff067224 */ /* 0x001fc600078e00ff */
[----:B------:R3:W-:Y:S01]  /*0300*/  STL [R1+0x80], RZ ;  /* 0x000080ff01007387 */ /* 0x0007e20000100800 */
[----:B--2---:R-:W-:-:S03]  /*0310*/  IMAD.MOV R8, RZ, RZ, -R7 ;  /* 0x000000ffff087224 */ /* 0x004fc600078e0a07 */
[----:B------:R3:W-:Y:S01]  /*0320*/  STL [R1+0x84], RZ ;  /* 0x000084ff01007387 */ /* 0x0007e20000100800 */
[----:B------:R-:W-:-:S03]  /*0330*/  IMAD R11, R8, R9, RZ ;  /* 0x00000009080b7224 */ /* 0x000fc600078e02ff */
[----:B------:R3:W-:Y:S01]  /*0340*/  STL [R1+0x88], RZ ;  /* 0x000088ff01007387 */ /* 0x0007e20000100800 */
[----:B------:R-:W-:-:S03]  /*0350*/  IMAD.HI.U32 R7, R7, R11, R6 ;  /* 0x0000000b07077227 */ /* 0x000fc600078e0006 */
[----:B------:R3:W-:Y:S04]  /*0360*/  STL [R1+0x8c], RZ ;  /* 0x00008cff01007387 */ /* 0x0007e80000100800 */
        /* <DEDUP_REMOVED lines=252> */
[----:B------:R3:W-:Y:S01]  /*1330*/  STL [R1+0x6d0], RZ ;  /* 0x0006d0ff01007387 */ /* 0x0007e20000100800 */
[----:B------:R-:W0:Y:S03]  /*1340*/  S2R R3, SR_CTAID.X ;  /* 0x0000000000037919 */ /* 0x000e260000002500 */
        /* <DEDUP_REMOVED lines=8> */
[----:B0-----:R-:W-:-:S03]  /*13d0*/  IABS R10, R3 ;  /* 0x00000003000a7213 */ /* 0x001fc60000000000 */
[----:B------:R3:W-:Y:S02]  /*13e0*/  STL [R1+0x6e4], RZ ;  /* 0x0006e4ff01007387 */ /* 0x0007e40000100800 */
[----:B------:R-:W-:Y:S02]  /*13f0*/  IMAD.MOV.U32 R8, RZ, RZ, R10 ;  /* 0x000000ffff087224 */ /* 0x000fe400078e000a */
[----:B------:R3:W-:Y:S02]  /*1400*/  STL [R1+0x6e8], RZ ;  /* 0x0006e8ff01007387 */ /* 0x0007e40000100800 */
[----:B------:R-:W-:Y:S02]  /*1410*/  IMAD.HI.U32 R7, R7, R8, RZ ;  /* 0x0000000807077227 */ /* 0x000fe400078e00ff */
[----:B------:R3:W-:Y:S02]  /*1420*/  STL [R1+0x6ec], RZ ;  /* 0x0006ecff01007387 */ /* 0x0007e40000100800 */
[----:B------:R-:W-:-:S02]  /*1430*/  IMAD R2, R7, R2, R8 ;  /* 0x0000000207027224 */ /* 0x000fc400078e0208 */
[----:B------:R3:W-:Y:S03]  /*1440*/  STL [R1+0x6f0], RZ ;  /* 0x0006f0ff01007387 */ /* 0x0007e60000100800 */
[----:B------:R-:W-:Y:S01]  /*1450*/  ISETP.GT.U32.AND P1, PT, R9, R2, PT ;  /* 0x000000020900720c */ /* 0x000fe20003f24070 */
[----:B------:R3:W-:Y:S04]  /*1460*/  STL [R1+0x6f4], RZ ;  /* 0x0006f4ff01007387 */ /* 0x0007e80000100800 */
[----:B------:R3:W-:Y:S04]  /*1470*/  STL [R1+0x6f8], RZ ;  /* 0x0006f8ff01007387 */ /* 0x0007e80000100800 */
[----:B------:R3:W-:Y:S04]  /*1480*/  STL [R1+0x6fc], RZ ;  /* 0x0006fcff01007387 */ /* 0x0007e80000100800 */
[----:B------:R3:W-:Y:S01]  /*1490*/  STL [R1+0x710], RZ ;  /* 0x000710ff01007387 */ /* 0x0007e20000100800 */
[----:B------:R-:W-:-:S02]  /*14a0*/  @!P1 IMAD.IADD R2, R2, 0x1, -R9 ;  /* 0x0000000102029824 */ /* 0x000fc400078e0a09 */
[----:B------:R-:W-:Y:S01]  /*14b0*/  @!P1 VIADD R7, R7, 0x1 ;  /* 0x0000000107079836 */ /* 0x000fe20000000000 */
[----:B------:R3:W-:Y:S01]  /*14c0*/  STL [R1+0x714], RZ ;  /* 0x000714ff01007387 */ /* 0x0007e20000100800 */
[----:B------:R-:W-:Y:S02]  /*14d0*/  ISETP.NE.AND P1, PT, R0, RZ, PT ;  /* 0x000000ff0000720c */ /* 0x000fe40003f25270 */
[----:B------:R-:W-:Y:S01]  /*14e0*/  ISETP.GE.U32.AND P0, PT, R2, R9, PT ;  /* 0x000000090200720c */ /* 0x000fe20003f06070 */
[----:B------:R3:W-:Y:S01]  /*14f0*/  STL [R1+0x718], RZ ;  /* 0x000718ff01007387 */ /* 0x0007e20000100800 */
[----:B------:R-:W-:-:S03]  /*1500*/  LOP3.LUT R2, R3, R0, RZ, 0x3c, !PT ;  /* 0x0000000003027212 */ /* 0x000fc600078e3cff */
[----:B------:R3:W-:Y:S01]  /*1510*/  STL [R1+0x71c], RZ ;  /* 0x00071cff01007387 */ /* 0x0007e20000100800 */
[----:B------:R-:W-:Y:S01]  /*1520*/  ISETP.GE.AND P2, PT, R2, RZ, PT ;  /* 0x000000ff0200720c */ /* 0x000fe20003f46270 */
[----:B------:R-:W-:Y:S02]  /*1530*/  VIADD R2, R4, 0x7f ;  /* 0x0000007f04027836 */ /* 0x000fe40000000000 */
[----:B------:R3:W-:Y:S04]  /*1540*/  STL [R1+0x700], RZ ;  /* 0x000700ff01007387 */ /* 0x0007e80000100800 */
[----:B------:R3:W-:Y:S01]  /*1550*/  STL [R1+0x704], RZ ;  /* 0x000704ff01007387 */ /* 0x0007e20000100800 */
[----:B------:R-:W-:-:S03]  /*1560*/  @P0 VIADD R7, R7, 0x1 ;  /* 0x0000000107070836 */ /* 0x000fc60000000000 */
[----:B------:R3:W-:Y:S01]  /*1570*/  STL [R1+0x708], RZ ;  /* 0x000708ff01007387 */ /* 0x0007e20000100800 */
[----:B------:R-:W-:Y:S01]  /*1580*/  IMAD.MOV.U32 R8, RZ, RZ, R7 ;  /* 0x000000ffff087224 */ /* 0x000fe200078e0007 */
[----:B------:R-:W-:Y:S02]  /*1590*/  SHF.R.S32.HI R7, RZ, 0x1f, R2 ;  /* 0x0000001fff077819 */ /* 0x000fe40000011402 */
[----:B------:R3:W-:Y:S01]  /*15a0*/  STL [R1+0x70c], RZ ;  /* 0x00070cff01007387 */ /* 0x0007e20000100800 */
[----:B------:R-:W-:Y:S01]  /*15b0*/  @!P2 IMAD.MOV R8, RZ, RZ, -R8 ;  /* 0x000000ffff08a224 */ /* 0x000fe200078e0a08 */
[----:B------:R-:W-:Y:S02]  /*15c0*/  @!P1 LOP3.LUT R8, RZ, R0, RZ, 0x33, !PT ;  /* 0x00000000ff089212 */ /* 0x000fe400078e33ff */
[----:B------:R3:W-:Y:S01]  /*15d0*/  STL [R1+0x720], RZ ;  /* 0x000720ff01007387 */ /* 0x0007e20000100800 */
[----:B------:R-:W-:Y:S02]  /*15e0*/  LEA.HI R7, R7, R2, RZ, 0x7 ;  /* 0x0000000207077211 */ /* 0x000fe400078f38ff */
[----:B------:R-:W-:Y:S01]  /*15f0*/  IMAD.SHL.U32 R6, R8, 0x8, RZ ;  /* 0x0000000808067824 */ /* 0x000fe200078e00ff */
[----:B------:R3:W-:Y:S01]  /*1600*/  STL [R1+0x724], RZ ;  /* 0x000724ff01007387 */ /* 0x0007e20000100800 */
[----:B------:R-:W-:-:S03]  /*1610*/  IMAD.MOV R8, RZ, RZ, -R8 ;  /* 0x000000ffff087224 */ /* 0x000fc600078e0a08 */
[----:B------:R3:W-:Y:S01]  /*1620*/  STL [R1+0x728], RZ ;  /* 0x000728ff01007387 */ /* 0x0007e20000100800 */
[----:B------:R-:W-:Y:S01]  /*1630*/  LEA.HI.SX32 R7, R7, -R6, 0x19 ;  /* 0x8000000607077211 */ /* 0x000fe200078fcaff */
[----:B------:R-:W-:Y:S02]  /*1640*/  IMAD R10, R0, R8, R3 ;  /* 0x00000008000a7224 */ /* 0x000fe400078e0203 */
[----:B------:R3:W-:Y:S01]  /*1650*/  STL [R1+0x72c], RZ ;  /* 0x00072cff01007387 */ /* 0x0007e20000100800 */
[----:B------:R-:W-:Y:S01]  /*1660*/  VIMNMX R7, PT, PT, R7, 0x8, PT ;  /* 0x0000000807077848 */ /* 0x000fe20003fe0100 */
[----:B------:R-:W-:Y:S01]  /*1670*/  IMAD.MOV.U32 R8, RZ, RZ, RZ ;  /* 0x000000ffff087224 */ /* 0x000fe200078e00ff */
[----:B------:R-:W-:Y:S01]  /*1680*/  IABS R13, R10 ;  /* 0x0000000a000d7213 */ /* 0x000fe20000000000 */
[----:B------:R3:W-:Y:S01]  /*1690*/  STL [R1+0x730], RZ ;  /* 0x000730ff01007387 */ /* 0x0007e20000100800 */
[----:B------:R-:W-:-:S03]  /*16a0*/  IABS R11, R7 ;  /* 0x00000007000b7213 */ /* 0x000fc60000000000 */
[----:B------:R3:W-:Y:S01]  /*16b0*/  STL [R1+0x734], RZ ;  /* 0x000734ff01007387 */ /* 0x0007e20000100800 */
[----:B------:R-:W0:Y:S03]  /*16c0*/  I2F.RP R2, R11 ;  /* 0x0000000b00027306 */ /* 0x000e260000209400 */
        /* <DEDUP_REMOVED lines=10> */
[----:B------:R3:W-:Y:S04]  /*1770*/  STL [R1+0x8d8], RZ ;  /* 0x0008d8ff01007387 */ /* 0x0007e80000100800 */
[----:B------:R3:W-:Y:S01]  /*1780*/  STL [R1+0x8dc], RZ ;  /* 0x0008dcff01007387 */ /* 0x0007e20000100800 */
[----:B------:R-:W0:Y:S03]  /*1790*/  F2I.FTZ.U32.TRUNC.NTZ R9, R9 ;  /* 0x0000000900097305 */ /* 0x000e26000021f000 */
[----:B------:R3:W-:Y:S04]  /*17a0*/  STL [R1+0x8f0], RZ ;  /* 0x0008f0ff01007387 */ /* 0x0007e80000100800 */
[----:B------:R3:W-:Y:S04]  /*17b0*/  STL [R1+0x8f4], RZ ;  /* 0x0008f4ff01007387 */ /* 0x0007e80000100800 */
[----:B------:R3:W-:Y:S04]  /*17c0*/  STL [R1+0x8f8], RZ ;  /* 0x0008f8ff01007387 */ /* 0x0007e80000100800 */
[----:B------:R3:W-:Y:S01]  /*17d0*/  STL [R1+0x8fc], RZ ;  /* 0x0008fcff01007387 */ /* 0x0007e20000100800 */
[----:B0-----:R-:W-:-:S03]  /*17e0*/  IMAD.MOV R12, RZ, RZ, -R9 ;  /* 0x000000ffff0c7224 */ /* 0x001fc600078e0a09 */
[----:B------:R3:W-:Y:S01]  /*17f0*/  STL [R1+0x900], RZ ;  /* 0x000900ff01007387 */ /* 0x0007e20000100800 */
[----:B------:R-:W-:-:S03]  /*1800*/  IMAD.MOV.U32 R0, RZ, RZ, R12 ;  /* 0x000000ffff007224 */ /* 0x000fc600078e000c */
[----:B------:R3:W-:Y:S01]  /*1810*/  STL [R1+0x904], RZ ;  /* 0x000904ff01007387 */ /* 0x0007e20000100800 */
[----:B------:R-:W-:Y:S01]  /*1820*/  IMAD R3, R0, R11, RZ ;  /* 0x0000000b00037224 */ /* 0x000fe200078e02ff */
[----:B------:R-:W-:Y:S02]  /*1830*/  IABS R0, R7 ;  /* 0x0000000700007213 */ /* 0x000fe40000000000 */
[----:B------:R3:W-:Y:S01]  /*1840*/  STL [R1+0x908], RZ ;  /* 0x000908ff01007387 */ /* 0x0007e20000100800 */
[----:B------:R-:W-:-:S03]  /*1850*/  IMAD.HI.U32 R8, R9, R3, R8 ;  /* 0x0000000309087227 */ /* 0x000fc600078e0008 */
[----:B------:R3:W-:Y:S01]  /*1860*/  STL [R1+0x90c], RZ ;  /* 0x00090cff01007387 */ /* 0x0007e20000100800 */
[----:B------:R-:W-:Y:S02]  /*1870*/  IMAD.MOV R0, RZ, RZ, -R0 ;  /* 0x000000ffff007224 */ /* 0x000fe400078e0a00 */
[----:B------:R-:W-:Y:S01]  /*1880*/  IMAD.HI.U32 R2, R8, R13, RZ ;  /* 0x0000000d08027227 */ /* 0x000fe200078e00ff */
[----:B------:R3:W-:Y:S01]  /*1890*/  STL [R1+0x920], RZ ;  /* 0x000920ff01007387 */ /* 0x0007e20000100800 */
[----:B-1----:R-:W-:Y:S02]  /*18a0*/  LOP3.LUT R8, R14, 0x20, RZ, 0xc0, !PT ;  /* 0x000000200e087812 */ /* 0x002fe400078ec0ff */
[----:B------:R-:W-:Y:S01]  /*18b0*/  IMAD R0, R2, R0, R13 ;  /* 0x0000000002007224 */ /* 0x000fe200078e020d */
[----:B------:R3:W-:Y:S01]  /*18c0*/  STL [R1+0x924], RZ ;  /* 0x000924ff01007387 */ /* 0x0007e20000100800 */
[----:B------:R-:W-:-:S03]  /*18d0*/  R2UR UR4, R8 ;  /* 0x00000000080472ca */ /* 0x000fc600000e0000 */
[----:B------:R3:W-:Y:S01]  /*18e0*/  STL [R1+0x928], RZ ;  /* 0x000928ff01007387 */ /* 0x0007e20000100800 */
[----:B------:R-:W-:-:S03]  /*18f0*/  ISETP.GT.U32.AND P1, PT, R11, R0, PT ;  /* 0x000000000b00720c */ /* 0x000fc60003f24070 */
[----:B------:R3:W-:Y:S04]  /*1900*/  STL [R1+0x92c], RZ ;  /* 0x00092cff01007387 */ /* 0x0007e80000100800 */
[----:B------:R3:W-:Y:S04]  /*1910*/  STL [R1+0x910], RZ ;  /* 0x000910ff01007387 */ /* 0x0007e80000100800 */
[----:B------:R3:W-:Y:S02]  /*1920*/  STL [R1+0x914], RZ ;  /* 0x000914ff01007387 */ /* 0x0007e40000100800 */
[----:B------:R-:W-:-:S02]  /*1930*/  @!P1 IMAD.IADD R0, R0, 0x1, -R11 ;  /* 0x0000000100009824 */ /* 0x000fc400078e0a0b */
[----:B------:R3:W-:Y:S01]  /*1940*/  STL [R1+0x918], RZ ;  /* 0x000918ff01007387 */ /* 0x0007e20000100800 */
[----:B------:R-:W-:Y:S01]  /*1950*/  @!P1 VIADD R2, R2, 0x1 ;  /* 0x0000000102029836 */ /* 0x000fe20000000000 */
[----:B------:R-:W-:Y:S02]  /*1960*/  ISETP.NE.AND P1, PT, R7, RZ, PT ;  /* 0x000000ff0700720c */ /* 0x000fe40003f25270 */
[----:B------:R3:W-:Y:S01]  /*1970*/  STL [R1+0x91c], RZ ;  /* 0x00091cff01007387 */ /* 0x0007e20000100800 */
[----:B------:R-:W-:Y:S02]  /*1980*/  ISETP.GE.U32.AND P0, PT, R0, R11, PT ;  /* 0x0000000b0000720c */ /* 0x000fe40003f06070 */
[----:B------:R-:W-:Y:S01]  /*1990*/  LOP3.LUT R0, R10, R7, RZ, 0x3c, !PT ;  /* 0x000000070a007212 */ /* 0x000fe200078e3cff */
[----:B------:R3:W-:Y:S03]  /*19a0*/  STL [R1+0x930], RZ ;  /* 0x000930ff01007387 */ /* 0x0007e60000100800 */
[----:B------:R-:W-:Y:S01]  /*19b0*/  ISETP.GE.AND P2, PT, R0, RZ, PT ;  /* 0x000000ff0000720c */ /* 0x000fe20003f46270 */
[----:B------:R3:W-:Y:S04]  /*19c0*/  STL [R1+0x934], RZ ;  /* 0x000934ff01007387 */ /* 0x0007e80000100800 */
[----:B------:R3:W-:Y:S02]  /*19d0*/  STL [R1+0x938], RZ ;  /* 0x000938ff01007387 */ /* 0x0007e40000100800 */
[----:B------:R-:W-:-:S02]  /*19e0*/  @P0 VIADD R2, R2, 0x1 ;  /* 0x0000000102020836 */ /* 0x000fc40000000000 */
[----:B------:R3:W-:Y:S04]  /*19f0*/  STL [R1+0x93c], RZ ;  /* 0x00093cff01007387 */ /* 0x0007e80000100800 */
[----:B------:R3:W-:Y:S01]  /*1a00*/  STL [R1+0x940], RZ ;  /* 0x000940ff01007387 */ /* 0x0007e20000100800 */
[----:B------:R-:W-:Y:S01]  /*1a10*/  @!P2 IMAD.MOV R2, RZ, RZ, -R2 ;  /* 0x000000ffff02a224 */ /* 0x000fe200078e0a02 */
[----:B------:R-:W-:Y:S02]  /*1a20*/  @!P1 LOP3.LUT R2, RZ, R7, RZ, 0x33, !PT ;  /* 0x00000007ff029212 */ /* 0x000fe400078e33ff */
[----:B------:R3:W-:Y:S03]  /*1a30*/  STL [R1+0x944], RZ ;  /* 0x000944ff01007387 */ /* 0x0007e60000100800 */
[----:B------:R-:W-:Y:S01]  /*1a40*/  IMAD.MOV R0, RZ, RZ, -R2 ;  /* 0x000000ffff007224 */ /* 0x000fe200078e0a02 */
[----:B------:R3:W-:Y:S01]  /*1a50*/  STL [R1+0x948], RZ ;  /* 0x000948ff01007387 */ /* 0x0007e20000100800 */
[----:B------:R-:W-:-:S02]  /*1a60*/  IMAD.SHL.U32 R2, R2, 0x200, RZ ;  /* 0x0000020002027824 */ /* 0x000fc400078e00ff */
[----:B------:R-:W-:Y:S01]  /*1a70*/  IMAD R3, R7, R0, R10 ;  /* 0x0000000007037224 */ /* 0x000fe200078e020a */
[----:B------:R3:W-:Y:S01]  /*1a80*/  STL [R1+0x94c], RZ ;  /* 0x00094cff01007387 */ /* 0x0007e20000100800 */
[----:B------:R-:W-:Y:S02]  /*1a90*/  LOP3.LUT R0, R14, 0x3f, RZ, 0xc0, !PT ;  /* 0x0000003f0e007812 */ /* 0x000fe400078ec0ff */
[----:B------:R-:W-:Y:S01]  /*1aa0*/  IMAD.IADD R3, R6, 0x1, R3 ;  /* 0x0000000106037824 */ /* 0x000fe200078e0203 */
[----:B------:R3:W-:Y:S03]  /*1ab0*/  STL [R1+0xa50], RZ ;  /* 0x000a50ff01007387 */ /* 0x0007e60000100800 */
[----:B------:R-:W-:Y:S01]  /*1ac0*/  IMAD R3, R3, 0x80, R0 ;  /* 0x0000008003037824 */ /* 0x000fe200078e0200 */
[----:B------:R3:W-:Y:S03]  /*1ad0*/  STL [R1+0xa54], RZ ;  /* 0x000a54ff01007387 */ /* 0x0007e60000100800 */
[----:B------:R-:W-:Y:S01]  /*1ae0*/  VIADD R28, R3, 0x40 ;  /* 0x00000040031c7836 */ /* 0x000fe20000000000 */
        /* <DEDUP_REMOVED lines=166> */
[----:B----4-:R-:W-:Y:S05]  /*2550*/  BRA.U !UP0, `(.L_x_0) ;  /* 0x000005bd08187547 */ /* 0x010fea000b800000 */
[----:B------:R-:W-:Y:S01]  /*2560*/  IABS R0, R5 ;  /* 0x0000000500007213 */ /* 0x000fe20000000000 */
[----:B------:R-:W-:Y:S01]  /*2570*/  IMAD.U32 R7, RZ, RZ, UR4 ;  /* 0x00000004ff077e24 */ /* 0x000fe2000f8e00ff */
[----:B------:R0:W-:Y:S01]  /*2580*/  STL [R1+0x218c], R5 ;  /* 0x00218c0501007387 */ /* 0x0001e20000100800 */
[----:B------:R-:W-:Y:S01]  /*2590*/  IMAD.MOV.U32 R12, RZ, RZ, RZ ;  /* 0x000000ffff0c7224 */ /* 0x000fe200078e00ff */
[----:B------:R-:W1:Y:S01]  /*25a0*/  I2F.RP R8, R0 ;  /* 0x0000000000087306 */ /* 0x000e620000209400 */
[----:B------:R-:W2:Y:S01]  /*25b0*/  LDCU UR8, c[0x0][0x3ac] ;  /* 0x00007580ff0877ac */ /* 0x000ea20008000800 */
[----:B------:R-:W-:Y:S01]  /*25c0*/  LEA.HI R6, R7, R2, RZ, 0x1b ;  /* 0x0000000207067211 */ /* 0x000fe200078fd8ff */
[----:B------:R-:W4:Y:S04]  /*25d0*/  LDCU.64 UR10, c[0x0][0x388] ;  /* 0x00007100ff0a77ac */ /* 0x000f280008000a00 */
[----:B------:R-:W-:-:S02]  /*25e0*/  VIADD R7, R6, 0x1fe ;  /* 0x000001fe06077836 */ /* 0x000fc40000000000 */
[C---:B------:R-:W-:Y:S01]  /*25f0*/  VIADD R9, R6.reuse, 0x1fc ;  /* 0x000001fc06097836 */ /* 0x040fe20000000000 */
[----:B------:R-:W3:Y:S01]  /*2600*/  LDCU UR13, c[0x0][0x3a4] ;  /* 0x00007480ff0d77ac */ /* 0x000ee20008000800 */
[C---:B------:R-:W-:Y:S01]  /*2610*/  VIADD R14, R6.reuse, 0x1fa ;  /* 0x000001fa060e7836 */ /* 0x040fe20000000000 */
[----:B------:R-:W-:Y:S01]  /*2620*/  IABS R19, R7 ;  /* 0x0000000700137213 */ /* 0x000fe20000000000 */
[C---:B------:R-:W-:Y:S01]  /*2630*/  VIADD R20, R6.reuse, 0x1f8 ;  /* 0x000001f806147836 */ /* 0x040fe20000000000 */
[----:B------:R-:W-:Y:S01]  /*2640*/  IABS R15, R9 ;  /* 0x00000009000f7213 */ /* 0x000fe20000000000 */
[----:B-1----:R-:W1:Y:S01]  /*2650*/  MUFU.RCP R8, R8 ;  /* 0x0000000800087308 */ /* 0x002e620000001000 */
[----:B------:R-:W-:Y:S01]  /*2660*/  ISETP.GE.AND P4, PT, R7, RZ, PT ;  /* 0x000000ff0700720c */ /* 0x000fe20003f86270 */
[C---:B------:R-:W-:Y:S01]  /*2670*/  VIADD R18, R6.reuse, 0x1f6 ;  /* 0x000001f606127836 */ /* 0x040fe20000000000 */
[----:B------:R-:W-:Y:S01]  /*2680*/  ISETP.GE.AND P5, PT, R9, RZ, PT ;  /* 0x000000ff0900720c */ /* 0x000fe20003fa6270 */
[----:B------:R-:W-:Y:S01]  /*2690*/  VIADD R16, R6, 0x1f2 ;  /* 0x000001f206107836 */ /* 0x000fe20000000000 */
[----:B------:R-:W-:Y:S01]  /*26a0*/  ISETP.GE.AND P2, PT, R14, RZ, PT ;  /* 0x000000ff0e00720c */ /* 0x000fe20003f46270 */
[----:B------:R-:W0:Y:S01]  /*26b0*/  LDCU.64 UR14, c[0x0][0x380] ;  /* 0x00007000ff0e77ac */ /* 0x000e220008000a00 */
[----:B------:R-:W-:-:S02]  /*26c0*/  IABS R9, R18 ;  /* 0x0000001200097213 */ /* 0x000fc40000000000 */
[----:B------:R-:W-:Y:S01]  /*26d0*/  IABS R17, R16 ;  /* 0x0000001000117213 */ /* 0x000fe20000000000 */
[----:B------:R-:W0:Y:S01]  /*26e0*/  LDCU UR7, c[0x0][0x3a8] ;  /* 0x00007500ff0777ac */ /* 0x000e220008000800 */
[----:B------:R-:W0:Y:S01]  /*26f0*/  LDCU UR12, c[0x0][0x3b0] ;  /* 0x00007600ff0c77ac */ /* 0x000e220008000800 */
[----:B-1----:R-:W-:-:S06]  /*2700*/  VIADD R13, R8, 0xffffffe ;  /* 0x0ffffffe080d7836 */ /* 0x002fcc0000000000 */
[----:B------:R-:W1:Y:S02]  /*2710*/  F2I.FTZ.U32.TRUNC.NTZ R13, R13 ;  /* 0x0000000d000d7305 */ /* 0x000e64000021f000 */
[----:B-1----:R-:W-:-:S04]  /*2720*/  IMAD.MOV R11, RZ, RZ, -R13 ;  /* 0x000000ffff0b7224 */ /* 0x002fc800078e0a0d */
[----:B------:R-:W-:-:S04]  /*2730*/  IMAD R11, R11, R0, RZ ;  /* 0x000000000b0b7224 */ /* 0x000fc800078e02ff */
[----:B------:R-:W-:Y:S01]  /*2740*/  IMAD.HI.U32 R12, R13, R11, R12 ;  /* 0x0000000b0d0c7227 */ /* 0x000fe200078e000c */
[----:B------:R-:W-:Y:S02]  /*2750*/  IABS R13, R14 ;  /* 0x0000000e000d7213 */ /* 0x000fe40000000000 */
[----:B------:R-:W-:-:S03]  /*2760*/  IABS R11, R20 ;  /* 0x00000014000b7213 */ /* 0x000fc60000000000 */
[----:B------:R-:W-:-:S04]  /*2770*/  IMAD.HI.U32 R8, R12, R19, RZ ;  /* 0x000000130c087227 */ /* 0x000fc800078e00ff */
[----:B------:R-:W-:-:S04]  /*2780*/  IMAD.HI.U32 R10, R12, R15, RZ ;  /* 0x0000000f0c0a7227 */ /* 0x000fc800078e00ff */
[----:B------:R-:W-:Y:S02]  /*2790*/  IMAD.MOV R8, RZ, RZ, -R8 ;  /* 0x000000ffff087224 */ /* 0x000fe400078e0a08 */
[----:B------:R-:W-:Y:S02]  /*27a0*/  IMAD.MOV R10, RZ, RZ, -R10 ;  /* 0x000000ffff0a7224 */ /* 0x000fe400078e0a0a */
[C---:B------:R-:W-:Y:S02]  /*27b0*/  IMAD R19, R0.reuse, R8, R19 ;  /* 0x0000000800137224 */ /* 0x040fe400078e0213 */
[----:B------:R-:W-:Y:S02]  /*27c0*/  IMAD R15, R0, R10, R15 ;  /* 0x0000000a000f7224 */ /* 0x000fe400078e020f */
[----:B------:R-:W-:Y:S01]  /*27d0*/  IMAD.HI.U32 R7, R12, R13, RZ ;  /* 0x0000000d0c077227 */ /* 0x000fe200078e00ff */
[C---:B------:R-:W-:Y:S02]  /*27e0*/  ISETP.GT.U32.AND P1, PT, R0.reuse, R19, PT ;  /* 0x000000130000720c */ /* 0x040fe40003f24070 */
[----:B------:R-:W-:Y:S01]  /*27f0*/  ISETP.GT.U32.AND P6, PT, R0, R15, PT ;  /* 0x0000000f0000720c */ /* 0x000fe20003fc4070 */
[----:B------:R-:W-:-:S02]  /*2800*/  IMAD.MOV R7, RZ, RZ, -R7 ;  /* 0x000000ffff077224 */ /* 0x000fc400078e0a07 */
[----:B------:R-:W-:-:S04]  /*2810*/  IMAD.HI.U32 R10, R12, R11, RZ ;  /* 0x0000000b0c0a7227 */ /* 0x000fc800078e00ff */
[C---:B------:R-:W-:Y:S02]  /*2820*/  IMAD R13, R0.reuse, R7, R13 ;  /* 0x00000007000d7224 */ /* 0x040fe400078e020d */
[----:B------:R-:W-:Y:S02]  /*2830*/  IMAD.MOV R21, RZ, RZ, -R10 ;  /* 0x000000ffff157224 */ /* 0x000fe400078e0a0a */
[--C-:B------:R-:W-:Y:S01]  /*2840*/  @!P1 IMAD.IADD R19, R19, 0x1, -R0.reuse ;  /* 0x0000000113139824 */ /* 0x100fe200078e0a00 */
[C---:B------:R-:W-:Y:S01]  /*2850*/  ISETP.GT.U32.AND P0, PT, R0.reuse, R13, PT ;  /* 0x0000000d0000720c */ /* 0x040fe20003f04070 */
[----:B------:R-:W-:Y:S02]  /*2860*/  @!P6 IMAD.IADD R15, R15, 0x1, -R0 ;  /* 0x000000010f0fe824 */ /* 0x000fe400078e0a00 */
[C---:B------:R-:W-:Y:S01]  /*2870*/  IMAD R11, R0.reuse, R21, R11 ;  /* 0x00000015000b7224 */ /* 0x040fe200078e020b */
[----:B------:R-:W-:Y:S01]  /*2880*/  ISETP.GT.U32.AND P6, PT, R0, R19, PT ;  /* 0x000000130000720c */ /* 0x000fe20003fc4070 */
[----:B------:R-:W-:Y:S01]  /*2890*/  VIADD R8, R6, 0x1f4 ;  /* 0x000001f406087836 */ /* 0x000fe20000000000 */
[----:B------:R-:W-:Y:S01]  /*28a0*/  ISETP.GT.U32.AND P1, PT, R0, R15, PT ;  /* 0x0000000f0000720c */ /* 0x000fe20003f24070 */
[----:B------:R-:W-:Y:S01]  /*28b0*/  IMAD.HI.U32 R10, R12, R9, RZ ;  /* 0x000000090c0a7227 */ /* 0x000fe200078e00ff */
[----:B------:R-:W-:-:S02]  /*28c0*/  ISETP.GT.U32.AND P3, PT, R0, R11, PT ;  /* 0x0000000b0000720c */ /* 0x000fc40003f64070 */
[----:B------:R-:W-:Y:S01]  /*28d0*/  IABS R7, R8 ;  /* 0x0000000800077213 */ /* 0x000fe20000000000 */
[----:B------:R-:W-:Y:S02]  /*28e0*/  IMAD.MOV R10, RZ, RZ, -R10 ;  /* 0x000000ffff0a7224 */ /* 0x000fe400078e0a0a */
[----:B------:R-:W-:Y:S01]  /*28f0*/  @!P0 IMAD.IADD R13, R13, 0x1, -R0 ;  /* 0x000000010d0d8824 */ /* 0x000fe200078e0a00 */
[----:B------:R-:W-:Y:S01]  /*2900*/  ISETP.GE.AND P0, PT, R20, RZ, PT ;  /* 0x000000ff1400720c */ /* 0x000fe20003f06270 */
[----:B------:R-:W-:-:S04]  /*2910*/  IMAD.HI.U32 R14, R12, R7, RZ ;  /* 0x000000070c0e7227 */ /* 0x000fc800078e00ff */
[----:B------:R-:W-:Y:S01]  /*2920*/  @!P6 IMAD.IADD R19, R19, 0x1, -R0 ;  /* 0x000000011313e824 */ /* 0x000fe200078e0a00 */
[----:B------:R-:W-:Y:S01]  /*2930*/  ISETP.GT.U32.AND P6, PT, R0, R13, PT ;  /* 0x0000000d0000720c */ /* 0x000fe20003fc4070 */
[----:B------:R-:W-:-:S04]  /*2940*/  IMAD.HI.U32 R21, R12, R17, RZ ;  /* 0x000000110c157227 */ /* 0x000fc800078e00ff */
[----:B------:R-:W-:Y:S02]  /*2950*/  IMAD.MOV R22, RZ, RZ, -R14 ;  /* 0x000000ffff167224 */ /* 0x000fe400078e0a0e */
[C---:B------:R-:W-:Y:S02]  /*2960*/  IMAD R9, R0.reuse, R10, R9 ;  /* 0x0000000a00097224 */ /* 0x040fe400078e0209 */
[----:B------:R-:W-:Y:S02]  /*2970*/  @!P3 IMAD.IADD R11, R11, 0x1, -R0 ;  /* 0x000000010b0bb824 */ /* 0x000fe400078e0a00 */
[----:B------:R-:W-:Y:S01]  /*2980*/  IMAD.MOV R21, RZ, RZ, -R21 ;  /* 0x000000ffff157224 */ /* 0x000fe200078e0a15 */
[----:B------:R-:W-:Y:S01]  /*2990*/  ISETP.GT.U32.AND P3, PT, R0, R9, PT ;  /* 0x000000090000720c */ /* 0x000fe20003f64070 */
[----:B------:R-:W-:Y:S02]  /*29a0*/  VIADD R14, R6, 0x1f0 ;  /* 0x000001f0060e7836 */ /* 0x000fe40000000000 */
[----:B------:R-:W-:-:S02]  /*29b0*/  IMAD R7, R0, R22, R7 ;  /* 0x0000001600077224 */ /* 0x000fc400078e0207 */
[----:B------:R-:W-:Y:S01]  /*29c0*/  @!P1 IMAD.IADD R15, R15, 0x1, -R0 ;  /* 0x000000010f0f9824 */ /* 0x000fe200078e0a00 */
[C---:B------:R-:W-:Y:S01]  /*29d0*/  ISETP.GT.U32.AND P1, PT, R0.reuse, R11, PT ;  /* 0x0000000b0000720c */ /* 0x040fe20003f24070 */
[----:B------:R-:W-:Y:S02]  /*29e0*/  IMAD.MOV.U32 R24, RZ, RZ, R19 ;  /* 0x000000ffff187224 */ /* 0x000fe400078e0013 */
[C---:B------:R-:W-:Y:S01]  /*29f0*/  IMAD R17, R0.reuse, R21, R17 ;  /* 0x0000001500117224 */ /* 0x040fe200078e0211 */
[----:B------:R-:W-:Y:S01]  /*2a00*/  IABS R21, R14 ;  /* 0x0000000e00157213 */ /* 0x000fe20000000000 */
[----:B------:R-:W-:Y:S01]  /*2a10*/  @!P4 IMAD.MOV R24, RZ, RZ, -R24 ;  /* 0x000000ffff18c224 */ /* 0x000fe200078e0a18 */
[C---:B------:R-:W-:Y:S01]  /*2a20*/  ISETP.GT.U32.AND P4, PT, R0.reuse, R7, PT ;  /* 0x000000070000720c */ /* 0x040fe20003f84070 */
[----:B------:R-:W-:Y:S01]  /*2a30*/  @!P6 IMAD.IADD R13, R13, 0x1, -R0 ;  /* 0x000000010d0de824 */ /* 0x000fe200078e0a00 */
[----:B------:R-:W-:Y:S01]  /*2a40*/  ISETP.GT.U32.AND P6, PT, R0, R17, PT ;  /* 0x000000110000720c */ /* 0x000fe20003fc4070 */
[----:B------:R-:W-:Y:S01]  /*2a50*/  IMAD.MOV.U32 R23, RZ, RZ, R15 ;  /* 0x000000ffff177224 */ /* 0x000fe200078e000f */
[----:B------:R-:W-:Y:S01]  /*2a60*/  STL [R1+0x5c], R24 ;  /* 0x00005c1801007387 */ /* 0x000fe20000100800 */
[----:B------:R-:W-:-:S02]  /*2a70*/  VIADD R10, R6, 0x1ee ;  /* 0x000001ee060a7836 */ /* 0x000fc40000000000 */
[----:B0-----:R-:W-:Y:S02]  /*2a80*/  IMAD.MOV.U32 R5, RZ, RZ, R13 ;  /* 0x000000ffff057224 */ /* 0x001fe400078e000d */
[----:B------:R-:W-:Y:S01]  /*2a90*/  IMAD.HI.U32 R15, R12, R21, RZ ;  /* 0x000000150c0f7227 */ /* 0x000fe200078e00ff */
[----:B------:R-:W-:-:S03]  /*2aa0*/  IABS R20, R10 ;  /* 0x0000000a00147213 */ /* 0x000fc60000000000 */
[----:B------:R-:W-:Y:S01]  /*2ab0*/  @!P5 IMAD.MOV R23, RZ, RZ, -R23 ;  /* 0x000000ffff17d224 */ /* 0x000fe200078e0a17 */
[----:B------:R-:W-:Y:S01]  /*2ac0*/  ISETP.GE.AND P5, PT, R18, RZ, PT ;  /* 0x000000ff1200720c */ /* 0x000fe20003fa6270 */
[----:B------:R-:W-:Y:S02]  /*2ad0*/  @!P2 IMAD.MOV R5, RZ, RZ, -R5 ;  /* 0x000000ffff05a224 */ /* 0x000fe400078e0a05 */
[----:B------:R-:W-:Y:S01]  /*2ae0*/  IMAD.MOV R15, RZ, RZ, -R15 ;  /* 0x000000ffff0f7224 */ /* 0x000fe200078e0a0f */
[----:B------:R-:W-:Y:S01]  /*2af0*/  STL [R1+0x60], R23 ;  /* 0x0000601701007387 */ /* 0x000fe20000100800 */
[--C-:B------:R-:W-:Y:S01]  /*2b00*/  @!P1 IMAD.IADD R11, R11, 0x1, -R0.reuse ;  /* 0x000000010b0b9824 */ /* 0x100fe200078e0a00 */
[----:B------:R-:W-:Y:S01]  /*2b10*/  ISETP.GE.AND P1, PT, R8, RZ, PT ;  /* 0x000000ff0800720c */ /* 0x000fe20003f26270 */
[----:B------:R-:W-:Y:S01]  /*2b20*/  @!P3 IMAD.IADD R9, R9, 0x1, -R0 ;  /* 0x000000010909b824 */ /* 0x000fe200078e0a00 */
[----:B------:R0:W-:Y:S01]  /*2b30*/  STL [R1+0x68], R5 ;  /* 0x0000680501007387 */ /* 0x0001e20000100800 */
[----:B------:R-:W-:Y:S01]  /*2b40*/  IMAD.MOV.U32 R19, RZ, RZ, R20 ;  /* 0x000000ffff137224 */ /* 0x000fe200078e0014 */
[----:B------:R-:W-:Y:S01]  /*2b50*/  ISETP.GE.AND P3, PT, R16, RZ, PT ;  /* 0x000000ff1000720c */ /* 0x000fe20003f66270 */
[----:B------:R-:W-:-:S02]  /*2b60*/  IMAD R15, R0, R15, R21 ;  /* 0x0000000f000f7224 */ /* 0x000fc400078e0215 */
[--C-:B------:R-:W-:Y:S01]  /*2b70*/  @!P4 IMAD.IADD R7, R7, 0x1, -R0.reuse ;  /* 0x000000010707c824 */ /* 0x100fe200078e0a00 */
[----:B------:R-:W-:Y:S01]  /*2b80*/  ISETP.GT.U32.AND P4, PT, R0, R9, PT ;  /* 0x000000090000720c */ /* 0x000fe20003f84070 */
[----:B------:R-:W-:Y:S02]  /*2b90*/  @!P6 IMAD.IADD R17, R17, 0x1, -R0 ;  /* 0x000000011111e824 */ /* 0x000fe400078e0a00 */
[----:B------:R-:W-:Y:S01]  /*2ba0*/  IMAD.HI.U32 R8, R12, R19, RZ ;  /* 0x000000130c087227 */ /* 0x000fe200078e00ff */
[C---:B------:R-:W-:Y:S02]  /*2bb0*/  ISETP.GT.U32.AND P6, PT, R0.reuse, R7, PT ;  /* 0x000000070000720c */ /* 0x040fe40003fc4070 */
[----:B------:R-:W-:Y:S01]  /*2bc0*/  ISETP.GT.U32.AND P2, PT, R0, R17, PT ;  /* 0x000000110000720c */ /* 0x000fe20003f44070 */
[----:B0-----:R-:W-:Y:S02]  /*2bd0*/  IMAD.MOV.U32 R5, RZ, RZ, R11 ;  /* 0x000000ffff057224 */ /* 0x001fe400078e000b */
[----:B------:R-:W-:-:S02]  /*2be0*/  IMAD.MOV R8, RZ, RZ, -R8 ;  /* 0x000000ffff087224 */ /* 0x000fc400078e0a08 */
[----:B------:R-:W-:Y:S01]  /*2bf0*/  @!P0 IMAD.MOV R5, RZ, RZ, -R5 ;  /* 0x000000ffff058224 */ /* 0x000fe200078e0a05 */
[C---:B------:R-:W-:Y:S01]  /*2c00*/  ISETP.GT.U32.AND P0, PT, R0.reuse, R15, PT ;  /* 0x0000000f0000720c */ /* 0x040fe20003f04070 */
[----:B------:R-:W-:Y:S02]  /*2c10*/  IMAD R11, R0, R8, R19 ;  /* 0x00000008000b7224 */ /* 0x000fe400078e0213 */
[----:B------:R-:W-:Y:S01]  /*2c20*/  VIADD R8, R6, 0x1ea ;  /* 0x000001ea06087836 */ /* 0x000fe20000000000 */
[----:B------:R0:W-:Y:S01]  /*2c30*/  STL [R1+0x394], R5 ;  /* 0x0003940501007387 */ /* 0x0001e20000100800 */
[--C-:B------:R-:W-:Y:S01]  /*2c40*/  @!P4 IMAD.IADD R9, R9, 0x1, -R0.reuse ;  /* 0x000000010909c824 */ /* 0x100fe200078e0a00 */
[----:B------:R-:W-:Y:S01]  /*2c50*/  ISETP.GE.AND P4, PT, R14, RZ, PT ;  /* 0x000000ff0e00720c */ /* 0x000fe20003f86270 */
[----:B------:R-:W-:Y:S01]  /*2c60*/  @!P2 IMAD.IADD R17, R17, 0x1, -R0 ;  /* 0x000000011111a824 */ /* 0x000fe200078e0a00 */
[----:B------:R-:W-:Y:S01]  /*2c70*/  IABS R19, R8 ;  /* 0x0000000800137213 */ /* 0x000fe20000000000 */
[----:B------:R-:W-:Y:S01]  /*2c80*/  VIADD R13, R6, 0x1ec ;  /* 0x000001ec060d7836 */ /* 0x000fe20000000000 */
[----:B------:R-:W-:Y:S01]  /*2c90*/  ISETP.GE.AND P2, PT, R10, RZ, PT ;  /* 0x000000ff0a00720c */ /* 0x000fe20003f46270 */
[----:B------:R-:W-:-:S02]  /*2ca0*/  VIADD R10, R6, 0x1e8 ;  /* 0x000001e8060a7836 */ /* 0x000fc40000000000 */
[----:B------:R-:W-:Y:S01]  /*2cb0*/  @!P0 IMAD.IADD R15, R15, 0x1, -R0 ;  /* 0x000000010f0f8824 */ /* 0x000fe200078e0a00 */
[----:B------:R-:W-:Y:S01]  /*2cc0*/  IABS R21, R13 ;  /* 0x0000000d00157213 */ /* 0x000fe20000000000 */
[----:B0-----:R-:W-:Y:S01]  /*2cd0*/  IMAD.MOV.U32 R5, RZ, RZ, R9 ;  /* 0x000000ffff057224 */ /* 0x001fe200078e0009 */
[----:B------:R-:W-:Y:S01]  /*2ce0*/  ISETP.GE.AND P0, PT, R13, RZ, PT ;  /* 0x000000ff0d00720c */ /* 0x000fe20003f06270 */
[----:B------:R-:W-:Y:S01]  /*2cf0*/  IMAD.HI.U32 R14, R12, R19, RZ ;  /* 0x000000130c0e7227 */ /* 0x000fe200078e00ff */
[----:B------:R-:W-:-:S03]  /*2d00*/  IABS R13, R10 ;  /* 0x0000000a000d7213 */ /* 0x000fc60000000000 */
[----:B------:R-:W-:Y:S01]  /*2d10*/  @!P5 IMAD.MOV R5, RZ, RZ, -R5 ;  /* 0x000000ffff05d224 */ /* 0x000fe200078e0a05 */
[C---:B------:R-:W-:Y:S01]  /*2d20*/  ISETP.GT.U32.AND P5, PT, R0.reuse, R15, PT ;  /* 0x0000000f0000720c */ /* 0x040fe20003fa4070 */
[----:B------:R-:W-:Y:S01]  /*2d30*/  @!P6 IMAD.IADD R7, R7, 0x1, -R0 ;  /* 0x000000010707e824 */ /* 0x000fe200078e0a00 */
[----:B------:R-:W-:Y:S01]  /*2d40*/  ISETP.GT.U32.AND P6, PT, R0, R11, PT ;  /* 0x0000000b0000720c */ /* 0x000fe20003fc4070 */
[----:B------:R-:W-:Y:S01]  /*2d50*/  IMAD.MOV R14, RZ, RZ, -R14 ;  /* 0x000000ffff0e7224 */ /* 0x000fe200078e0a0e */
[----:B------:R0:W-:Y:S01]  /*2d60*/  STL [R1+0x39c], R5 ;  /* 0x00039c0501007387 */ /* 0x0001e20000100800 */
[----:B------:R-:W-:Y:S02]  /*2d70*/  IMAD.MOV.U32 R18, RZ, RZ, R7 ;  /* 0x000000ffff127224 */ /* 0x000fe400078e0007 */
[----:B------:R-:W-:-:S04]  /*2d80*/  IMAD.HI.U32 R16, R12, R21, RZ ;  /* 0x000000150c107227 */ /* 0x000fc800078e00ff */
[----:B------:R-:W-:Y:S02]  /*2d90*/  IMAD R7, R0, R14, R19 ;  /* 0x0000000e00077224 */ /* 0x000fe400078e0213 */
[----:B------:R-:W-:-:S04]  /*2da0*/  IMAD.HI.U32 R14, R12, R13, RZ ;  /* 0x0000000d0c0e7227 */ /* 0x000fc800078e00ff */
[----:B0-----:R-:W-:Y:S02]  /*2db0*/  IMAD.MOV.U32 R5, RZ, RZ, R17 ;  /* 0x000000ffff057224 */ /* 0x001fe400078e0011 */
[----:B------:R-:W-:Y:S02]  /*2dc0*/  IMAD.MOV R16, RZ, RZ, -R16 ;  /* 0x000000ffff107224 */ /* 0x000fe400078e0a10 */
[----:B------:R-:W-:Y:S01]  /*2dd0*/  @!P3 IMAD.MOV R5, RZ, RZ, -R5 ;  /* 0x000000ffff05b224 */ /* 0x000fe200078e0a05 */
[----:B------:R-:W-:Y:S01]  /*2de0*/  ISETP.GE.AND P3, PT, R8, RZ, PT ;  /* 0x000000ff0800720c */ /* 0x000fe20003f66270 */
[----:B------:R-:W-:Y:S02]  /*2df0*/  IMAD.MOV R8, RZ, RZ, -R14 ;  /* 0x000000ffff087224 */ /* 0x000fe400078e0a0e */
[----:B------:R-:W-:Y:S01]  /*2e00*/  @!P5 IMAD.IADD R15, R15, 0x1, -R0 ;  /* 0x000000010f0fd824 */ /* 0x000fe200078e0a00 */
[C---:B------:R-:W-:Y:S01]  /*2e10*/  ISETP.GT.U32.AND P5, PT, R0.reuse, R7, PT ;  /* 0x000000070000720c */ /* 0x040fe20003fa4070 */
[----:B------:R-:W-:-:S02]  /*2e20*/  IMAD R9, R0, R16, R21 ;  /* 0x0000001000097224 */ /* 0x000fc400078e0215 */
[C---:B------:R-:W-:Y:S02]  /*2e30*/  IMAD R8, R0.reuse, R8, R13 ;  /* 0x0000000800087224 */ /* 0x040fe400078e020d */
[----:B------:R-:W-:Y:S02]  /*2e40*/  IMAD.MOV.U32 R16, RZ, RZ, R15 ;  /* 0x000000ffff107224 */ /* 0x000fe400078e000f */
[----:B------:R-:W-:Y:S02]  /*2e50*/  @!P6 IMAD.IADD R11, R11, 0x1, -R0 ;  /* 0x000000010b0be824 */ /* 0x000fe400078e0a00 */
[----:B------:R-:W-:Y:S01]  /*2e60*/  @!P1 IMAD.MOV R18, RZ, RZ, -R18 ;  /* 0x000000ffff129224 */ /* 0x000fe200078e0a12 */
[C---:B------:R-:W-:Y:S01]  /*2e70*/  ISETP.GT.U32.AND P1, PT, R0.reuse, R9, PT ;  /* 0x000000090000720c */ /* 0x040fe20003f24070 */
[----:B------:R-:W-:Y:S01]  /*2e80*/  @!P4 IMAD.MOV R16, RZ, RZ, -R16 ;  /* 0x000000ffff10c224 */ /* 0x000fe200078e0a10 */
[----:B------:R-:W-:Y:S01]  /*2e90*/  ISETP.GT.U32.AND P4, PT, R0, R8, PT ;  /* 0x000000080000720c */ /* 0x000fe20003f84070 */
[----:B------:R-:W-:Y:S01]  /*2ea0*/  VIADD R14, R6, 0x1e4 ;  /* 0x000001e4060e7836 */ /* 0x000fe20000000000 */
[----:B------:R-:W-:Y:S01]  /*2eb0*/  ISETP.GT.U32.AND P6, PT, R0, R11, PT ;  /* 0x0000000b0000720c */ /* 0x000fe20003fc4070 */
[--C-:B------:R-:W-:Y:S01]  /*2ec0*/  @!P5 IMAD.IADD R7, R7, 0x1, -R0.reuse ;  /* 0x000000010707d824 */ /* 0x100fe200078e0a00 */
[----:B------:R0:W-:Y:S01]  /*2ed0*/  STL [R1+0x3c4], R18 ;  /* 0x0003c41201007387 */ /* 0x0001e20000100800 */
[C---:B------:R-:W-:Y:S01]  /*2ee0*/  VIADD R13, R6.reuse, 0x1e2 ;  /* 0x000001e2060d7836 */ /* 0x040fe20000000000 */
[----:B------:R-:W-:Y:S01]  /*2ef0*/  IABS R23, R14 ;  /* 0x0000000e00177213 */ /* 0x000fe20000000000 */
[----:B------:R-:W-:Y:S01]  /*2f00*/  VIADD R21, R6, 0x1e0 ;  /* 0x000001e006157836 */ /* 0x000fe20000000000 */
[----:B------:R1:W-:Y:S01]  /*2f10*/  STL [R1+0x3d0], R5 ;  /* 0x0003d00501007387 */ /* 0x0003e20000100800 */
[----:B------:R-:W-:Y:S01]  /*2f20*/  ISETP.GT.U32.AND P5, PT, R0, R7, PT ;  /* 0x000000070000720c */ /* 0x000fe20003fa4070 */
[----:B------:R-:W-:Y:S01]  /*2f30*/  VIADD R19, R6, 0x1d2 ;  /* 0x000001d206137836 */ /* 0x000fe20000000000 */
[----:B------:R-:W-:Y:S01]  /*2f40*/  IABS R22, R13 ;  /* 0x0000000d00167213 */ /* 0x000fe20000000000 */
[--C-:B------:R-:W-:Y:S01]  /*2f50*/  @!P1 IMAD.IADD R9, R9, 0x1, -R0.reuse ;  /* 0x0000000109099824 */ /* 0x100fe200078e0a00 */
[----:B------:R2:W-:Y:S01]  /*2f60*/  STL [R1+0x3d4], R16 ;  /* 0x0003d41001007387 */ /* 0x0005e20000100800 */
[----:B------:R-:W-:-:S02]  /*2f70*/  @!P4 IMAD.IADD R8, R8, 0x1, -R0 ;  /* 0x000000010808c824 */ /* 0x000fc400078e0a00 */
[----:B------:R-:W-:Y:S01]  /*2f80*/  @!P6 IMAD.IADD R11, R11, 0x1, -R0 ;  /* 0x000000010b0be824 */ /* 0x000fe200078e0a00 */
[----:B------:R-:W-:Y:S01]  /*2f90*/  ISETP.GT.U32.AND P1, PT, R0, R9, PT ;  /* 0x000000090000720c */ /* 0x000fe20003f24070 */
[----:B0-----:R-:W-:Y:S01]  /*2fa0*/  VIADD R18, R6, 0x1d4 ;  /* 0x000001d406127836 */ /* 0x001fe20000000000 */
[----:B------:R-:W-:Y:S01]  /*2fb0*/  ISETP.GT.U32.AND P4, PT, R0, R8, PT ;  /* 0x000000080000720c */ /* 0x000fe20003f84070 */
[----:B-1----:R-:W-:Y:S01]  /*2fc0*/  IMAD.MOV.U32 R5, RZ, RZ, R11 ;  /* 0x000000ffff057224 */ /* 0x002fe200078e000b */
[----:B------:R-:W-:Y:S01]  /*2fd0*/  ISETP.GE.AND P6, PT, R10, RZ, PT ;  /* 0x000000ff0a00720c */ /* 0x000fe20003fc6270 */
[----:B------:R-:W-:-:S04]  /*2fe0*/  IMAD.HI.U32 R11, R12, R23, RZ ;  /* 0x000000170c0b7227 */ /* 0x000fc800078e00ff */
[----:B------:R-:W-:Y:S02]  /*2ff0*/  VIADD R10, R6, 0x1e6 ;  /* 0x000001e6060a7836 */ /* 0x000fe40000000000 */
[----:B------:R-:W-:Y:S02]  /*3000*/  IMAD.MOV R11, RZ, RZ, -R11 ;  /* 0x000000ffff0b7224 */ /* 0x000fe400078e0a0b */
[----:B------:R-:W-:Y:S01]  /*3010*/  @!P2 IMAD.MOV R5, RZ, RZ, -R5 ;  /* 0x000000ffff05a224 */ /* 0x000fe200078e0a05 */
[----:B------:R-:W-:Y:S01]  /*3020*/  IABS R24, R10 ;  /* 0x0000000a00187213 */ /* 0x000fe20000000000 */
[----:B------:R-:W-:Y:S01]  /*3030*/  IMAD R23, R0, R11, R23 ;  /* 0x0000000b00177224 */ /* 0x000fe200078e0217 */
[----:B------:R-:W-:Y:S01]  /*3040*/  ISETP.GE.AND P2, PT, R10, RZ, PT ;  /* 0x000000ff0a00720c */ /* 0x000fe20003f46270 */
[----:B------:R-:W-:Y:S01]  /*3050*/  @!P1 IMAD.IADD R9, R9, 0x1, -R0 ;  /* 0x0000000109099824 */ /* 0x000fe200078e0a00 */
[----:B------:R0:W-:Y:S01]  /*3060*/  STL [R1+0x3dc], R5 ;  /* 0x0003dc0501007387 */ /* 0x0001e20000100800 */
[----:B------:R-:W-:Y:S01]  /*3070*/  IMAD.HI.U32 R15, R12, R24, RZ ;  /* 0x000000180c0f7227 */ /* 0x000fe200078e00ff */
[----:B------:R-:W-:-:S03]  /*3080*/  ISETP.GE.AND P1, PT, R14, RZ, PT ;  /* 0x000000ff0e00720c */ /* 0x000fc60003f26270 */
[--C-:B------:R-:W-:Y:S01]  /*3090*/  @!P5 IMAD.IADD R7, R7, 0x1, -R0.reuse ;  /* 0x000000010707d824 */ /* 0x100fe200078e0a00 */
[----:B------:R-:W-:Y:S01]  /*30a0*/  ISETP.GE.AND P5, PT, R13, RZ, PT ;  /* 0x000000ff0d00720c */ /* 0x000fe20003fa6270 */
[----:B------:R-:W-:Y:S01]  /*30b0*/  @!P4 IMAD.IADD R8, R8, 0x1, -R0 ;  /* 0x000000010808c824 */ /* 0x000fe200078e0a00 */
[----:B------:R-:W-:Y:S01]  /*30c0*/  ISETP.GT.U32.AND P4, PT, R0, R23, PT ;  /* 0x000000170000720c */ /* 0x000fe20003f84070 */
[----:B--2---:R-:W-:Y:S02]  /*30d0*/  IMAD.MOV.U32 R16, RZ, RZ, R9 ;  /* 0x000000ffff107224 */ /* 0x004fe400078e0009 */
[----:B------:R-:W-:Y:S02]  /*30e0*/  IMAD.MOV R14, RZ, RZ, -R15 ;  /* 0x000000ffff0e7224 */ /* 0x000fe400078e0a0f */
[----:B0-----:R-:W-:Y:S02]  /*30f0*/  IMAD.MOV.U32 R5, RZ, RZ, R7 ;  /* 0x000000ffff057224 */ /* 0x001fe400078e0007 */
[----:B------:R-:W-:-:S04]  /*3100*/  IMAD.HI.U32 R10, R12, R22, RZ ;  /* 0x000000160c0a7227 */ /* 0x000fc800078e00ff */
[----:B------:R-:W-:Y:S02]  /*3110*/  @!P0 IMAD.MOV R16, RZ, RZ, -R16 ;  /* 0x000000ffff108224 */ /* 0x000fe400078e0a10 */
[C---:B------:R-:W-:Y:S02]  /*3120*/  IMAD R24, R0.reuse, R14, R24 ;  /* 0x0000000e00187224 */ /* 0x040fe400078e0218 */
[----:B------:R-:W-:Y:S01]  /*3130*/  @!P3 IMAD.MOV R5, RZ, RZ, -R5 ;  /* 0x000000ffff05b224 */ /* 0x000fe200078e0a05 */
[----:B------:R0:W-:Y:S01]  /*3140*/  STL [R1+0x3e0], R16 ;  /* 0x0003e01001007387 */ /* 0x0001e20000100800 */
[----:B------:R-:W-:Y:S01]  /*3150*/  IMAD.MOV R10, RZ, RZ, -R10 ;  /* 0x000000ffff0a7224 */ /* 0x000fe200078e0a0a */
[----:B------:R-:W-:Y:S01]  /*3160*/  ISETP.GT.U32.AND P0, PT, R0, R24, PT ;  /* 0x000000180000720c */ /* 0x000fe20003f04070 */
[----:B------:R-:W-:Y:S01]  /*3170*/  VIADD R11, R6, 0x1de ;  /* 0x000001de060b7836 */ /* 0x000fe20000000000 */
[----:B------:R1:W-:Y:S01]  /*3180*/  STL [R1+0x3e4], R5 ;  /* 0x0003e40501007387 */ /* 0x0003e20000100800 */
[----:B------:R-:W-:Y:S01]  /*3190*/  IMAD R22, R0, R10, R22 ;  /* 0x0000000a00167224 */ /* 0x000fe200078e0216 */
[----:B------:R-:W-:Y:S01]  /*31a0*/  ISETP.GE.AND P3, PT, R21, RZ, PT ;  /* 0x000000ff1500720c */ /* 0x000fe20003f66270 */
[----:B------:R-:W-:Y:S01]  /*31b0*/  @!P4 IMAD.IADD R23, R23, 0x1, -R0 ;  /* 0x000000011717c824 */ /* 0x000fe200078e0a00 */
[----:B------:R-:W-:Y:S01]  /*31c0*/  IABS R21, R21 ;  /* 0x0000001500157213 */ /* 0x000fe20000000000 */
[C---:B------:R-:W-:Y:S01]  /*31d0*/  VIADD R14, R6.reuse, 0x1dc ;  /* 0x000001dc060e7836 */ /* 0x040fe20000000000 */
[----:B------:R-:W-:Y:S01]  /*31e0*/  IABS R20, R11 ;  /* 0x0000000b00147213 */ /* 0x000fe20000000000 */
[----:B------:R-:W-:Y:S01]  /*31f0*/  VIADD R10, R6, 0x1da ;  /* 0x000001da060a7836 */ /* 0x000fe20000000000 */
[----:B------:R-:W-:Y:S01]  /*3200*/  ISETP.GT.U32.AND P4, PT, R0, R23, PT ;  /* 0x000000170000720c */ /* 0x000fe20003f84070 */
[----:B------:R-:W-:Y:S01]  /*3210*/  IMAD.HI.U32 R13, R12, R21, RZ ;  /* 0x000000150c0d7227 */ /* 0x000fe200078e00ff */
[----:B0-----:R-:W-:-:S02]  /*3220*/  IABS R16, R14 ;  /* 0x0000000e00107213 */ /* 0x001fc40000000000 */
[----:B------:R-:W-:Y:S01]  /*3230*/  IABS R15, R10 ;  /* 0x0000000a000f7213 */ /* 0x000fe20000000000 */
[----:B-1----:R-:W-:Y:S02]  /*3240*/  IMAD.MOV.U32 R5, RZ, RZ, R8 ;  /* 0x000000ffff057224 */ /* 0x002fe400078e0008 */
[----:B------:R-:W-:-:S04]  /*3250*/  IMAD.HI.U32 R9, R12, R20, RZ ;  /* 0x000000140c097227 */ /* 0x000fc800078e00ff */
[----:B------:R-:W-:Y:S01]  /*3260*/  @!P6 IMAD.MOV R5, RZ, RZ, -R5 ;  /* 0x000000ffff05e224 */ /* 0x000fe200078e0a05 */
[----:B------:R-:W-:Y:S01]  /*3270*/  ISETP.GT.U32.AND P6, PT, R0, R22, PT ;  /* 0x000000160000720c */ /* 0x000fe20003fc4070 */
[----:B------:R-:W-:Y:S02]  /*3280*/  IMAD.MOV R13, RZ, RZ, -R13 ;  /* 0x000000ffff0d7224 */ /* 0x000fe400078e0a0d */
[----:B------:R-:W-:Y:S01]  /*3290*/  IMAD.MOV R9, RZ, RZ, -R9 ;  /* 0x000000ffff097224 */ /* 0x000fe200078e0a09 */
[----:B------:R0:W-:Y:S01]  /*32a0*/  STL [R1+0x3d8], R5 ;  /* 0x0003d80501007387 */ /* 0x0001e20000100800 */
[----:B------:R-:W-:Y:S02]  /*32b0*/  @!P0 IMAD.IADD R24, R24, 0x1, -R0 ;  /* 0x0000000118188824 */ /* 0x000fe400078e0a00 */
[C---:B------:R-:W-:Y:S02]  /*32c0*/  IMAD R21, R0.reuse, R13, R21 ;  /* 0x0000000d00157224 */ /* 0x040fe400078e0215 */
[C---:B------:R-:W-:Y:S01]  /*32d0*/  IMAD R20, R0.reuse, R9, R20 ;  /* 0x0000000900147224 */ /* 0x040fe200078e0214 */
[C---:B------:R-:W-:Y:S01]  /*32e0*/  ISETP.GT.U32.AND P0, PT, R0.reuse, R24, PT ;  /* 0x000000180000720c */ /* 0x040fe20003f04070 */
[--C-:B------:R-:W-:Y:S01]  /*32f0*/  @!P4 IMAD.IADD R23, R23, 0x1, -R0.reuse ;  /* 0x000000011717c824 */ /* 0x100fe200078e0a00 */
[----:B------:R-:W-:Y:S01]  /*3300*/  ISETP.GT.U32.AND P4, PT, R0, R21, PT ;  /* 0x000000150000720c */ /* 0x000fe20003f84070 */
[----:B------:R-:W-:Y:S01]  /*3310*/  @!P6 IMAD.IADD R22, R22, 0x1, -R0 ;  /* 0x000000011616e824 */ /* 0x000fe200078e0a00 */
[----:B------:R-:W-:Y:S01]  /*3320*/  ISETP.GT.U32.AND P6, PT, R0, R20, PT ;  /* 0x000000140000720c */ /* 0x000fe20003fc4070 */
[----:B------:R-:W-:Y:S01]  /*3330*/  IMAD.HI.U32 R17, R12, R16, RZ ;  /* 0x000000100c117227 */ /* 0x000fe200078e00ff */
[----:B------:R-:W-:-:S03]  /*3340*/  IABS R9, R18 ;  /* 0x0000001200097213 */ /* 0x000fc60000000000 */
[----:B------:R-:W-:Y:S02]  /*3350*/  IMAD.MOV R8, RZ, RZ, -R17 ;  /* 0x000000ffff087224 */ /* 0x000fe400078e0a11 */
[----:B------:R-:W-:Y:S02]  /*3360*/  VIADD R17, R6, 0x1d6 ;  /* 0x000001d606117836 */ /* 0x000fe40000000000 */
[----:B------:R-:W-:Y:S02]  /*3370*/  IMAD R16, R0, R8, R16 ;  /* 0x0000000800107224 */ /* 0x000fe400078e0210 */
[--C-:B------:R-:W-:Y:S01]  /*3380*/  @!P0 IMAD.IADD R24, R24, 0x1, -R0.reuse ;  /* 0x0000000118188824 */ /* 0x100fe200078e0a00 */
[----:B------:R-:W-:Y:S01]  /*3390*/  ISETP.GE.AND P0, PT, R11, RZ, PT ;  /* 0x000000ff0b00720c */ /* 0x000fe20003f06270 */
[----:B------:R-:W-:Y:S01]  /*33a0*/  VIADD R8, R6, 0x1d8 ;  /* 0x000001d806087836 */ /* 0x000fe20000000000 */
[----:B------:R-:W-:Y:S01]  /*33b0*/  IABS R11, R17 ;  /* 0x00000011000b7213 */ /* 0x000fe20000000000 */
[--C-:B------:R-:W-:Y:S01]  /*33c0*/  @!P4 IMAD.IADD R21, R21, 0x1, -R0.reuse ;  /* 0x000000011515c824 */ /* 0x100fe200078e0a00 */
[----:B------:R-:W-:Y:S01]  /*33d0*/  ISETP.GT.U32.AND P4, PT, R0, R22, PT ;  /* 0x000000160000720c */ /* 0x000fe20003f84070 */
[----:B------:R-:W-:Y:S01]  /*33e0*/  @!P6 IMAD.IADD R20, R20, 0x1, -R0 ;  /* 0x000000011414e824 */ /* 0x000fe200078e0a00 */
[----:B------:R-:W-:Y:S01]  /*33f0*/  IABS R13, R8 ;  /* 0x00000008000d7213 */ /* 0x000fe20000000000 */
[----:B------:R-:W-:-:S03]  /*3400*/  IMAD.HI.U32 R7, R12, R15, RZ ;  /* 0x0000000f0c077227 */ /* 0x000fc600078e00ff */
[----:B------:R-:W-:Y:S01]  /*3410*/  ISETP.GT.U32.AND P6, PT, R0, R20, PT ;  /* 0x000000140000720c */ /* 0x000fe20003fc4070 */
[----:B0-----:R-:W-:Y:S02]  /*3420*/  IMAD.MOV.U32 R5, RZ, RZ, R24 ;  /* 0x000000ffff057224 */ /* 0x001fe400078e0018 */
[----:B------:R-:W-:Y:S02]  /*3430*/  IMAD.MOV R7, RZ, RZ, -R7 ;  /* 0x000000ffff077224 */ /* 0x000fe400078e0a07 */
[----:B------:R-:W-:-:S04]  /*3440*/  IMAD.HI.U32 R25, R12, R11, RZ ;  /* 0x0000000b0c197227 */ /* 0x000fc800078e00ff */
[----:B------:R-:W-:Y:S01]  /*3450*/  @!P2 IMAD.MOV R5, RZ, RZ, -R5 ;  /* 0x000000ffff05a224 */ /* 0x000fe200078e0a05 */
[----:B------:R-:W-:Y:S01]  /*3460*/  ISETP.GT.U32.AND P2, PT, R0, R21, PT ;  /* 0x000000150000720c */ /* 0x000fe20003f44070 */
[----:B------:R-:W-:-:S03]  /*3470*/  IMAD.HI.U32 R24, R12, R13, RZ ;  /* 0x0000000d0c187227 */ /* 0x000fc600078e00ff */
[----:B------:R0:W-:Y:S01]  /*3480*/  STL [R1+0x3cc], R5 ;  /* 0x0003cc0501007387 */ /* 0x0001e20000100800 */
[----:B------:R-:W-:Y:S01]  /*3490*/  IMAD R15, R0, R7, R15 ;  /* 0x00000007000f7224 */ /* 0x000fe200078e020f */
[----:B------:R-:W-:Y:S01]  /*34a0*/  IABS R7, R19 ;  /* 0x0000001300077213 */ /* 0x000fe20000000000 */
[----:B------:R-:W-:Y:S02]  /*34b0*/  IMAD.MOV R25, RZ, RZ, -R25 ;  /* 0x000000ffff197224 */ /* 0x000fe400078e0a19 */
[----:B------:R-:W-:Y:S02]  /*34c0*/  IMAD.MOV R24, RZ, RZ, -R24 ;  /* 0x000000ffff187224 */ /* 0x000fe400078e0a18 */
[----:B------:R-:W-:Y:S01]  /*34d0*/  @!P4 IMAD.IADD R22, R22, 0x1, -R0 ;  /* 0x000000011616c824 */ /* 0x000fe200078e0a00 */
[C---:B------:R-:W-:Y:S01]  /*34e0*/  ISETP.GT.U32.AND P4, PT, R0.reuse, R15, PT ;  /* 0x0000000f0000720c */ /* 0x040fe20003f84070 */
[----:B------:R-:W-:Y:S02]  /*34f0*/  IMAD R11, R0, R25, R11 ;  /* 0x00000019000b7224 */ /* 0x000fe400078e020b */
[----:B0-----:R-:W-:-:S02]  /*3500*/  IMAD.MOV.U32 R5, RZ, RZ, R23 ;  /* 0x000000ffff057224 */ /* 0x001fc400078e0017 */
[----:B------:R-:W-:Y:S02]  /*3510*/  IMAD R13, R0, R24, R13 ;  /* 0x00000018000d7224 */ /* 0x000fe400078e020d */
[--C-:B------:R-:W-:Y:S01]  /*3520*/  @!P6 IMAD.IADD R20, R20, 0x1, -R0.reuse ;  /* 0x000000011414e824 */ /* 0x100fe200078e0a00 */
[C---:B------:R-:W-:Y:S01]  /*3530*/  ISETP.GT.U32.AND P6, PT, R0.reuse, R11, PT ;  /* 0x0000000b0000720c */ /* 0x040fe20003fc4070 */
[----:B------:R-:W-:Y:S01]  /*3540*/  @!P1 IMAD.MOV R5, RZ, RZ, -R5 ;  /* 0x000000ffff059224 */ /* 0x000fe200078e0a05 */
[C---:B------:R-:W-:Y:S01]  /*3550*/  ISETP.GT.U32.AND P1, PT, R0.reuse, R16, PT ;  /* 0x000000100000720c */ /* 0x040fe20003f24070 */
[--C-:B------:R-:W-:Y:S01]  /*3560*/  @!P2 IMAD.IADD R21, R21, 0x1, -R0.reuse ;  /* 0x000000011515a824 */ /* 0x100fe200078e0a00 */
[----:B------:R-:W-:Y:S01]  /*3570*/  ISETP.GT.U32.AND P2, PT, R0, R13, PT ;  /* 0x0000000d0000720c */ /* 0x000fe20003f44070 */
[----:B------:R-:W-:Y:S01]  /*3580*/  @!P4 IMAD.IADD R15, R15, 0x1, -R0 ;  /* 0x000000010f0fc824 */ /* 0x000fe200078e0a00 */
[----:B------:R0:W-:Y:S01]  /*3590*/  STL [R1+0x3c8], R5 ;  /* 0x0003c80501007387 */ /* 0x0001e20000100800 */
[----:B------:R-:W-:Y:S01]  /*35a0*/  IMAD.MOV.U32 R26, RZ, RZ, R22 ;  /* 0x000000ffff1a7224 */ /* 0x000fe200078e0016 */
[----:B------:R-:W-:Y:S01]  /*35b0*/  ISETP.GE.AND P4, PT, R10, RZ, PT ;  /* 0x000000ff0a00720c */ /* 0x000fe20003f86270 */
[----:B------:R-:W-:-:S04]  /*35c0*/  IMAD.HI.U32 R23, R12, R9, RZ ;  /* 0x000000090c177227 */ /* 0x000fc800078e00ff */
[----:B------:R-:W-:Y:S01]  /*35d0*/  @!P6 IMAD.IADD R11, R11, 0x1, -R0 ;  /* 0x000000010b0be824 */ /* 0x000fe200078e0a00 */
[----:B------:R-:W-:Y:S01]  /*35e0*/  ISETP.GT.U32.AND P6, PT, R0, R15, PT ;  /* 0x0000000f0000720c */ /* 0x000fe20003fc4070 */
[----:B------:R-:W-:Y:S02]  /*35f0*/  @!P5 IMAD.MOV R26, RZ, RZ, -R26 ;  /* 0x000000ffff1ad224 */ /* 0x000fe400078e0a1a */
[----:B0-----:R-:W-:Y:S02]  /*3600*/  IMAD.MOV.U32 R5, RZ, RZ, R21 ;  /* 0x000000ffff057224 */ /* 0x001fe400078e0015 */
[----:B------:R-:W-:Y:S01]  /*3610*/  @!P1 IMAD.IADD R16, R16, 0x1, -R0 ;  /* 0x0000000110109824 */ /* 0x000fe200078e0a00 */
[----:B------:R-:W-:Y:S01]  /*3620*/  STL [R1+0x70], R26 ;  /* 0x0000701a01007387 */ /* 0x000fe20000100800 */
[----:B------:R-:W-:Y:S01]  /*3630*/  @!P3 IMAD.MOV R5, RZ, RZ, -R5 ;  /* 0x000000ffff05b224 */ /* 0x000fe200078e0a05 */
[----:B------:R-:W-:Y:S01]  /*3640*/  ISETP.GE.AND P1, PT, R14, RZ, PT ;  /* 0x000000ff0e00720c */ /* 0x000fe20003f26270 */
[----:B------:R-:W-:Y:S01]  /*3650*/  IMAD.HI.U32 R24, R12, R7, RZ ;  /* 0x000000070c187227 */ /* 0x000fe200078e00ff */
[----:B------:R-:W-:-:S02]  /*3660*/  ISETP.GT.U32.AND P3, PT, R0, R11, PT ;  /* 0x0000000b0000720c */ /* 0x000fc40003f64070 */
[----:B------:R0:W-:Y:S01]  /*3670*/  STL [R1+0x78], R5 ;  /* 0x0000780501007387 */ /* 0x0001e20000100800 */
[----:B------:R-:W-:Y:S01]  /*3680*/  @!P2 IMAD.IADD R13, R13, 0x1, -R0 ;  /* 0x000000010d0da824 */ /* 0x000fe200078e0a00 */
[C---:B------:R-:W-:Y:S01]  /*3690*/  ISETP.GT.U32.AND P2, PT, R0.reuse, R16, PT ;  /* 0x000000100000720c */ /* 0x040fe20003f44070 */
[----:B------:R-:W-:Y:S02]  /*36a0*/  IMAD.MOV R23, RZ, RZ, -R23 ;  /* 0x000000ffff177224 */ /* 0x000fe400078e0a17 */
[----:B------:R-:W-:Y:S01]  /*36b0*/  IMAD.MOV R24, RZ, RZ, -R24 ;  /* 0x000000ffff187224 */ /* 0x000fe200078e0a18 */
[C---:B------:R-:W-:Y:S01]  /*36c0*/  ISETP.GT.U32.AND P5, PT, R0.reuse, R13, PT ;  /* 0x0000000d0000720c */ /* 0x040fe20003fa4070 */
[C---:B------:R-:W-:Y:S02]  /*36d0*/  IMAD R9, R0.reuse, R23, R9 ;  /* 0x0000001700097224 */ /* 0x040fe400078e0209 */
[----:B------:R-:W-:Y:S02]  /*36e0*/  IMAD R7, R0, R24, R7 ;  /* 0x0000001800077224 */ /* 0x000fe400078e0207 */
[----:B0-----:R-:W-:-:S02]  /*36f0*/  IMAD.MOV.U32 R5, RZ, RZ, R20 ;  /* 0x000000ffff057224 */ /* 0x001fc400078e0014 */
[----:B------:R-:W-:Y:S02]  /*3700*/  VIADD R14, R6, 0x1d0 ;  /* 0x000001d0060e7836 */ /* 0x000fe40000000000 */
[----:B------:R-:W-:Y:S01]  /*3710*/  @!P0 IMAD.MOV R5, RZ, RZ, -R5 ;  /* 0x000000ffff058224 */ /* 0x000fe200078e0a05 */
[----:B------:R-:W-:Y:S01]  /*3720*/  ISETP.GT.U32.AND P0, PT, R0, R9, PT ;  /* 0x000000090000720c */ /* 0x000fe20003f04070 */
[----:B------:R-:W-:Y:S01]  /*3730*/  VIADD R10, R6, 0x1ce ;  /* 0x000001ce060a7836 */ /* 0x000fe20000000000 */
[----:B------:R-:W-:Y:S01]  /*3740*/  IABS R20, R14 ;  /* 0x0000000e00147213 */ /* 0x000fe20000000000 */
[--C-:B------:R-:W-:Y:S01]  /*3750*/  @!P6 IMAD.IADD R15, R15, 0x1, -R0.reuse ;  /* 0x000000010f0fe824 */ /* 0x100fe200078e0a00 */
[----:B------:R-:W-:Y:S01]  /*3760*/  ISETP.GT.U32.AND P6, PT, R0, R7, PT ;  /* 0x000000070000720c */ /* 0x000fe20003fc4070 */
[--C-:B------:R-:W-:Y:S01]  /*3770*/  @!P2 IMAD.IADD R16, R16, 0x1, -R0.reuse ;  /* 0x000000011010a824 */ /* 0x100fe200078e0a00 */
[----:B------:R-:W-:Y:S01]  /*3780*/  IABS R21, R10 ;  /* 0x0000000a00157213 */ /* 0x000fe20000000000 */
[----:B------:R-:W-:Y:S01]  /*3790*/  @!P5 IMAD.IADD R13, R13, 0x1, -R0 ;  /* 0x000000010d0dd824 */ /* 0x000fe200078e0a00 */
[----:B------:R-:W-:Y:S01]  /*37a0*/  ISETP.GE.AND P2, PT, R8, RZ, PT ;  /* 0x000000ff0800720c */ /* 0x000fe20003f46270 */
[----:B------:R0:W-:Y:S01]  /*37b0*/  STL [R1+0x90], R5 ;  /* 0x0000900501007387 */ /* 0x0001e20000100800 */
[----:B------:R-:W-:Y:S01]  /*37c0*/  ISETP.GE.AND P5, PT, R17, RZ, PT ;  /* 0x000000ff1100720c */ /* 0x000fe20003fa6270 */
[----:B------:R-:W-:-:S02]  /*37d0*/  IMAD.MOV.U32 R8, RZ, RZ, R21 ;  /* 0x000000ffff087224 */ /* 0x000fc400078e0015 */
[----:B------:R-:W-:-:S04]  /*37e0*/  IMAD.HI.U32 R17, R12, R20, RZ ;  /* 0x000000140c117227 */ /* 0x000fc800078e00ff */
[----:B------:R-:W-:Y:S02]  /*37f0*/  IMAD.MOV.U32 R22, RZ, RZ, R16 ;  /* 0x000000ffff167224 */ /* 0x000fe400078e0010 */
[--C-:B------:R-:W-:Y:S01]  /*3800*/  @!P3 IMAD.IADD R11, R11, 0x1, -R0.reuse ;  /* 0x000000010b0bb824 */ /* 0x100fe200078e0a00 */
[----:B------:R-:W-:Y:S01]  /*3810*/  ISETP.GE.AND P3, PT, R18, RZ, PT ;  /* 0x000000ff1200720c */ /* 0x000fe20003f66270 */
[----:B0-----:R-:W-:Y:S02]  /*3820*/  IMAD.MOV.U32 R5, RZ, RZ, R15 ;  /* 0x000000ffff057224 */ /* 0x001fe400078e000f */
[----:B------:R-:W-:Y:S01]  /*3830*/  @!P0 IMAD.IADD R9, R9, 0x1, -R0 ;  /* 0x0000000109098824 */ /* 0x000fe200078e0a00 */
[----:B------:R-:W-:Y:S01]  /*3840*/  ISETP.GE.AND P0, PT, R19, RZ, PT ;  /* 0x000000ff1300720c */ /* 0x000fe20003f06270 */
[----:B------:R-:W-:-:S04]  /*3850*/  IMAD.HI.U32 R18, R12, R8, RZ ;  /* 0x000000080c127227 */ /* 0x000fc800078e00ff */
[----:B------:R-:W-:Y:S02]  /*3860*/  IMAD.MOV R17, RZ, RZ, -R17 ;  /* 0x000000ffff117224 */ /* 0x000fe400078e0a11 */
[----:B------:R-:W-:Y:S01]  /*3870*/  @!P1 IMAD.MOV R22, RZ, RZ, -R22 ;  /* 0x000000ffff169224 */ /* 0x000fe200078e0a16 */
[----:B------:R-:W-:Y:S01]  /*3880*/  ISETP.GT.U32.AND P1, PT, R0, R9, PT ;  /* 0x000000090000720c */ /* 0x000fe20003f24070 */
[----:B------:R-:W-:Y:S01]  /*3890*/  @!P6 IMAD.IADD R7, R7, 0x1, -R0 ;  /* 0x000000010707e824 */ /* 0x000fe200078e0a00 */
[----:B------:R-:W-:Y:S01]  /*38a0*/  ISETP.GE.AND P6, PT, R14, RZ, PT ;  /* 0x000000ff0e00720c */ /* 0x000fe20003fc6270 */
[----:B------:R-:W-:Y:S01]  /*38b0*/  @!P4 IMAD.MOV R5, RZ, RZ, -R5 ;  /* 0x000000ffff05c224 */ /* 0x000fe200078e0a05 */
[----:B------:R0:W-:Y:S01]  /*38c0*/  STL [R1+0x98], R22 ;  /* 0x0000981601007387 */ /* 0x0001e20000100800 */
[----:B------:R-:W-:Y:S01]  /*38d0*/  IMAD.MOV R16, RZ, RZ, -R18 ;  /* 0x000000ffff107224 */ /* 0x000fe200078e0a12 */
[C---:B------:R-:W-:Y:S01]  /*38e0*/  ISETP.GT.U32.AND P4, PT, R0.reuse, R7, PT ;  /* 0x000000070000720c */ /* 0x040fe20003f84070 */
[C---:B------:R-:W-:Y:S01]  /*38f0*/  IMAD R14, R0.reuse, R17, R20 ;  /* 0x00000011000e7224 */ /* 0x040fe200078e0214 */
[----:B------:R1:W-:Y:S01]  /*3900*/  STL [R1+0xa0], R5 ;  /* 0x0000a00501007387 */ /* 0x0003e20000100800 */
[----:B------:R-:W-:-:S02]  /*3910*/  IMAD R8, R0, R16, R8 ;  /* 0x0000001000087224 */ /* 0x000fc400078e0208 */
[----:B------:R-:W-:Y:S01]  /*3920*/  @!P2 IMAD.MOV R13, RZ, RZ, -R13 ;  /* 0x000000ffff0da224 */ /* 0x000fe200078e0a0d */
[----:B------:R-:W-:Y:S01]  /*3930*/  ISETP.GT.U32.AND P2, PT, R0, R14, PT ;  /* 0x0000000e0000720c */ /* 0x000fe20003f44070 */
[----:B------:R-:W-:Y:S01]  /*3940*/  @!P1 IMAD.IADD R9, R9, 0x1, -R0 ;  /* 0x0000000109099824 */ /* 0x000fe200078e0a00 */
[----:B------:R-:W-:Y:S01]  /*3950*/  ISETP.GE.AND P1, PT, R10, RZ, PT ;  /* 0x000000ff0a00720c */ /* 0x000fe20003f26270 */
[C---:B------:R-:W-:Y:S01]  /*3960*/  VIADD R16, R6.reuse, 0x1c8 ;  /* 0x000001c806107836 */ /* 0x040fe20000000000 */
[----:B------:R2:W-:Y:S01]  /*3970*/  STL [R1+0xa8], R13 ;  /* 0x0000a80d01007387 */ /* 0x0005e20000100800 */
[C---:B0-----:R-:W-:Y:S02]  /*3980*/  VIADD R22, R6.reuse, 0x1c0 ;  /* 0x000001c006167836 */ /* 0x041fe40000000000 */
[----:B-1----:R-:W-:Y:S02]  /*3990*/  IMAD.MOV.U32 R5, RZ, RZ, R11 ;  /* 0x000000ffff057224 */ /* 0x002fe400078e000b */
[----:B------:R-:W-:-:S02]  /*39a0*/  VIADD R11, R6, 0x1cc ;  /* 0x000001cc060b7836 */ /* 0x000fc40000000000 */
[----:B------:R-:W-:Y:S01]  /*39b0*/  @!P5 IMAD.MOV R5, RZ, RZ, -R5 ;  /* 0x000000ffff05d224 */ /* 0x000fe200078e0a05 */
[----:B------:R-:W-:Y:S01]  /*39c0*/  ISETP.GT.U32.AND P5, PT, R0, R8, PT ;  /* 0x000000080000720c */ /* 0x000fe20003fa4070 */
[--C-:B------:R-:W-:Y:S01]  /*39d0*/  @!P2 IMAD.IADD R14, R14, 0x1, -R0.reuse ;  /* 0x000000010e0ea824 */ /* 0x100fe200078e0a00 */
[----:B------:R-:W-:Y:S01]  /*39e0*/  IABS R10, R11 ;  /* 0x0000000b000a7213 */ /* 0x000fe20000000000 */
[C---:B--2---:R-:W-:Y:S01]  /*39f0*/  VIADD R13, R6.reuse, 0x1ca ;  /* 0x000001ca060d7836 */ /* 0x044fe20000000000 */
[----:B------:R0:W-:Y:S01]  /*3a00*/  STL [R1+0xb0], R5 ;  /* 0x0000b00501007387 */ /* 0x0001e20000100800 */
[----:B------:R-:W-:Y:S01]  /*3a10*/  @!P4 IMAD.IADD R7, R7, 0x1, -R0 ;  /* 0x000000010707c824 */ /* 0x000fe200078e0a00 */
[----:B------:R-:W-:Y:S01]  /*3a20*/  ISETP.GE.AND P4, PT, R11, RZ, PT ;  /* 0x000000ff0b00720c */ /* 0x000fe20003f86270 */
[----:B------:R-:W-:Y:S01]  /*3a30*/  VIADD R19, R6, 0x1be ;  /* 0x000001be06137836 */ /* 0x000fe20000000000 */
[----:B------:R-:W-:Y:S02]  /*3a40*/  IABS R15, R13 ;  /* 0x0000000d000f7213 */ /* 0x000fe40000000000 */
[----:B------:R-:W-:Y:S01]  /*3a50*/  ISETP.GE.AND P2, PT, R13, RZ, PT ;  /* 0x000000ff0d00720c */ /* 0x000fe20003f46270 */
[----:B------:R-:W-:Y:S01]  /*3a60*/  IMAD.HI.U32 R13, R12, R10, RZ ;  /* 0x0000000a0c0d7227 */ /* 0x000fe200078e00ff */
[----:B------:R-:W-:-:S03]  /*3a70*/  IABS R18, R19 ;  /* 0x0000001300127213 */ /* 0x000fc60000000000 */
[----:B0-----:R-:W-:Y:S02]  /*3a80*/  IMAD.MOV.U32 R5, RZ, RZ, R9 ;  /* 0x000000ffff057224 */ /* 0x001fe400078e0009 */
[----:B------:R-:W-:Y:S01]  /*3a90*/  @!P5 IMAD.IADD R8, R8, 0x1, -R0 ;  /* 0x000000010808d824 */ /* 0x000fe200078e0a00 */
[C---:B------:R-:W-:Y:S01]  /*3aa0*/  ISETP.GT.U32.AND P5, PT, R0.reuse, R14, PT ;  /* 0x0000000e0000720c */ /* 0x040fe20003fa4070 */
[----:B------:R-:W-:Y:S02]  /*3ab0*/  @!P3 IMAD.MOV R5, RZ, RZ, -R5 ;  /* 0x000000ffff05b224 */ /* 0x000fe400078e0a05 */
[----:B------:R-:W-:Y:S01]  /*3ac0*/  IMAD.MOV.U32 R11, RZ, RZ, R15 ;  /* 0x000000ffff0b7224 */ /* 0x000fe200078e000f */
[----:B------:R-:W-:Y:S01]  /*3ad0*/  ISETP.GT.U32.AND P3, PT, R0, R8, PT ;  /* 0x000000080000720c */ /* 0x000fe20003f64070 */
[----:B------:R-:W-:Y:S01]  /*3ae0*/  VIADD R15, R6, 0x1c4 ;  /* 0x000001c4060f7836 */ /* 0x000fe20000000000 */
[----:B------:R0:W-:Y:S01]  /*3af0*/  STL [R1+0xb8], R5 ;  /* 0x0000b80501007387 */ /* 0x0001e20000100800 */
[----:B------:R-:W-:-:S04]  /*3b00*/  IMAD.HI.U32 R9, R12, R11, RZ ;  /* 0x0000000b0c097227 */ /* 0x000fc800078e00ff */
[----:B------:R-:W-:Y:S02]  /*3b10*/  IMAD.MOV R9, RZ, RZ, -R9 ;  /* 0x000000ffff097224 */ /* 0x000fe400078e0a09 */
[----:B------:R-:W-:Y:S02]  /*3b20*/  @!P5 IMAD.IADD R14, R14, 0x1, -R0 ;  /* 0x000000010e0ed824 */ /* 0x000fe400078e0a00 */
[----:B------:R-:W-:Y:S02]  /*3b30*/  IMAD R9, R0, R9, R11 ;  /* 0x0000000900097224 */ /* 0x000fe400078e020b */
[----:B0-----:R-:W-:Y:S02]  /*3b40*/  IMAD.MOV.U32 R5, RZ, RZ, R7 ;  /* 0x000000ffff057224 */ /* 0x001fe400078e0007 */
[----:B------:R-:W-:Y:S02]  /*3b50*/  IMAD.MOV R7, RZ, RZ, -R13 ;  /* 0x000000ffff077224 */ /* 0x000fe400078e0a0d */
[----:B------:R-:W-:-:S02]  /*3b60*/  IMAD.MOV.U32 R17, RZ, RZ, R14 ;  /* 0x000000ffff117224 */ /* 0x000fc400078e000e */
[C---:B------:R-:W-:Y:S02]  /*3b70*/  IMAD R10, R0.reuse, R7, R10 ;  /* 0x00000007000a7224 */ /* 0x040fe400078e020a */
[----:B------:R-:W-:Y:S01]  /*3b80*/  @!P6 IMAD.MOV R17, RZ, RZ, -R17 ;  /* 0x000000ffff11e224 */ /* 0x000fe200078e0a11 */
[C---:B------:R-:W-:Y:S01]  /*3b90*/  ISETP.GT.U32.AND P6, PT, R0.reuse, R9, PT ;  /* 0x000000090000720c */ /* 0x040fe20003fc4070 */
[----:B------:R-:W-:Y:S01]  /*3ba0*/  @!P0 IMAD.MOV R5, RZ, RZ, -R5 ;  /* 0x000000ffff058224 */ /* 0x000fe200078e0a05 */
[----:B------:R-:W-:Y:S01]  /*3bb0*/  ISETP.GT.U32.AND P5, PT, R0, R10, PT ;  /* 0x0000000a0000720c */ /* 0x000fe20003fa4070 */
[----:B------:R-:W-:Y:S01]  /*3bc0*/  @!P3 IMAD.IADD R8, R8, 0x1, -R0 ;  /* 0x000000010808b824 */ /* 0x000fe200078e0a00 */
[----:B------:R-:W-:Y:S01]  /*3bd0*/  ISETP.GE.AND P0, PT, R16, RZ, PT ;  /* 0x000000ff1000720c */ /* 0x000fe20003f06270 */
[C---:B------:R-:W-:Y:S01]  /*3be0*/  VIADD R13, R6.reuse, 0x1c6 ;  /* 0x000001c6060d7836 */ /* 0x040fe20000000000 */
[----:B------:R-:W-:Y:S01]  /*3bf0*/  IABS R16, R16 ;  /* 0x0000001000107213 */ /* 0x000fe20000000000 */
[----:B------:R0:W-:Y:S01]  /*3c00*/  STL [R1+0xc0], R5 ;  /* 0x0000c00501007387 */ /* 0x0001e20000100800 */
[----:B------:R-:W-:-:S02]  /*3c10*/  VIADD R7, R6, 0x1c2 ;  /* 0x000001c206077836 */ /* 0x000fc40000000000 */
[----:B------:R-:W-:Y:S01]  /*3c20*/  ISETP.GE.AND P3, PT, R13, RZ, PT ;  /* 0x000000ff0d00720c */ /* 0x000fe20003f66270 */
[----:B------:R-:W-:Y:S01]  /*3c30*/  IMAD.HI.U32 R11, R12, R16, RZ ;  /* 0x000000100c0b7227 */ /* 0x000fe200078e00ff */
[----:B------:R-:W-:Y:S01]  /*3c40*/  IABS R13, R13 ;  /* 0x0000000d000d7213 */ /* 0x000fe20000000000 */
[----:B------:R1:W-:Y:S01]  /*3c50*/  STL [R1+0x100], R17 ;  /* 0x0001001101007387 */ /* 0x0003e20000100800 */
[----:B------:R-:W-:Y:S01]  /*3c60*/  IABS R14, R7 ;  /* 0x00000007000e7213 */ /* 0x000fe20000000000 */
[----:B------:R-:W-:Y:S02]  /*3c70*/  @!P5 IMAD.IADD R10, R10, 0x1, -R0 ;  /* 0x000000010a0ad824 */ /* 0x000fe400078e0a00 */
[----:B0-----:R-:W-:Y:S02]  /*3c80*/  IMAD.MOV.U32 R5, RZ, RZ, R8 ;  /* 0x000000ffff057224 */ /* 0x001fe400078e0008 */
[----:B------:R-:W-:Y:S01]  /*3c90*/  IMAD.MOV R11, RZ, RZ, -R11 ;  /* 0x000000ffff0b7224 */ /* 0x000fe200078e0a0b */
[C---:B------:R-:W-:Y:S01]  /*3ca0*/  ISETP.GT.U32.AND P5, PT, R0.reuse, R10, PT ;  /* 0x0000000a0000720c */ /* 0x040fe20003fa4070 */
[----:B------:R-:W-:Y:S01]  /*3cb0*/  @!P1 IMAD.MOV R5, RZ, RZ, -R5 ;  /* 0x000000ffff059224 */ /* 0x000fe200078e0a05 */
[----:B------:R-:W-:Y:S01]  /*3cc0*/  ISETP.GE.AND P1, PT, R15, RZ, PT ;  /* 0x000000ff0f00720c */ /* 0x000fe20003f26270 */
[----:B------:R-:W-:Y:S01]  /*3cd0*/  @!P6 IMAD.IADD R9, R9, 0x1, -R0 ;  /* 0x000000010909e824 */ /* 0x000fe200078e0a00 */
[----:B------:R-:W-:Y:S01]  /*3ce0*/  IABS R15, R15 ;  /* 0x0000000f000f7213 */ /* 0x000fe20000000000 */
[----:B------:R-:W-:Y:S01]  /*3cf0*/  IMAD R16, R0, R11, R16 ;  /* 0x0000000b00107224 */ /* 0x000fe200078e0210 */
[----:B------:R0:W-:Y:S01]  /*3d00*/  STL [R1+0x108], R5 ;  /* 0x0001080501007387 */ /* 0x0001e20000100800 */
[----:B------:R-:W-:Y:S01]  /*3d10*/  IMAD.HI.U32 R8, R12, R13, RZ ;  /* 0x0000000d0c087227 */ /* 0x000fe200078e00ff */
[----:B------:R-:W-:-:S03]  /*3d20*/  ISETP.GT.U32.AND P6, PT, R0, R9, PT ;  /* 0x000000090000720c */ /* 0x000fc60003fc4070 */
[----:B-1----:R-:W-:-:S04]  /*3d30*/  IMAD.HI.U32 R17, R12, R15, RZ ;  /* 0x0000000f0c117227 */ /* 0x002fc800078e00ff */
[----:B------:R-:W-:Y:S01]  /*3d40*/  @!P5 IMAD.IADD R10, R10, 0x1, -R0 ;  /* 0x000000010a0ad824 */ /* 0x000fe200078e0a00 */
[----:B------:R-:W-:Y:S01]  /*3d50*/  ISETP.GT.U32.AND P5, PT, R0, R16, PT ;  /* 0x000000100000720c */ /* 0x000fe20003fa4070 */
[----:B------:R-:W-:-:S04]  /*3d60*/  IMAD.HI.U32 R11, R12, R14, RZ ;  /* 0x0000000e0c0b7227 */ /* 0x000fc800078e00ff */
[----:B------:R-:W-:Y:S02]  /*3d70*/  IMAD.MOV R17, RZ, RZ, -R17 ;  /* 0x000000ffff117224 */ /* 0x000fe400078e0a11 */
[----:B------:R-:W-:Y:S02]  /*3d80*/  IMAD.MOV R8, RZ, RZ, -R8 ;  /* 0x000000ffff087224 */ /* 0x000fe400078e0a08 */
[----:B------:R-:W-:Y:S02]  /*3d90*/  IMAD.MOV R11, RZ, RZ, -R11 ;  /* 0x000000ffff0b7224 */ /* 0x000fe400078e0a0b */
[C---:B------:R-:W-:Y:S02]  /*3da0*/  IMAD R15, R0.reuse, R17, R15 ;  /* 0x00000011000f7224 */ /* 0x040fe400078e020f */
[----:B------:R-:W-:Y:S01]  /*3db0*/  IMAD R13, R0, R8, R13 ;  /* 0x00000008000d7224 */ /* 0x000fe200078e020d */
[----:B------:R-:W-:Y:S01]  /*3dc0*/  IABS R8, R22 ;  /* 0x0000001600087213 */ /* 0x000fe20000000000 */
[----:B0-----:R-:W-:-:S02]  /*3dd0*/  IMAD.MOV.U32 R5, RZ, RZ, R10 ;  /* 0x000000ffff057224 */ /* 0x001fc400078e000a */
[C---:B------:R-:W-:Y:S02]  /*3de0*/  IMAD R14, R0.reuse, R11, R14 ;  /* 0x0000000b000e7224 */ /* 0x040fe400078e020e */
[--C-:B------:R-:W-:Y:S01]  /*3df0*/  @!P6 IMAD.IADD R9, R9, 0x1, -R0.reuse ;  /* 0x000000010909e824 */ /* 0x100fe200078e0a00 */
[C---:B------:R-:W-:Y:S01]  /*3e00*/  ISETP.GT.U32.AND P6, PT, R0.reuse, R15, PT ;  /* 0x0000000f0000720c */ /* 0x040fe20003fc4070 */
[----:B------:R-:W-:Y:S01]  /*3e10*/  @!P4 IMAD.MOV R5, RZ, RZ, -R5 ;  /* 0x000000ffff05c224 */ /* 0x000fe200078e0a05 */
[----:B------:R-:W-:Y:S01]  /*3e20*/  ISETP.GT.U32.AND P4, PT, R0, R13, PT ;  /* 0x0000000d0000720c */ /* 0x000fe20003f84070 */
[----:B------:R-:W-:Y:S01]  /*3e30*/  @!P5 IMAD.IADD R16, R16, 0x1, -R0 ;  /* 0x000000011010d824 */ /* 0x000fe200078e0a00 */
[----:B------:R-:W-:Y:S01]  /*3e40*/  ISETP.GT.U32.AND P5, PT, R0, R14, PT ;  /* 0x0000000e0000720c */ /* 0x000fe20003fa4070 */
[----:B------:R-:W-:Y:S01]  /*3e50*/  IMAD.HI.U32 R10, R12, R8, RZ ;  /* 0x000000080c0a7227 */ /* 0x000fe200078e00ff */
[----:B------:R0:W-:Y:S03]  /*3e60*/  STL [R1+0x110], R5 ;  /* 0x0001100501007387 */ /* 0x0001e60000100800 */
[----:B------:R-:W-:-:S02]  /*3e70*/  IMAD.MOV R10, RZ, RZ, -R10 ;  /* 0x000000ffff0a7224 */ /* 0x000fc400078e0a0a */
[----:B------:R-:W-:Y:S02]  /*3e80*/  VIADD R11, R6, 0x1bc ;  /* 0x000001bc060b7836 */ /* 0x000fe40000000000 */
[--C-:B------:R-:W-:Y:S02]  /*3e90*/  @!P6 IMAD.IADD R15, R15, 0x1, -R0.reuse ;  /* 0x000000010f0fe824 */ /* 0x100fe400078e0a00 */
[--C-:B------:R-:W-:Y:S01]  /*3ea0*/  @!P4 IMAD.IADD R13, R13, 0x1, -R0.reuse ;  /* 0x000000010d0dc824 */ /* 0x100fe200078e0a00 */
[----:B------:R-:W-:Y:S01]  /*3eb0*/  ISETP.GT.U32.AND P4, PT, R0, R16, PT ;  /* 0x000000100000720c */ /* 0x000fe20003f84070 */
[----:B------:R-:W-:Y:S01]  /*3ec0*/  @!P5 IMAD.IADD R14, R14, 0x1, -R0 ;  /* 0x000000010e0ed824 */ /* 0x000fe200078e0a00 */
[C---:B------:R-:W-:Y:S01]  /*3ed0*/  ISETP.GT.U32.AND P5, PT, R0.reuse, R15, PT ;  /* 0x0000000f0000720c */ /* 0x040fe20003fa4070 */
[----:B0-----:R-:W-:Y:S01]  /*3ee0*/  IMAD.MOV.U32 R5, RZ, RZ, R9 ;  /* 0x000000ffff057224 */ /* 0x001fe200078e0009 */
[----:B------:R-:W-:Y:S01]  /*3ef0*/  ISETP.GT.U32.AND P6, PT, R0, R13, PT ;  /* 0x0000000d0000720c */ /* 0x000fe20003fc4070 */
[----:B------:R-:W-:Y:S01]  /*3f00*/  IMAD.HI.U32 R9, R12, R18, RZ ;  /* 0x000000120c097227 */ /* 0x000fe200078e00ff */
[----:B------:R-:W-:-:S03]  /*3f10*/  IABS R21, R11 ;  /* 0x0000000b00157213 */ /* 0x000fc60000000000 */
[----:B------:R-:W-:Y:S02]  /*3f20*/  IMAD.MOV R9, RZ, RZ, -R9 ;  /* 0x000000ffff097224 */ /* 0x000fe400078e0a09 */
[----:B------:R-:W-:Y:S01]  /*3f30*/  @!P2 IMAD.MOV R5, RZ, RZ, -R5 ;  /* 0x000000ffff05a224 */ /* 0x000fe200078e0a05 */
[C---:B------:R-:W-:Y:S01]  /*3f40*/  ISETP.GT.U32.AND P2, PT, R0.reuse, R14, PT ;  /* 0x0000000e0000720c */ /* 0x040fe20003f44070 */
[C---:B------:R-:W-:Y:S02]  /*3f50*/  IMAD R8, R0.reuse, R10, R8 ;  /* 0x0000000a00087224 */ /* 0x040fe400078e0208 */
[----:B------:R-:W-:Y:S01]  /*3f60*/  IMAD R18, R0, R9, R18 ;  /* 0x0000000900127224 */ /* 0x000fe200078e0212 */
[----:B------:R0:W-:Y:S01]  /*3f70*/  STL [R1+0x118], R5 ;  /* 0x0001180501007387 */ /* 0x0001e20000100800 */
[--C-:B------:R-:W-:Y:S01]  /*3f80*/  @!P4 IMAD.IADD R16, R16, 0x1, -R0.reuse ;  /* 0x000000011010c824 */ /* 0x100fe200078e0a00 */
[C---:B------:R-:W-:Y:S01]  /*3f90*/  ISETP.GT.U32.AND P4, PT, R0.reuse, R8, PT ;  /* 0x000000080000720c */ /* 0x040fe20003f84070 */
[----:B------:R-:W-:Y:S01]  /*3fa0*/  @!P5 IMAD.IADD R15, R15, 0x1, -R0 ;  /* 0x000000010f0fd824 */ /* 0x000fe200078e0a00 */
[----:B------:R-:W-:Y:S01]  /*3fb0*/  ISETP.GT.U32.AND P5, PT, R0, R18, PT ;  /* 0x000000120000720c */ /* 0x000fe20003fa4070 */
[----:B------:R-:W-:-:S02]  /*3fc0*/  VIADD R9, R6, 0x1b8 ;  /* 0x000001b806097836 */ /* 0x000fc40000000000 */
[----:B------:R-:W-:Y:S02]  /*3fd0*/  VIADD R10, R6, 0x1ba ;  /* 0x000001ba060a7836 */ /* 0x000fe40000000000 */
[--C-:B------:R-:W-:Y:S01]  /*3fe0*/  @!P2 IMAD.IADD R14, R14, 0x1, -R0.reuse ;  /* 0x000000010e0ea824 */ /* 0x100fe200078e0a00 */
[----:B------:R-:W-:Y:S01]  /*3ff0*/  ISETP.GE.AND P2, PT, R22, RZ, PT ;  /* 0x000000ff1600720c */ /* 0x000fe20003f46270 */
[--C-:B------:R-:W-:Y:S01]  /*4000*/  @!P6 IMAD.IADD R13, R13, 0x1, -R0.reuse ;  /* 0x000000010d0de824 */ /* 0x100fe200078e0a00 */
[----:B------:R-:W-:Y:S01]  /*4010*/  IABS R22, R9 ;  /* 0x0000000900167213 */ /* 0x000fe20000000000 */
[----:B------:R-:W-:Y:S01]  /*4020*/  IMAD.HI.U32 R17, R12, R21, RZ ;  /* 0x000000150c117227 */ /* 0x000fe200078e00ff */
[----:B------:R-:W-:Y:S02]  /*4030*/  IABS R20, R10 ;  /* 0x0000000a00147213 */ /* 0x000fe40000000000 */
[----:B------:R-:W-:Y:S01]  /*4040*/  ISETP.GE.AND P6, PT, R7, RZ, PT ;  /* 0x000000ff0700720c */ /* 0x000fe20003fc6270 */
[--C-:B------:R-:W-:Y:S01]  /*4050*/  @!P4 IMAD.IADD R8, R8, 0x1, -R0.reuse ;  /* 0x000000010808c824 */ /* 0x100fe200078e0a00 */
[----:B------:R-:W-:Y:S01]  /*4060*/  ISETP.GE.AND P4, PT, R19, RZ, PT ;  /* 0x000000ff1300720c */ /* 0x000fe20003f86270 */
[----:B------:R-:W-:-:S02]  /*4070*/  @!P5 IMAD.IADD R18, R18, 0x1, -R0 ;  /* 0x000000011212d824 */ /* 0x000fc400078e0a00 */
[----:B------:R-:W-:Y:S02]  /*4080*/  IMAD.MOV.U32 R19, RZ, RZ, R22 ;  /* 0x000000ffff137224 */ /* 0x000fe400078e0016 */
[----:B------:R-:W-:Y:S01]  /*4090*/  IMAD.MOV.U32 R23, RZ, RZ, R16 ;  /* 0x000000ffff177224 */ /* 0x000fe200078e0010 */
[----:B------:R-:W-:Y:S01]  /*40a0*/  ISETP.GT.U32.AND P5, PT, R0, R18, PT ;  /* 0x000000120000720c */ /* 0x000fe20003fa4070 */
[----:B------:R-:W-:-:S04]  /*40b0*/  IMAD.HI.U32 R16, R12, R19, RZ ;  /* 0x000000130c107227 */ /* 0x000fc800078e00ff */
[----:B------:R-:W-:Y:S02]  /*40c0*/  IMAD.MOV R17, RZ, RZ, -R17 ;  /* 0x000000ffff117224 */ /* 0x000fe400078e0a11 */
[----:B0-----:R-:W-:Y:S02]  /*40d0*/  IMAD.MOV.U32 R5, RZ, RZ, R13 ;  /* 0x000000ffff057224 */ /* 0x001fe400078e000d */
[----:B------:R-:W-:Y:S02]  /*40e0*/  IMAD.MOV R13, RZ, RZ, -R16 ;  /* 0x000000ffff0d7224 */ /* 0x000fe400078e0a10 */
[----:B------:R-:W-:Y:S01]  /*40f0*/  @!P0 IMAD.MOV R23, RZ, RZ, -R23 ;  /* 0x000000ffff178224 */ /* 0x000fe200078e0a17 */
[C---:B------:R-:W-:Y:S01]  /*4100*/  ISETP.GT.U32.AND P0, PT, R0.reuse, R8, PT ;  /* 0x000000080000720c */ /* 0x040fe20003f04070 */
[C---:B------:R-:W-:Y:S02]  /*4110*/  IMAD R21, R0.reuse, R17, R21 ;  /* 0x0000001100157224 */ /* 0x040fe400078e0215 */
[----:B------:R-:W-:Y:S01]  /*4120*/  IMAD R19, R0, R13, R19 ;  /* 0x0000000d00137224 */ /* 0x000fe200078e0213 */
[----:B------:R-:W-:Y:S01]  /*4130*/  STL [R1+0x154], R23 ;  /* 0x0001541701007387 */ /* 0x000fe20000100800 */
[----:B------:R-:W-:-:S04]  /*4140*/  IMAD.HI.U32 R7, R12, R20, RZ ;  /* 0x000000140c077227 */ /* 0x000fc800078e00ff */
[----:B------:R-:W-:Y:S01]  /*4150*/  @!P3 IMAD.MOV R5, RZ, RZ, -R5 ;  /* 0x000000ffff05b224 */ /* 0x000fe200078e0a05 */
[----:B------:R-:W-:Y:S01]  /*4160*/  ISETP.GT.U32.AND P3, PT, R0, R21, PT ;  /* 0x000000150000720c */ /* 0x000fe20003f64070 */
[--C-:B------:R-:W-:Y:S01]  /*4170*/  @!P5 IMAD.IADD R18, R18, 0x1, -R0.reuse ;  /* 0x000000011212d824 */ /* 0x100fe200078e0a00 */
[----:B------:R-:W-:Y:S01]  /*4180*/  ISETP.GT.U32.AND P5, PT, R0, R19, PT ;  /* 0x000000130000720c */ /* 0x000fe20003fa4070 */
[----:B------:R-:W-:Y:S01]  /*4190*/  IMAD.MOV R7, RZ, RZ, -R7 ;  /* 0x000000ffff077224 */ /* 0x000fe200078e0a07 */
[----:B------:R0:W-:Y:S01]  /*41a0*/  STL [R1+0x158], R5 ;  /* 0x0001580501007387 */ /* 0x0001e20000100800 */
[----:B------:R-:W-:Y:S01]  /*41b0*/  @!P0 IMAD.IADD R8, R8, 0x1, -R0 ;  /* 0x0000000108088824 */ /* 0x000fe200078e0a00 */
[----:B------:R-:W-:Y:S01]  /*41c0*/  ISETP.GE.AND P0, PT, R10, RZ, PT ;  /* 0x000000ff0a00720c */ /* 0x000fe20003f06270 */
[----:B------:R-:W-:Y:S02]  /*41d0*/  IMAD R20, R0, R7, R20 ;  /* 0x0000000700147224 */ /* 0x000fe400078e0214 */
[----:B------:R-:W-:-:S02]  /*41e0*/  VIADD R10, R6, 0x1b4 ;  /* 0x000001b4060a7836 */ /* 0x000fc40000000000 */
[----:B------:R-:W-:Y:S02]  /*41f0*/  VIADD R7, R6, 0x1b6 ;  /* 0x000001b606077836 */ /* 0x000fe40000000000 */
[----:B------:R-:W-:Y:S01]  /*4200*/  @!P3 IMAD.IADD R21, R21, 0x1, -R0 ;  /* 0x000000011515b824 */ /* 0x000fe200078e0a00 */
[----:B------:R-:W-:Y:S01]  /*4210*/  ISETP.GE.AND P3, PT, R9, RZ, PT ;  /* 0x000000ff0900720c */ /* 0x000fe20003f66270 */
[----:B0-----:R-:W-:Y:S01]  /*4220*/  IMAD.MOV.U32 R5, RZ, RZ, R14 ;  /* 0x000000ffff057224 */ /* 0x001fe200078e000e */
[----:B------:R-:W-:Y:S01]  /*4230*/  IABS R9, R10 ;  /* 0x0000000a00097213 */ /* 0x000fe20000000000 */
[----:B------:R-:W-:Y:S01]  /*4240*/  @!P5 IMAD.IADD R19, R19, 0x1, -R0 ;  /* 0x000000011313d824 */ /* 0x000fe200078e0a00 */
[----:B------:R-:W-:Y:S01]  /*4250*/  IABS R16, R7 ;  /* 0x0000000700107213 */ /* 0x000fe20000000000 */
[----:B------:R-:W-:Y:S01]  /*4260*/  @!P6 IMAD.MOV R5, RZ, RZ, -R5 ;  /* 0x000000ffff05e224 */ /* 0x000fe200078e0a05 */
[----:B------:R-:W-:Y:S01]  /*4270*/  ISETP.GT.U32.AND P6, PT, R0, R20, PT ;  /* 0x000000140000720c */ /* 0x000fe20003fc4070 */
[----:B------:R-:W-:Y:S01]  /*4280*/  @!P1 IMAD.MOV R15, RZ, RZ, -R15 ;  /* 0x000000ffff0f9224 */ /* 0x000fe200078e0a0f */
[----:B------:R-:W-:Y:S01]  /*4290*/  ISETP.GE.AND P1, PT, R11, RZ, PT ;  /* 0x000000ff0b00720c */ /* 0x000fe20003f26270 */
[----:B------:R-:W-:Y:S01]  /*42a0*/  IMAD.HI.U32 R11, R12, R9, RZ ;  /* 0x000000090c0b7227 */ /* 0x000fe200078e00ff */
[----:B------:R-:W-:-:S02]  /*42b0*/  ISETP.GT.U32.AND P5, PT, R0, R19, PT ;  /* 0x000000130000720c */ /* 0x000fc40003fa4070 */
[----:B------:R-:W-:Y:S01]  /*42c0*/  STL [R1+0x15c], R15 ;  /* 0x00015c0f01007387 */ /* 0x000fe20000100800 */
[----:B------:R-:W-:Y:S02]  /*42d0*/  IMAD.MOV R11, RZ, RZ, -R11 ;  /* 0x000000ffff0b7224 */ /* 0x000fe400078e0a0b */
[----:B------:R-:W-:Y:S01]  /*42e0*/  IMAD.HI.U32 R13, R12, R16, RZ ;  /* 0x000000100c0d7227 */ /* 0x000fe200078e00ff */
[----:B------:R0:W-:Y:S03]  /*42f0*/  STL [R1+0x160], R5 ;  /* 0x0001600501007387 */ /* 0x0001e60000100800 */
[----:B------:R-:W-:Y:S01]  /*4300*/  @!P6 IMAD.IADD R20, R20, 0x1, -R0 ;  /* 0x000000011414e824 */ /* 0x000fe200078e0a00 */
[C---:B------:R-:W-:Y:S01]  /*4310*/  ISETP.GT.U32.AND P6, PT, R0.reuse, R21, PT ;  /* 0x000000150000720c */ /* 0x040fe20003fc4070 */
[----:B------:R-:W-:Y:S02]  /*4320*/  IMAD R9, R0, R11, R9 ;  /* 0x0000000b00097224 */ /* 0x000fe400078e0209 */
[----:B------:R-:W-:-:S02]  /*4330*/  IMAD.MOV R13, RZ, RZ, -R13 ;  /* 0x000000ffff0d7224 */ /* 0x000fc400078e0a0d */
[----:B------:R-:W-:Y:S01]  /*4340*/  @!P5 IMAD.IADD R19, R19, 0x1, -R0 ;  /* 0x000000011313d824 */ /* 0x000fe200078e0a00 */
[C---:B------:R-:W-:Y:S01]  /*4350*/  ISETP.GT.U32.AND P5, PT, R0.reuse, R9, PT ;  /* 0x000000090000720c */ /* 0x040fe20003fa4070 */
[----:B------:R-:W-:Y:S02]  /*4360*/  IMAD R16, R0, R13, R16 ;  /* 0x0000000d00107224 */ /* 0x000fe400078e0210 */
[----:B0-----:R-:W-:Y:S02]  /*4370*/  IMAD.MOV.U32 R5, RZ, RZ, R8 ;  /* 0x000000ffff057224 */ /* 0x001fe400078e0008 */
[----:B------:R-:W-:Y:S02]  /*4380*/  VIADD R11, R6, 0x1ae ;  /* 0x000001ae060b7836 */ /* 0x000fe40000000000 */
[--C-:B------:R-:W-:Y:S01]  /*4390*/  @!P6 IMAD.IADD R21, R21, 0x1, -R0.reuse ;  /* 0x000000011515e824 */ /* 0x100fe200078e0a00 */
[C---:B------:R-:W-:Y:S01]  /*43a0*/  ISETP.GT.U32.AND P6, PT, R0.reuse, R16, PT ;  /* 0x000000100000720c */ /* 0x040fe20003fc4070 */
[----:B------:R-:W-:Y:S01]  /*43b0*/  @!P2 IMAD.MOV R5, RZ, RZ, -R5 ;  /* 0x000000ffff05a224 */ /* 0x000fe200078e0a05 */
[----:B------:R-:W-:Y:S01]  /*43c0*/  ISETP.GT.U32.AND P2, PT, R0, R20, PT ;  /* 0x000000140000720c */ /* 0x000fe20003f44070 */
[C---:B------:R-:W-:Y:S01]  /*43d0*/  VIADD R14, R6.reuse, 0x1b2 ;  /* 0x000001b2060e7836 */ /* 0x040fe20000000000 */
[----:B------:R-:W-:Y:S01]  /*43e0*/  IABS R15, R11 ;  /* 0x0000000b000f7213 */ /* 0x000fe20000000000 */
[----:B------:R-:W-:Y:S01]  /*43f0*/  @!P5 IMAD.IADD R9, R9, 0x1, -R0 ;  /* 0x000000010909d824 */ /* 0x000fe200078e0a00 */
[----:B------:R0:W-:Y:S01]  /*4400*/  STL [R1+0x164], R5 ;  /* 0x0001640501007387 */ /* 0x0001e20000100800 */
[----:B------:R-:W-:Y:S01]  /*4410*/  VIADD R8, R6, 0x1b0 ;  /* 0x000001b006087836 */ /* 0x000fe20000000000 */
[----:B------:R-:W-:Y:S01]  /*4420*/  IABS R17, R14 ;  /* 0x0000000e00117213 */ /* 0x000fe20000000000 */
[----:B------:R-:W-:Y:S01]  /*4430*/  IMAD.MOV.U32 R23, RZ, RZ, R18 ;  /* 0x000000ffff177224 */ /* 0x000fe200078e0012 */
[----:B------:R-:W-:Y:S01]  /*4440*/  ISETP.GT.U32.AND P5, PT, R0, R9, PT ;  /* 0x000000090000720c */ /* 0x000fe20003fa4070 */
[----:B------:R-:W-:Y:S01]  /*4450*/  IMAD.HI.U32 R18, R12, R15, RZ ;  /* 0x0000000f0c127227 */ /* 0x000fe200078e00ff */
[----:B------:R-:W-:-:S03]  /*4460*/  IABS R13, R8 ;  /* 0x00000008000d7213 */ /* 0x000fc60000000000 */
[--C-:B------:R-:W-:Y:S01]  /*4470*/  @!P6 IMAD.IADD R16, R16, 0x1, -R0.reuse ;  /* 0x000000011010e824 */ /* 0x100fe200078e0a00 */
[----:B------:R-:W-:Y:S01]  /*4480*/  ISETP.GE.AND P6, PT, R10, RZ, PT ;  /* 0x000000ff0a00720c */ /* 0x000fe20003fc6270 */
[----:B0-----:R-:W-:Y:S02]  /*4490*/  IMAD.MOV.U32 R5, RZ, RZ, R21 ;  /* 0x000000ffff057224 */ /* 0x001fe400078e0015 */
[----:B------:R-:W-:Y:S01]  /*44a0*/  @!P2 IMAD.IADD R20, R20, 0x1, -R0 ;  /* 0x000000011414a824 */ /* 0x000fe200078e0a00 */
[----:B------:R-:W-:Y:S01]  /*44b0*/  ISETP.GE.AND P2, PT, R7, RZ, PT ;  /* 0x000000ff0700720c */ /* 0x000fe20003f46270 */
[----:B------:R-:W-:-:S04]  /*44c0*/  IMAD.HI.U32 R22, R12, R17, RZ ;  /* 0x000000110c167227 */ /* 0x000fc800078e00ff */
[----:B------:R-:W-:Y:S01]  /*44d0*/  @!P4 IMAD.MOV R23, RZ, RZ, -R23 ;  /* 0x000000ffff17c224 */ /* 0x000fe200078e0a17 */
[----:B------:R-:W-:Y:S01]  /*44e0*/  ISETP.GT.U32.AND P4, PT, R0, R16, PT ;  /* 0x000000100000720c */ /* 0x000fe20003f84070 */
[----:B------:R-:W-:Y:S02]  /*44f0*/  IMAD.MOV R18, RZ, RZ, -R18 ;  /* 0x000000ffff127224 */ /* 0x000fe400078e0a12 */
[----:B------:R-:W-:Y:S01]  /*4500*/  @!P1 IMAD.MOV R5, RZ, RZ, -R5 ;  /* 0x000000ffff059224 */ /* 0x000fe200078e0a05 */
[----:B------:R-:W-:Y:S01]  /*4510*/  STL [R1+0x168], R23 ;  /* 0x0001681701007387 */ /* 0x000fe20000100800 */
[----:B------:R-:W-:Y:S02]  /*4520*/  IMAD.MOV R22, RZ, RZ, -R22 ;  /* 0x000000ffff167224 */ /* 0x000fe400078e0a16 */
[----:B------:R-:W-:Y:S01]  /*4530*/  @!P0 IMAD.MOV R20, RZ, RZ, -R20 ;  /* 0x000000ffff148224 */ /* 0x000fe200078e0a14 */
[----:B------:R-:W-:Y:S01]  /*4540*/  ISETP.GE.AND P0, PT, R14, RZ, PT ;  /* 0x000000ff0e00720c */ /* 0x000fe20003f06270 */
[----:B------:R-:W-:Y:S01]  /*4550*/  IMAD.HI.U32 R7, R12, R13, RZ ;  /* 0x0000000d0c077227 */ /* 0x000fe200078e00ff */
[----:B------:R0:W-:Y:S03]  /*4560*/  STL [R1+0x16c], R5 ;  /* 0x00016c0501007387 */ /* 0x0001e60000100800 */
[C---:B------:R-:W-:Y:S01]  /*4570*/  IMAD R14, R0.reuse, R18, R15 ;  /* 0x00000012000e7224 */ /* 0x040fe200078e020f */
[----:B------:R-:W-:Y:S01]  /*4580*/  STL [R1+0x174], R20 ;  /* 0x0001741401007387 */ /* 0x000fe20000100800 */
[----:B------:R-:W-:-:S02]  /*4590*/  IMAD R17, R0, R22, R17 ;  /* 0x0000001600117224 */ /* 0x000fc400078e0211 */
[----:B------:R-:W-:Y:S02]  /*45a0*/  IMAD.MOV R7, RZ, RZ, -R7 ;  /* 0x000000ffff077224 */ /* 0x000fe400078e0a07 */
[--C-:B------:R-:W-:Y:S01]  /*45b0*/  @!P5 IMAD.IADD R9, R9, 0x1, -R0.reuse ;  /* 0x000000010909d824 */ /* 0x100fe200078e0a00 */
[C---:B------:R-:W-:Y:S01]  /*45c0*/  ISETP.GT.U32.AND P5, PT, R0.reuse, R14, PT ;  /* 0x0000000e0000720c */ /* 0x040fe20003fa4070 */
[----:B0-----:R-:W-:Y:S01]  /*45d0*/  IMAD.MOV.U32 R5, RZ, RZ, R19 ;  /* 0x000000ffff057224 */ /* 0x001fe200078e0013 */
[C---:B------:R-:W-:Y:S01]  /*45e0*/  ISETP.GT.U32.AND P1, PT, R0.reuse, R17, PT ;  /* 0x000000110000720c */ /* 0x040fe20003f24070 */
[----:B------:R-:W-:Y:S02]  /*45f0*/  IMAD R13, R0, R7, R13 ;  /* 0x00000007000d7224 */ /* 0x000fe400078e020d */
[----:B------:R-:W-:Y:S02]  /*4600*/  @!P3 IMAD.MOV R5, RZ, RZ, -R5 ;  /* 0x000000ffff05b224 */ /* 0x000fe400078e0a05 */
[----:B------:R-:W-:Y:S01]  /*4610*/  @!P4 IMAD.IADD R16, R16, 0x1, -R0 ;  /* 0x000000011010c824 */ /* 0x000fe200078e0a00 */
[----:B------:R-:W-:Y:S01]  /*4620*/  ISETP.GT.U32.AND P3, PT, R0, R13, PT ;  /* 0x0000000d0000720c */ /* 0x000fe20003f64070 */
[----:B------:R-:W-:Y:S01]  /*4630*/  VIADD R10, R6, 0x1ac ;  /* 0x000001ac060a7836 */ /* 0x000fe20000000000 */
[----:B------:R0:W-:Y:S01]  /*4640*/  STL [R1+0x178], R5 ;  /* 0x0001780501007387 */ /* 0x0001e20000100800 */
[----:B------:R-:W-:Y:S01]  /*4650*/  ISETP.GE.AND P4, PT, R8, RZ, PT ;  /* 0x000000ff0800720c */ /* 0x000fe20003f86270 */
[----:B------:R-:W-:-:S02]  /*4660*/  VIADD R8, R6, 0x1aa ;  /* 0x000001aa06087836 */ /* 0x000fc40000000000 */
[--C-:B------:R-:W-:Y:S01]  /*4670*/  @!P5 IMAD.IADD R14, R14, 0x1, -R0.reuse ;  /* 0x000000010e0ed824 */ /* 0x100fe200078e0a00 */
[----:B------:R-:W-:Y:S01]  /*4680*/  IABS R7, R10 ;  /* 0x0000000a00077213 */ /* 0x000fe20000000000 */
[----:B------:R-:W-:Y:S01]  /*4690*/  @!P1 IMAD.IADD R17, R17, 0x1, -R0 ;  /* 0x0000000111119824 */ /* 0x000fe200078e0a00 */
[----:B------:R-:W-:Y:S01]  /*46a0*/  ISETP.GE.AND P1, PT, R11, RZ, PT ;  /* 0x000000ff0b00720c */ /* 0x000fe20003f26270 */
[----:B------:R-:W-:Y:S01]  /*46b0*/  VIADD R11, R6, 0x1a8 ;  /* 0x000001a8060b7836 */ /* 0x000fe20000000000 */
[----:B------:R-:W-:Y:S01]  /*46c0*/  ISETP.GT.U32.AND P5, PT, R0, R14, PT ;  /* 0x0000000e0000720c */ /* 0x000fe20003fa4070 */
[----:B0-----:R-:W-:Y:S01]  /*46d0*/  IMAD.MOV.U32 R5, RZ, RZ, R16 ;  /* 0x000000ffff057224 */ /* 0x001fe200078e0010 */
[----:B------:R-:W-:Y:S01]  /*46e0*/  IABS R16, R8 ;  /* 0x0000000800107213 */ /* 0x000fe20000000000 */
[----:B------:R-:W-:-:S04]  /*46f0*/  IMAD.HI.U32 R15, R12, R7, RZ ;  /* 0x000000070c0f7227 */ /* 0x000fc800078e00ff */
[----:B------:R-:W-:Y:S01]  /*4700*/  @!P2 IMAD.MOV R5, RZ, RZ, -R5 ;  /* 0x000000ffff05a224 */ /* 0x000fe200078e0a05 */
[----:B------:R-:W-:Y:S01]  /*4710*/  ISETP.GT.U32.AND P2, PT, R0, R17, PT ;  /* 0x000000110000720c */ /* 0x000fe20003f44070 */
[--C-:B------:R-:W-:Y:S02]  /*4720*/  @!P3 IMAD.IADD R13, R13, 0x1, -R0.reuse ;  /* 0x000000010d0db824 */ /* 0x100fe400078e0a00 */
[----:B------:R-:W-:Y:S01]  /*4730*/  IMAD.MOV R15, RZ, RZ, -R15 ;  /* 0x000000ffff0f7224 */ /* 0x000fe200078e0a0f */
[----:B------:R0:W-:Y:S01]  /*4740*/  STL [R1+0x17c], R5 ;  /* 0x00017c0501007387 */ /* 0x0001e20000100800 */
[----:B------:R-:W-:Y:S01]  /*4750*/  @!P5 IMAD.IADD R14, R14, 0x1, -R0 ;  /* 0x000000010e0ed824 */ /* 0x000fe200078e0a00 */
[C---:B------:R-:W-:Y:S01]  /*4760*/  ISETP.GT.U32.AND P3, PT, R0.reuse, R13, PT ;  /* 0x0000000d0000720c */ /* 0x040fe20003f64070 */
[----:B------:R-:W-:Y:S01]  /*4770*/  IMAD R7, R0, R15, R7 ;  /* 0x0000000f00077224 */ /* 0x000fe200078e0207 */
[----:B------:R-:W-:Y:S01]  /*4780*/  IABS R15, R11 ;  /* 0x0000000b000f7213 */ /* 0x000fe20000000000 */
[----:B------:R-:W-:-:S04]  /*4790*/  VIADD R22, R6, 0x182 ;  /* 0x0000018206167836 */ /* 0x000fc80000000000 */
[----:B------:R-:W-:Y:S01]  /*47a0*/  @!P2 IMAD.IADD R17, R17, 0x1, -R0 ;  /* 0x000000011111a824 */ /* 0x000fe200078e0a00 */
[----:B------:R-:W-:Y:S01]  /*47b0*/  ISETP.GT.U32.AND P2, PT, R0, R7, PT ;  /* 0x000000070000720c */ /* 0x000fe20003f44070 */
[----:B0-----:R-:W-:Y:S01]  /*47c0*/  IMAD.MOV.U32 R5, RZ, RZ, R9 ;  /* 0x000000ffff057224 */ /* 0x001fe200078e0009 */
[----:B------:R-:W-:Y:S01]  /*47d0*/  IABS R23, R22 ;  /* 0x0000001600177213 */ /* 0x000fe20000000000 */
[----:B------:R-:W-:-:S04]  /*47e0*/  IMAD.HI.U32 R9, R12, R16, RZ ;  /* 0x000000100c097227 */ /* 0x000fc800078e00ff */
[----:B------:R-:W-:Y:S02]  /*47f0*/  IMAD.MOV R9, RZ, RZ, -R9 ;  /* 0x000000ffff097224 */ /* 0x000fe400078e0a09 */
[----:B------:R-:W-:Y:S01]  /*4800*/  @!P3 IMAD.IADD R13, R13, 0x1, -R0 ;  /* 0x000000010d0db824 */ /* 0x000fe200078e0a00 */
[----:B------:R-:W-:Y:S01]  /*4810*/  ISETP.GE.AND P3, PT, R8, RZ, PT ;  /* 0x000000ff0800720c */ /* 0x000fe20003f66270 */
[----:B------:R-:W-:Y:S02]  /*4820*/  IMAD R16, R0, R9, R16 ;  /* 0x0000000900107224 */ /* 0x000fe400078e0210 */
[----:B------:R-:W-:Y:S01]  /*4830*/  @!P6 IMAD.MOV R5, RZ, RZ, -R5 ;  /* 0x000000ffff05e224 */ /* 0x000fe200078e0a05 */
[----:B------:R-:W-:Y:S01]  /*4840*/  ISETP.GE.AND P6, PT, R10, RZ, PT ;  /* 0x000000ff0a00720c */ /* 0x000fe20003fc6270 */
[----:B------:R-:W-:Y:S01]  /*4850*/  VIADD R8, R6, 0x1a6 ;  /* 0x000001a606087836 */ /* 0x000fe20000000000 */
[----:B------:R-:W-:Y:S01]  /*4860*/  ISETP.GT.U32.AND P5, PT, R0, R16, PT ;  /* 0x000000100000720c */ /* 0x000fe20003fa4070 */
[----:B------:R-:W-:Y:S01]  /*4870*/  IMAD.HI.U32 R19, R12, R15, RZ ;  /* 0x0000000f0c137227 */ /* 0x000fe200078e00ff */
[----:B------:R0:W-:Y:S02]  /*4880*/  STL [R1+0x180], R5 ;  /* 0x0001800501007387 */ /* 0x0001e40000100800 */
[----:B------:R-:W-:Y:S01]  /*4890*/  IABS R10, R8 ;  /* 0x00000008000a7213 */ /* 0x000fe20000000000 */
[----:B------:R-:W-:-:S02]  /*48a0*/  IMAD.MOV R19, RZ, RZ, -R19 ;  /* 0x000000ffff137224 */ /* 0x000fc400078e0a13 */
[--C-:B------:R-:W-:Y:S01]  /*48b0*/  @!P2 IMAD.IADD R7, R7, 0x1, -R0.reuse ;  /* 0x000000010707a824 */ /* 0x100fe200078e0a00 */
[----:B------:R-:W-:Y:S01]  /*48c0*/  ISETP.GE.AND P2, PT, R11, RZ, PT ;  /* 0x000000ff0b00720c */ /* 0x000fe20003f46270 */
[----:B------:R-:W-:Y:S02]  /*48d0*/  IMAD R15, R0, R19, R15 ;  /* 0x00000013000f7224 */ /* 0x000fe400078e020f */
[----:B------:R-:W-:Y:S02]  /*48e0*/  VIADD R9, R6, 0x1a4 ;  /* 0x000001a406097836 */ /* 0x000fe40000000000 */
[----:B------:R-:W-:Y:S02]  /*48f0*/  @!P5 IMAD.IADD R16, R16, 0x1, -R0 ;  /* 0x000000011010d824 */ /* 0x000fe400078e0a00 */
[----:B0-----:R-:W-:Y:S01]  /*4900*/  IMAD.MOV.U32 R5, RZ, RZ, R17 ;  /* 0x000000ffff057224 */ /* 0x001fe200078e0011 */
[----:B------:R-:W-:Y:S01]  /*4910*/  IABS R18, R9 ;  /* 0x0000000900127213 */ /* 0x000fe20000000000 */
[----:B------:R-:W-:Y:S01]  /*4920*/  IMAD.MOV.U32 R17, RZ, RZ, R13 ;  /* 0x000000ffff117224 */ /* 0x000fe200078e000d */
[C---:B------:R-:W-:Y:S01]  /*4930*/  ISETP.GT.U32.AND P5, PT, R0.reuse, R16, PT ;  /* 0x000000100000720c */ /* 0x040fe20003fa4070 */
[----:B------:R-:W-:Y:S01]  /*4940*/  @!P0 IMAD.MOV R5, RZ, RZ, -R5 ;  /* 0x000000ffff058224 */ /* 0x000fe200078e0a05 */
[----:B------:R-:W-:Y:S01]  /*4950*/  ISETP.GT.U32.AND P0, PT, R0, R7, PT ;  /* 0x000000070000720c */ /* 0x000fe20003f04070 */
[----:B------:R-:W-:-:S03]  /*4960*/  IMAD.HI.U32 R11, R12, R10, RZ ;  /* 0x0000000a0c0b7227 */ /* 0x000fc600078e00ff */
[----:B------:R0:W-:Y:S01]  /*4970*/  STL [R1+0x1a4], R5 ;  /* 0x0001a40501007387 */ /* 0x0001e20000100800 */
[----:B------:R-:W-:Y:S01]  /*4980*/  @!P4 IMAD.MOV R17, RZ, RZ, -R17 ;  /* 0x000000ffff11c224 */ /* 0x000fe200078e0a11 */
[----:B------:R-:W-:Y:S01]  /*4990*/  ISETP.GT.U32.AND P4, PT, R0, R15, PT ;  /* 0x0000000f0000720c */ /* 0x000fe20003f84070 */
[----:B------:R-:W-:Y:S02]  /*49a0*/  IMAD.MOV R11, RZ, RZ, -R11 ;  /* 0x000000ffff0b7224 */ /* 0x000fe400078e0a0b */
[----:B------:R-:W-:Y:S01]  /*49b0*/  IMAD.HI.U32 R13, R12, R18, RZ ;  /* 0x000000120c0d7227 */ /* 0x000fe200078e00ff */
[----:B------:R1:W-:Y:S03]  /*49c0*/  STL [R1+0x1d8], R17 ;  /* 0x0001d81101007387 */ /* 0x0003e60000100800 */
[----:B------:R-:W-:Y:S02]  /*49d0*/  IMAD R10, R0, R11, R10 ;  /* 0x0000000b000a7224 */ /* 0x000fe400078e020a */
[----:B------:R-:W-:-:S02]  /*49e0*/  @!P5 IMAD.IADD R16, R16, 0x1, -R0 ;  /* 0x000000011010d824 */ /* 0x000fc400078e0a00 */
[----:B------:R-:W-:Y:S01]  /*49f0*/  IMAD.MOV R13, RZ, RZ, -R13 ;  /* 0x000000ffff0d7224 */ /* 0x000fe200078e0a0d */
[C---:B------:R-:W-:Y:S01]  /*4a00*/  ISETP.GT.U32.AND P5, PT, R0.reuse, R10, PT ;  /* 0x0000000a0000720c */ /* 0x040fe20003fa4070 */
[--C-:B------:R-:W-:Y:S01]  /*4a10*/  @!P0 IMAD.IADD R7, R7, 0x1, -R0.reuse ;  /* 0x0000000107078824 */ /* 0x100fe200078e0a00 */
[----:B------:R-:W-:Y:S01]  /*4a20*/  ISETP.GE.AND P0, PT, R9, RZ, PT ;  /* 0x000000ff0900720c */ /* 0x000fe20003f06270 */
[----:B------:R-:W-:Y:S02]  /*4a30*/  @!P4 IMAD.IADD R15, R15, 0x1, -R0 ;  /* 0x000000010f0fc824 */ /* 0x000fe400078e0a00 */
[----:B0-----:R-:W-:Y:S02]  /*4a40*/  IMAD.MOV.U32 R5, RZ, RZ, R14 ;  /* 0x000000ffff057224 */ /* 0x001fe400078e000e */
[C---:B------:R-:W-:Y:S01]  /*4a50*/  IMAD R18, R0.reuse, R13, R18 ;  /* 0x0000000d00127224 */ /* 0x040fe200078e0212 */
[----:B------:R-:W-:Y:S01]  /*4a60*/  ISETP.GT.U32.AND P4, PT, R0, R15, PT ;  /* 0x0000000f0000720c */ /* 0x000fe20003f84070 */
[----:B-1----:R-:W-:-:S02]  /*4a70*/  IMAD.MOV.U32 R17, RZ, RZ, R7 ;  /* 0x000000ffff117224 */ /* 0x002fc400078e0007 */
[----:B------:R-:W-:Y:S01]  /*4a80*/  @!P1 IMAD.MOV R5, RZ, RZ, -R5 ;  /* 0x000000ffff059224 */ /* 0x000fe200078e0a05 */
[----:B------:R-:W-:Y:S01]  /*4a90*/  ISETP.GE.AND P1, PT, R8, RZ, PT ;  /* 0x000000ff0800720c */ /* 0x000fe20003f26270 */
[----:B------:R-:W-:Y:S01]  /*4aa0*/  @!P6 IMAD.MOV R17, RZ, RZ, -R17 ;  /* 0x000000ffff11e224 */ /* 0x000fe200078e0a11 */
[----:B------:R-:W-:Y:S01]  /*4ab0*/  ISETP.GT.U32.AND P6, PT, R0, R18, PT ;  /* 0x000000120000720c */ /* 0x000fe20003fc4070 */
[--C-:B------:R-:W-:Y:S01]  /*4ac0*/  @!P5 IMAD.IADD R10, R10, 0x1, -R0.reuse ;  /* 0x000000010a0ad824 */ /* 0x100fe200078e0a00 */
[----:B------:R0:W-:Y:S01]  /*4ad0*/  STL [R1+0x1dc], R5 ;  /* 0x0001dc0501007387 */ /* 0x0001e20000100800 */
[C---:B------:R-:W-:Y:S02]  /*4ae0*/  VIADD R14, R6.reuse, 0x1a2 ;  /* 0x000001a2060e7836 */ /* 0x040fe40000000000 */
[----:B------:R-:W-:Y:S01]  /*4af0*/  VIADD R13, R6, 0x1a0 ;  /* 0x000001a0060d7836 */ /* 0x000fe20000000000 */
[----:B------:R-:W-:Y:S01]  /*4b00*/  ISETP.GT.U32.AND P5, PT, R0, R10, PT ;  /* 0x0000000a0000720c */ /* 0x000fe20003fa4070 */
[----:B------:R-:W-:Y:S01]  /*4b10*/  @!P4 IMAD.IADD R15, R15, 0x1, -R0 ;  /* 0x000000010f0fc824 */ /* 0x000fe200078e0a00 */
[----:B------:R-:W-:Y:S01]  /*4b20*/  IABS R9, R14 ;  /* 0x0000000e00097213 */ /* 0x000fe20000000000 */
[----:B------:R-:W-:Y:S01]  /*4b30*/  STL [R1+0x1e0], R17 ;  /* 0x0001e01101007387 */ /* 0x000fe20000100800 */
[----:B------:R-:W-:Y:S01]  /*4b40*/  IABS R11, R13 ;  /* 0x0000000d000b7213 */ /* 0x000fe20000000000 */
[----:B------:R-:W-:Y:S01]  /*4b50*/  VIADD R8, R6, 0x19e ;  /* 0x0000019e06087836 */ /* 0x000fe20000000000 */
[----:B------:R-:W-:Y:S01]  /*4b60*/  ISETP.GE.AND P4, PT, R13, RZ, PT ;  /* 0x000000ff0d00720c */ /* 0x000fe20003f86270 */
[----:B0-----:R-:W-:-:S02]  /*4b70*/  IMAD.MOV.U32 R5, RZ, RZ, R16 ;  /* 0x000000ffff057224 */ /* 0x001fc400078e0010 */
[----:B------:R-:W-:Y:S01]  /*4b80*/  @!P6 IMAD.IADD R18, R18, 0x1, -R0 ;  /* 0x000000011212e824 */ /* 0x000fe200078e0a00 */
[----:B------:R-:W-:Y:S01]  /*4b90*/  IABS R7, R8 ;  /* 0x0000000800077213 */ /* 0x000fe20000000000 */
[----:B------:R-:W-:Y:S01]  /*4ba0*/  @!P3 IMAD.MOV R5, RZ, RZ, -R5 ;  /* 0x000000ffff05b224 */ /* 0x000fe200078e0a05 */
[----:B------:R-:W-:Y:S01]  /*4bb0*/  ISETP.GE.AND P3, PT, R14, RZ, PT ;  /* 0x000000ff0e00720c */ /* 0x000fe20003f66270 */
[----:B------:R-:W-:Y:S01]  /*4bc0*/  IMAD.HI.U32 R16, R12, R9, RZ ;  /* 0x000000090c107227 */ /* 0x000fe200078e00ff */
[----:B------:R-:W-:Y:S02]  /*4bd0*/  ISETP.GT.U32.AND P6, PT, R0, R18, PT ;  /* 0x000000120000720c */ /* 0x000fe40003fc4070 */
[----:B------:R0:W-:Y:S01]  /*4be0*/  STL [R1+0x1e4], R5 ;  /* 0x0001e40501007387 */ /* 0x0001e20000100800 */
[----:B------:R-:W-:-:S04]  /*4bf0*/  IMAD.HI.U32 R13, R12, R11, RZ ;  /* 0x0000000b0c0d7227 */ /* 0x000fc800078e00ff */
[----:B------:R-:W-:Y:S02]  /*4c00*/  IMAD.MOV R16, RZ, RZ, -R16 ;  /* 0x000000ffff107224 */ /* 0x000fe400078e0a10 */
[----:B------:R-:W-:Y:S02]  /*4c10*/  IMAD.MOV R13, RZ, RZ, -R13 ;  /* 0x000000ffff0d7224 */ /* 0x000fe400078e0a0d */
[----:B------:R-:W-:Y:S02]  /*4c20*/  @!P5 IMAD.IADD R10, R10, 0x1, -R0 ;  /* 0x000000010a0ad824 */ /* 0x000fe400078e0a00 */
[----:B0-----:R-:W-:Y:S02]  /*4c30*/  IMAD.MOV.U32 R5, RZ, RZ, R15 ;  /* 0x000000ffff057224 */ /* 0x001fe400078e000f */
[----:B------:R-:W-:Y:S02]  /*4c40*/  IMAD R9, R0, R16, R9 ;  /* 0x0000001000097224 */ /* 0x000fe400078e0209 */
[----:B------:R-:W-:Y:S01]  /*4c50*/  @!P2 IMAD.MOV R5, RZ, RZ, -R5 ;  /* 0x000000ffff05a224 */ /* 0x000fe200078e0a05 */
[----:B------:R-:W-:Y:S01]  /*4c60*/  ISETP.GE.AND P2, PT, R8, RZ, PT ;  /* 0x000000ff0800720c */ /* 0x000fe20003f46270 */
[C---:B------:R-:W-:Y:S01]  /*4c70*/  IMAD R8, R0.reuse, R13, R11 ;  /* 0x0000000d00087224 */ /* 0x040fe200078e020b */
[----:B------:R-:W-:Y:S01]  /*4c80*/  ISETP.GT.U32.AND P5, PT, R0, R9, PT ;  /* 0x000000090000720c */ /* 0x000fe20003fa4070 */
[----:B------:R-:W-:Y:S01]  /*4c90*/  IMAD.HI.U32 R14, R12, R7, RZ ;  /* 0x000000070c0e7227 */ /* 0x000fe200078e00ff */
[----:B------:R0:W-:Y:S03]  /*4ca0*/  STL [R1+0x1e8], R5 ;  /* 0x0001e80501007387 */ /* 0x0001e60000100800 */
[----:B------:R-:W-:-:S02]  /*4cb0*/  IMAD.MOV R14, RZ, RZ, -R14 ;  /* 0x000000ffff0e7224 */ /* 0x000fc400078e0a0e */
[----:B------:R-:W-:Y:S02]  /*4cc0*/  @!P6 IMAD.IADD R18, R18, 0x1, -R0 ;  /* 0x000000011212e824 */ /* 0x000fe400078e0a00 */
[----:B------:R-:W-:Y:S02]  /*4cd0*/  IMAD R7, R0, R14, R7 ;  /* 0x0000000e00077224 */ /* 0x000fe400078e0207 */
[----:B------:R-:W-:Y:S02]  /*4ce0*/  VIADD R14, R6, 0x19c ;  /* 0x0000019c060e7836 */ /* 0x000fe40000000000 */
[----:B0-----:R-:W-:Y:S02]  /*4cf0*/  IMAD.MOV.U32 R5, RZ, RZ, R10 ;  /* 0x000000ffff057224 */ /* 0x001fe400078e000a */
[----:B------:R-:W-:Y:S01]  /*4d00*/  @!P5 IMAD.IADD R9, R9, 0x1, -R0 ;  /* 0x000000010909d824 */ /* 0x000fe200078e0a00 */
[----:B------:R-:W-:Y:S01]  /*4d10*/  ISETP.GE.AND P6, PT, R14, RZ, PT ;  /* 0x000000ff0e00720c */ /* 0x000fe20003fc6270 */
[----:B------:R-:W-:Y:S01]  /*4d20*/  @!P1 IMAD.MOV R5, RZ, RZ, -R5 ;  /* 0x000000ffff059224 */ /* 0x000fe200078e0a05 */
[----:B------:R-:W-:Y:S01]  /*4d30*/  ISETP.GT.U32.AND P1, PT, R0, R8, PT ;  /* 0x000000080000720c */ /* 0x000fe20003f24070 */
[----:B------:R-:W-:Y:S01]  /*4d40*/  VIADD R10, R6, 0x19a ;  /* 0x0000019a060a7836 */ /* 0x000fe20000000000 */
[----:B------:R-:W-:Y:S01]  /*4d50*/  ISETP.GT.U32.AND P5, PT, R0, R9, PT ;  /* 0x000000090000720c */ /* 0x000fe20003fa4070 */
[C---:B------:R-:W-:Y:S01]  /*4d60*/  VIADD R13, R6.reuse, 0x196 ;  /* 0x00000196060d7836 */ /* 0x040fe20000000000 */
[----:B------:R0:W-:Y:S01]  /*4d70*/  STL [R1+0x1ec], R5 ;  /* 0x0001ec0501007387 */ /* 0x0001e20000100800 */
[----:B------:R-:W-:Y:S01]  /*4d80*/  IABS R14, R14 ;  /* 0x0000000e000e7213 */ /* 0x000fe20000000000 */
[----:B------:R-:W-:Y:S01]  /*4d90*/  VIADD R11, R6, 0x198 ;  /* 0x00000198060b7836 */ /* 0x000fe20000000000 */
[----:B------:R-:W-:Y:S01]  /*4da0*/  IABS R15, R10 ;  /* 0x0000000a000f7213 */ /* 0x000fe20000000000 */
[----:B------:R-:W-:Y:S01]  /*4db0*/  IMAD.HI.U32 R26, R12, R23, RZ ;  /* 0x000000170c1a7227 */ /* 0x000fe200078e00ff */
[----:B------:R-:W-:-:S02]  /*4dc0*/  IABS R17, R13 ;  /* 0x0000000d00117213 */ /* 0x000fc40000000000 */
[----:B------:R-:W-:Y:S01]  /*4dd0*/  IABS R16, R11 ;  /* 0x0000000b00107213 */ /* 0x000fe20000000000 */
[----:B------:R-:W-:-:S04]  /*4de0*/  IMAD.HI.U32 R19, R12, R15, RZ ;  /* 0x0000000f0c137227 */ /* 0x000fc800078e00ff */
[----:B0-----:R-:W-:Y:S02]  /*4df0*/  IMAD.MOV.U32 R5, RZ, RZ, R18 ;  /* 0x000000ffff057224 */ /* 0x001fe400078e0012 */
[----:B------:R-:W-:Y:S02]  /*4e00*/  @!P1 IMAD.IADD R8, R8, 0x1, -R0 ;  /* 0x0000000108089824 */ /* 0x000fe400078e0a00 */
[----:B------:R-:W-:Y:S01]  /*4e10*/  @!P0 IMAD.MOV R5, RZ, RZ, -R5 ;  /* 0x000000ffff058224 */ /* 0x000fe200078e0a05 */
[----:B------:R-:W-:Y:S01]  /*4e20*/  ISETP.GT.U32.AND P0, PT, R0, R7, PT ;  /* 0x000000070000720c */ /* 0x000fe20003f04070 */
[----:B------:R-:W-:Y:S01]  /*4e30*/  IMAD.HI.U32 R18, R12, R14, RZ ;  /* 0x0000000e0c127227 */ /* 0x000fe200078e00ff */
[----:B------:R-:W-:Y:S02]  /*4e40*/  ISETP.GT.U32.AND P1, PT, R0, R8, PT ;  /* 0x000000080000720c */ /* 0x000fe40003f24070 */
[----:B------:R0:W-:Y:S01]  /*4e50*/  STL [R1+0x1f0], R5 ;  /* 0x0001f00501007387 */ /* 0x0001e20000100800 */
[----:B------:R-:W-:-:S02]  /*4e60*/  IMAD.MOV R18, RZ, RZ, -R18 ;  /* 0x000000ffff127224 */ /* 0x000fc400078e0a12 */
[----:B------:R-:W-:Y:S01]  /*4e70*/  @!P5 IMAD.IADD R9, R9, 0x1, -R0 ;  /* 0x000000010909d824 */ /* 0x000fe200078e0a00 */
[----:B------:R-:W-:Y:S01]  /*4e80*/  ISETP.GE.AND P5, PT, R10, RZ, PT ;  /* 0x000000ff0a00720c */ /* 0x000fe20003fa6270 */
[----:B------:R-:W-:Y:S02]  /*4e90*/  IMAD.MOV R19, RZ, RZ, -R19 ;  /* 0x000000ffff137224 */ /* 0x000fe400078e0a13 */
[----:B------:R-:W-:Y:S02]  /*4ea0*/  IMAD R14, R0, R18, R14 ;  /* 0x00000012000e7224 */ /* 0x000fe400078e020e */
[--C-:B------:R-:W-:Y:S02]  /*4eb0*/  @!P0 IMAD.IADD R7, R7, 0x1, -R0.reuse ;  /* 0x0000000107078824 */ /* 0x100fe400078e0a00 */
[----:B------:R-:W-:Y:S01]  /*4ec0*/  @!P1 IMAD.IADD R8, R8, 0x1, -R0 ;  /* 0x0000000108089824 */ /* 0x000fe200078e0a00 */
[C---:B------:R-:W-:Y:S01]  /*4ed0*/  ISETP.GT.U32.AND P1, PT, R0.reuse, R14, PT ;  /* 0x0000000e0000720c */ /* 0x040fe20003f24070 */
[----:B------:R-:W-:Y:S01]  /*4ee0*/  IMAD.MOV.U32 R21, RZ, RZ, R9 ;  /* 0x000000ffff157224 */ /* 0x000fe200078e0009 */
[C---:B------:R-:W-:Y:S01]  /*4ef0*/  ISETP.GT.U32.AND P0, PT, R0.reuse, R7, PT ;  /* 0x000000070000720c */ /* 0x040fe20003f04070 */
[----:B------:R-:W-:-:S02]  /*4f00*/  IMAD R15, R0, R19, R15 ;  /* 0x00000013000f7224 */ /* 0x000fc400078e020f */
[----:B0-----:R-:W-:Y:S02]  /*4f10*/  IMAD.MOV.U32 R5, RZ, RZ, R8 ;  /* 0x000000ffff057224 */ /* 0x001fe400078e0008 */
[----:B------:R-:W-:-:S04]  /*4f20*/  IMAD.HI.U32 R10, R12, R17, RZ ;  /* 0x000000110c0a7227 */ /* 0x000fc800078e00ff */
[----:B------:R-:W-:-:S04]  /*4f30*/  IMAD.HI.U32 R20, R12, R16, RZ ;  /* 0x000000100c147227 */ /* 0x000fc800078e00ff */
[----:B------:R-:W-:Y:S01]  /*4f40*/  @!P3 IMAD.MOV R21, RZ, RZ, -R21 ;  /* 0x000000ffff15b224 */ /* 0x000fe200078e0a15 */
[C---:B------:R-:W-:Y:S01]  /*4f50*/  ISETP.GT.U32.AND P3, PT, R0.reuse, R15, PT ;  /* 0x0000000f0000720c */ /* 0x040fe20003f64070 */
[----:B------:R-:W-:Y:S01]  /*4f60*/  @!P4 IMAD.MOV R5, RZ, RZ, -R5 ;  /* 0x000000ffff05c224 */ /* 0x000fe200078e0a05 */
[----:B------:R-:W-:Y:S01]  /*4f70*/  ISETP.GE.AND P4, PT, R11, RZ, PT ;  /* 0x000000ff0b00720c */ /* 0x000fe20003f86270 */
[----:B------:R-:W-:Y:S01]  /*4f80*/  IMAD.MOV R10, RZ, RZ, -R10 ;  /* 0x000000ffff0a7224 */ /* 0x000fe200078e0a0a */
[----:B------:R-:W-:Y:S01]  /*4f90*/  STL [R1+0x1f4], R21 ;  /* 0x0001f41501007387 */ /* 0x000fe20000100800 */
[----:B------:R-:W-:Y:S02]  /*4fa0*/  @!P0 IMAD.IADD R7, R7, 0x1, -R0 ;  /* 0x0000000107078824 */ /* 0x000fe400078e0a00 */
[----:B------:R-:W-:Y:S01]  /*4fb0*/  IMAD.MOV R20, RZ, RZ, -R20 ;  /* 0x000000ffff147224 */ /* 0x000fe200078e0a14 */
[----:B------:R0:W-:Y:S01]  /*4fc0*/  STL [R1+0x1f8], R5 ;  /* 0x0001f80501007387 */ /* 0x0001e20000100800 */
[----:B------:R-:W-:-:S02]  /*4fd0*/  IMAD R8, R0, R10, R17 ;  /* 0x0000000a00087224 */ /* 0x000fc400078e0211 */
[----:B------:R-:W-:Y:S02]  /*4fe0*/  IMAD R16, R0, R20, R16 ;  /* 0x0000001400107224 */ /* 0x000fe400078e0210 */
[--C-:B------:R-:W-:Y:S02]  /*4ff0*/  @!P1 IMAD.IADD R14, R14, 0x1, -R0.reuse ;  /* 0x000000010e0e9824 */ /* 0x100fe400078e0a00 */
[----:B------:R-:W-:Y:S01]  /*5000*/  @!P3 IMAD.IADD R15, R15, 0x1, -R0 ;  /* 0x000000010f0fb824 */ /* 0x000fe200078e0a00 */
[----:B------:R-:W-:Y:S01]  /*5010*/  ISETP.GT.U32.AND P0, PT, R0, R16, PT ;  /* 0x000000100000720c */ /* 0x000fe20003f04070 */
[----:B------:R-:W-:Y:S01]  /*5020*/  VIADD R11, R6, 0x192 ;  /* 0x00000192060b7836 */ /* 0x000fe20000000000 */
[C---:B------:R-:W-:Y:S01]  /*5030*/  ISETP.GT.U32.AND P1, PT, R0.reuse, R14, PT ;  /* 0x0000000e0000720c */ /* 0x040fe20003f24070 */
[----:B0-----:R-:W-:Y:S01]  /*5040*/  IMAD.MOV.U32 R5, RZ, RZ, R7 ;  /* 0x000000ffff057224 */ /* 0x001fe200078e0007 */
[----:B------:R-:W-:Y:S01]  /*5050*/  ISETP.GT.U32.AND P3, PT, R0, R15, PT ;  /* 0x0000000f0000720c */ /* 0x000fe20003f64070 */
[----:B------:R-:W-:Y:S01]  /*5060*/  VIADD R9, R6, 0x194 ;  /* 0x0000019406097836 */ /* 0x000fe20000000000 */
[----:B------:R-:W-:Y:S01]  /*5070*/  IABS R18, R11 ;  /* 0x0000000b00127213 */ /* 0x000fe20000000000 */
[----:B------:R-:W-:Y:S01]  /*5080*/  @!P2 IMAD.MOV R5, RZ, RZ, -R5 ;  /* 0x000000ffff05a224 */ /* 0x000fe200078e0a05 */
[----:B------:R-:W-:Y:S01]  /*5090*/  ISETP.GT.U32.AND P2, PT, R0, R8, PT ;  /* 0x000000080000720c */ /* 0x000fe20003f44070 */
[----:B------:R-:W-:Y:S01]  /*50a0*/  VIADD R10, R6, 0x190 ;  /* 0x00000190060a7836 */ /* 0x000fe20000000000 */
[----:B------:R-:W-:Y:S01]  /*50b0*/  IABS R17, R9 ;  /* 0x0000000900117213 */ /* 0x000fe20000000000 */
[----:B------:R-:W-:Y:S01]  /*50c0*/  IMAD.MOV R26, RZ, RZ, -R26 ;  /* 0x000000ffff1a7224 */ /* 0x000fe200078e0a1a */
[----:B------:R0:W-:Y:S01]  /*50d0*/  STL [R1+0x1fc], R5 ;  /* 0x0001fc0501007387 */ /* 0x0001e20000100800 */
[--C-:B------:R-:W-:Y:S01]  /*50e0*/  @!P0 IMAD.IADD R16, R16, 0x1, -R0.reuse ;  /* 0x0000000110108824 */ /* 0x100fe200078e0a00 */
[----:B------:R-:W-:Y:S01]  /*50f0*/  IABS R7, R10 ;  /* 0x0000000a00077213 */ /* 0x000fe20000000000 */
[----:B------:R-:W-:Y:S01]  /*5100*/  @!P1 IMAD.IADD R14, R14, 0x1, -R0 ;  /* 0x000000010e0e9824 */ /* 0x000fe200078e0a00 */
[----:B------:R-:W-:Y:S01]  /*5110*/  ISETP.GE.AND P1, PT, R13, RZ, PT ;  /* 0x000000ff0d00720c */ /* 0x000fe20003f26270 */
[----:B------:R-:W-:Y:S01]  /*5120*/  IMAD.HI.U32 R13, R12, R18, RZ ;  /* 0x000000120c0d7227 */ /* 0x000fe200078e00ff */
[----:B------:R-:W-:-:S03]  /*5130*/  ISETP.GT.U32.AND P0, PT, R0, R16, PT ;  /* 0x000000100000720c */ /* 0x000fc60003f04070 */
[----:B------:R-:W-:Y:S02]  /*5140*/  @!P2 IMAD.IADD R8, R8, 0x1, -R0 ;  /* 0x000000010808a824 */ /* 0x000fe400078e0a00 */
[----:B------:R-:W-:-:S03]  /*5150*/  IMAD.HI.U32 R19, R12, R17, RZ ;  /* 0x000000110c137227 */ /* 0x000fc600078e00ff */
[----:B------:R-:W-:Y:S01]  /*5160*/  ISETP.GT.U32.AND P2, PT, R0, R8, PT ;  /* 0x000000080000720c */ /* 0x000fe20003f44070 */
[----:B------:R-:W-:Y:S02]  /*5170*/  @!P3 IMAD.IADD R15, R15, 0x1, -R0 ;  /* 0x000000010f0fb824 */ /* 0x000fe400078e0a00 */
[----:B------:R-:W-:Y:S02]  /*5180*/  IMAD.MOV.U32 R20, RZ, RZ, R14 ;  /* 0x000000ffff147224 */ /* 0x000fe400078e000e */
[----:B------:R-:W-:-:S04]  /*5190*/  IMAD.HI.U32 R14, R12, R7, RZ ;  /* 0x000000070c0e7227 */ /* 0x000fc800078e00ff */
[----:B------:R-:W-:Y:S02]  /*51a0*/  IMAD.MOV R13, RZ, RZ, -R13 ;  /* 0x000000ffff0d7224 */ /* 0x000fe400078e0a0d */
[----:B------:R-:W-:Y:S02]  /*51b0*/  IMAD.MOV R19, RZ, RZ, -R19 ;  /* 0x000000ffff137224 */ /* 0x000fe400078e0a13 */
[----:B0-----:R-:W-:Y:S02]  /*51c0*/  IMAD.MOV.U32 R5, RZ, RZ, R15 ;  /* 0x000000ffff057224 */ /* 0x001fe400078e000f */
[----:B------:R-:W-:Y:S02]  /*51d0*/  IMAD.MOV R15, RZ, RZ, -R14 ;  /* 0x000000ffff0f7224 */ /* 0x000fe400078e0a0e */
[C---:B------:R-:W-:Y:S02]  /*51e0*/  IMAD R14, R0.reuse, R13, R18 ;  /* 0x0000000d000e7224 */ /* 0x040fe400078e0212 */
[----:B------:R-:W-:-:S02]  /*51f0*/  IMAD R17, R0, R19, R17 ;  /* 0x0000001300117224 */ /* 0x000fc400078e0211 */
[--C-:B------:R-:W-:Y:S01]  /*5200*/  @!P2 IMAD.IADD R8, R8, 0x1, -R0.reuse ;  /* 0x000000010808a824 */ /* 0x100fe200078e0a00 */
[----:B------:R-:W-:Y:S01]  /*5210*/  ISETP.GT.U32.AND P2, PT, R0, R14, PT ;  /* 0x0000000e0000720c */ /* 0x000fe20003f44070 */
[----:B------:R-:W-:Y:S01]  /*5220*/  @!P0 IMAD.IADD R16, R16, 0x1, -R0 ;  /* 0x0000000110108824 */ /* 0x000fe200078e0a00 */
[----:B------:R-:W-:Y:S01]  /*5230*/  ISETP.GT.U32.AND P3, PT, R0, R17, PT ;  /* 0x000000110000720c */ /* 0x000fe20003f64070 */
[----:B------:R-:W-:Y:S01]  /*5240*/  @!P6 IMAD.MOV R20, RZ, RZ, -R20 ;  /* 0x000000ffff14e224 */ /* 0x000fe200078e0a14 */
[----:B------:R-:W-:Y:S01]  /*5250*/  ISETP.GE.AND P6, PT, R9, RZ, PT ;  /* 0x000000ff0900720c */ /* 0x000fe20003fc6270 */
[----:B------:R-:W-:Y:S01]  /*5260*/  IMAD.MOV.U32 R19, RZ, RZ, R16 ;  /* 0x000000ffff137224 */ /* 0x000fe200078e0010 */
[----:B------:R-:W-:Y:S01]  /*5270*/  ISETP.GE.AND P0, PT, R10, RZ, PT ;  /* 0x000000ff0a00720c */ /* 0x000fe20003f06270 */
[----:B------:R-:W-:Y:S01]  /*5280*/  @!P5 IMAD.MOV R5, RZ, RZ, -R5 ;  /* 0x000000ffff05d224 */ /* 0x000fe200078e0a05 */
[----:B------:R-:W-:Y:S01]  /*5290*/  STL [R1+0x200], R20 ;  /* 0x0002001401007387 */ /* 0x000fe20000100800 */
[----:B------:R-:W-:Y:S01]  /*52a0*/  IMAD R15, R0, R15, R7 ;  /* 0x0000000f000f7224 */ /* 0x000fe200078e0207 */
[----:B------:R-:W-:Y:S01]  /*52b0*/  ISETP.GE.AND P5, PT, R11, RZ, PT ;  /* 0x000000ff0b00720c */ /* 0x000fe20003fa6270 */
[----:B------:R-:W-:Y:S01]  /*52c0*/  @!P4 IMAD.MOV R19, RZ, RZ, -R19 ;  /* 0x000000ffff13c224 */ /* 0x000fe200078e0a13 */
[----:B------:R0:W-:Y:S01]  /*52d0*/  STL [R1+0x204], R5 ;  /* 0x0002040501007387 */ /* 0x0001e20000100800 */
[----:B------:R-:W-:-:S02]  /*52e0*/  VIADD R7, R6, 0x18e ;  /* 0x0000018e06077836 */ /* 0x000fc40000000000 */
[--C-:B------:R-:W-:Y:S01]  /*52f0*/  @!P2 IMAD.IADD R14, R14, 0x1, -R0.reuse ;  /* 0x000000010e0ea824 */ /* 0x100fe200078e0a00 */
[----:B------:R1:W-:Y:S01]  /*5300*/  STL [R1+0x208], R19 ;  /* 0x0002081301007387 */ /* 0x0003e20000100800 */
[----:B------:R-:W-:Y:S01]  /*5310*/  @!P3 IMAD.IADD R17, R17, 0x1, -R0 ;  /* 0x000000011111b824 */ /* 0x000fe200078e0a00 */
[----:B------:R-:W-:Y:S01]  /*5320*/  ISETP.GE.AND P4, PT, R7, RZ, PT ;  /* 0x000000ff0700720c */ /* 0x000fe20003f86270 */
[----:B------:R-:W-:Y:S01]  /*5330*/  VIADD R9, R6, 0x18c ;  /* 0x0000018c06097836 */ /* 0x000fe20000000000 */
[----:B------:R-:W-:Y:S01]  /*5340*/  ISETP.GT.U32.AND P2, PT, R0, R14, PT ;  /* 0x0000000e0000720c */ /* 0x000fe20003f44070 */
[----:B------:R-:W-:Y:S01]  /*5350*/  VIADD R11, R6, 0x188 ;  /* 0x00000188060b7836 */ /* 0x000fe20000000000 */
[C---:B------:R-:W-:Y:S01]  /*5360*/  ISETP.GT.U32.AND P3, PT, R0.reuse, R17, PT ;  /* 0x000000110000720c */ /* 0x040fe20003f64070 */
[----:B0-----:R-:W-:Y:S02]  /*5370*/  IMAD.MOV.U32 R5, RZ, RZ, R8 ;  /* 0x000000ffff057224 */ /* 0x001fe400078e0008 */
[----:B------:R-:W-:Y:S01]  /*5380*/  IMAD R23, R0, R26, R23 ;  /* 0x0000001a00177224 */ /* 0x000fe200078e0217 */
[----:B-1----:R-:W-:Y:S01]  /*5390*/  IABS R19, R7 ;  /* 0x0000000700137213 */ /* 0x002fe20000000000 */
[----:B------:R-:W-:Y:S01]  /*53a0*/  @!P1 IMAD.MOV R5, RZ, RZ, -R5 ;  /* 0x000000ffff059224 */ /* 0x000fe200078e0a05 */
[----:B------:R-:W-:Y:S01]  /*53b0*/  ISETP.GE.AND P1, PT, R9, RZ, PT ;  /* 0x000000ff0900720c */ /* 0x000fe20003f26270 */
[----:B------:R-:W-:Y:S01]  /*53c0*/  VIADD R7, R6, 0x18a ;  /* 0x0000018a06077836 */ /* 0x000fe20000000000 */
[----:B------:R-:W-:Y:S01]  /*53d0*/  IABS R9, R9 ;  /* 0x0000000900097213 */ /* 0x000fe20000000000 */
[----:B------:R-:W-:Y:S01]  /*53e0*/  IMAD.HI.U32 R13, R12, R19, RZ ;  /* 0x000000130c0d7227 */ /* 0x000fe200078e00ff */
[----:B------:R0:W-:Y:S01]  /*53f0*/  STL [R1+0x210], R5 ;  /* 0x0002100501007387 */ /* 0x0001e20000100800 */
[----:B------:R-:W-:-:S02]  /*5400*/  IABS R16, R11 ;  /* 0x0000000b00107213 */ /* 0x000fc40000000000 */
[----:B------:R-:W-:Y:S01]  /*5410*/  IMAD.MOV R13, RZ, RZ, -R13 ;  /* 0x000000ffff0d7224 */ /* 0x000fe200078e0a0d */
[----:B------:R-:W-:Y:S01]  /*5420*/  IABS R10, R7 ;  /* 0x00000007000a7213 */ /* 0x000fe20000000000 */
[----:B------:R-:W-:-:S04]  /*5430*/  IMAD.HI.U32 R8, R12, R9, RZ ;  /* 0x000000090c087227 */ /* 0x000fc800078e00ff */
[----:B------:R-:W-:Y:S02]  /*5440*/  IMAD R19, R0, R13, R19 ;  /* 0x0000000d00137224 */ /* 0x000fe400078e0213 */
[--C-:B------:R-:W-:Y:S02]  /*5450*/  @!P2 IMAD.IADD R14, R14, 0x1, -R0.reuse ;  /* 0x000000010e0ea824 */ /* 0x100fe400078e0a00 */
[----:B------:R-:W-:Y:S01]  /*5460*/  @!P3 IMAD.IADD R17, R17, 0x1, -R0 ;  /* 0x000000011111b824 */ /* 0x000fe200078e0a00 */
[C---:B------:R-:W-:Y:S01]  /*5470*/  ISETP.GT.U32.AND P2, PT, R0.reuse, R19, PT ;  /* 0x000000130000720c */ /* 0x040fe20003f44070 */
[----:B------:R-:W-:Y:S01]  /*5480*/  IMAD.MOV R8, RZ, RZ, -R8 ;  /* 0x000000ffff087224 */ /* 0x000fe200078e0a08 */
[C---:B------:R-:W-:Y:S01]  /*5490*/  ISETP.GT.U32.AND P3, PT, R0.reuse, R15, PT ;  /* 0x0000000f0000720c */ /* 0x040fe20003f64070 */
[----:B------:R-:W-:Y:S02]  /*54a0*/  IMAD.MOV.U32 R18, RZ, RZ, R17 ;  /* 0x000000ffff127224 */ /* 0x000fe400078e0011 */
[----:B------:R-:W-:-:S02]  /*54b0*/  IMAD R9, R0, R8, R9 ;  /* 0x0000000800097224 */ /* 0x000fc400078e0209 */
[----:B------:R-:W-:Y:S02]  /*54c0*/  @!P6 IMAD.MOV R18, RZ, RZ, -R18 ;  /* 0x000000ffff12e224 */ /* 0x000fe400078e0a12 */
[----:B------:R-:W-:Y:S01]  /*54d0*/  IMAD.HI.U32 R13, R12, R10, RZ ;  /* 0x0000000a0c0d7227 */ /* 0x000fe200078e00ff */
[C---:B------:R-:W-:Y:S02]  /*54e0*/  ISETP.GT.U32.AND P6, PT, R0.reuse, R9, PT ;  /* 0x000000090000720c */ /* 0x040fe40003fc4070 */
[----:B------:R-:W-:Y:S01]  /*54f0*/  STL [R1+0x214], R18 ;  /* 0x0002141201007387 */ /* 0x000fe20000100800 */
[----:B------:R-:W-:Y:S02]  /*5500*/  @!P2 IMAD.IADD R19, R19, 0x1, -R0 ;  /* 0x000000011313a824 */ /* 0x000fe400078e0a00 */
[----:B0-----:R-:W-:Y:S02]  /*5510*/  IMAD.MOV.U32 R5, RZ, RZ, R14 ;  /* 0x000000ffff057224 */ /* 0x001fe400078e000e */
[----:B------:R-:W-:Y:S01]  /*5520*/  IMAD.MOV R13, RZ, RZ, -R13 ;  /* 0x000000ffff0d7224 */ /* 0x000fe200078e0a0d */
[C---:B------:R-:W-:Y:S01]  /*5530*/  ISETP.GT.U32.AND P2, PT, R0.reuse, R19, PT ;  /* 0x000000130000720c */ /* 0x040fe20003f44070 */
[----:B------:R-:W-:Y:S01]  /*5540*/  @!P5 IMAD.MOV R5, RZ, RZ, -R5 ;  /* 0x000000ffff05d224 */ /* 0x000fe200078e0a05 */
[----:B------:R-:W-:Y:S01]  /*5550*/  ISETP.GE.AND P5, PT, R7, RZ, PT ;  /* 0x000000ff0700720c */ /* 0x000fe20003fa6270 */
[----:B------:R-:W-:-:S02]  /*5560*/  IMAD R7, R0, R13, R10 ;  /* 0x0000000d00077224 */ /* 0x000fc400078e020a */
[----:B------:R-:W-:Y:S01]  /*5570*/  VIADD R13, R6, 0x186 ;  /* 0x00000186060d7836 */ /* 0x000fe20000000000 */
[----:B------:R0:W-:Y:S01]  /*5580*/  STL [R1+0x218], R5 ;  /* 0x0002180501007387 */ /* 0x0001e20000100800 */
[--C-:B------:R-:W-:Y:S02]  /*5590*/  @!P6 IMAD.IADD R9, R9, 0x1, -R0.reuse ;  /* 0x000000010909e824 */ /* 0x100fe400078e0a00 */
[--C-:B------:R-:W-:Y:S01]  /*55a0*/  @!P3 IMAD.IADD R15, R15, 0x1, -R0.reuse ;  /* 0x000000010f0fb824 */ /* 0x100fe200078e0a00 */
[----:B------:R-:W-:Y:S01]  /*55b0*/  IABS R20, R13 ;  /* 0x0000000d00147213 */ /* 0x000fe20000000000 */
[----:B------:R-:W-:Y:S01]  /*55c0*/  IMAD.HI.U32 R8, R12, R16, RZ ;  /* 0x000000100c087227 */ /* 0x000fe200078e00ff */
[C---:B------:R-:W-:Y:S02]  /*55d0*/  ISETP.GT.U32.AND P6, PT, R0.reuse, R9, PT ;  /* 0x000000090000720c */ /* 0x040fe40003fc4070 */
[C---:B------:R-:W-:Y:S01]  /*55e0*/  ISETP.GT.U32.AND P3, PT, R0.reuse, R15, PT ;  /* 0x0000000f0000720c */ /* 0x040fe20003f64070 */
[----:B------:R-:W-:Y:S01]  /*55f0*/  @!P2 IMAD.IADD R19, R19, 0x1, -R0 ;  /* 0x000000011313a824 */ /* 0x000fe200078e0a00 */
[----:B------:R-:W-:Y:S01]  /*5600*/  ISETP.GT.U32.AND P2, PT, R0, R7, PT ;  /* 0x000000070000720c */ /* 0x000fe20003f44070 */
[----:B------:R-:W-:-:S02]  /*5610*/  IMAD.MOV R8, RZ, RZ, -R8 ;  /* 0x000000ffff087224 */ /* 0x000fc400078e0a08 */
[----:B------:R-:W-:Y:S02]  /*5620*/  VIADD R17, R6, 0x184 ;  /* 0x0000018406117836 */ /* 0x000fe40000000000 */
[----:B------:R-:W-:-:S03]  /*5630*/  IMAD.HI.U32 R14, R12, R20, RZ ;  /* 0x000000140c0e7227 */ /* 0x000fc600078e00ff */
[----:B------:R-:W-:Y:S01]  /*5640*/  IABS R25, R17 ;  /* 0x0000001100197213 */ /* 0x000fe20000000000 */
[C---:B------:R-:W-:Y:S02]  /*5650*/  IMAD R16, R0.reuse, R8, R16 ;  /* 0x0000000800107224 */ /* 0x040fe400078e0210 */
[----:B------:R-:W-:Y:S02]  /*5660*/  IMAD.MOV R14, RZ, RZ, -R14 ;  /* 0x000000ffff0e7224 */ /* 0x000fe400078e0a0e */
[----:B------:R-:W-:Y:S01]  /*5670*/  @!P6 IMAD.IADD R9, R9, 0x1, -R0 ;  /* 0x000000010909e824 */ /* 0x000fe200078e0a00 */
[C---:B------:R-:W-:Y:S01]  /*5680*/  ISETP.GT.U32.AND P6, PT, R0.reuse, R16, PT ;  /* 0x000000100000720c */ /* 0x040fe20003fc4070 */
[----:B------:R-:W-:Y:S02]  /*5690*/  IMAD R20, R0, R14, R20 ;  /* 0x0000000e00147224 */ /* 0x000fe400078e0214 */
[----:B------:R-:W-:Y:S01]  /*56a0*/  @!P3 IMAD.IADD R15, R15, 0x1, -R0 ;  /* 0x000000010f0fb824 */ /* 0x000fe200078e0a00 */
[----:B------:R-:W-:Y:S01]  /*56b0*/  ISETP.GE.AND P3, PT, R11, RZ, PT ;  /* 0x000000ff0b00720c */ /* 0x000fe20003f66270 */
[----:B------:R-:W-:-:S04]  /*56c0*/  IMAD.HI.U32 R24, R12, R25, RZ ;  /* 0x000000190c187227 */ /* 0x000fc800078e00ff */
[----:B------:R-:W-:Y:S01]  /*56d0*/  @!P2 IMAD.IADD R7, R7, 0x1, -R0 ;  /* 0x000000010707a824 */ /* 0x000fe200078e0a00 */
[----:B------:R-:W-:Y:S01]  /*56e0*/  ISETP.GT.U32.AND P2, PT, R0, R20, PT ;  /* 0x000000140000720c */ /* 0x000fe20003f44070 */
[----:B------:R-:W-:Y:S02]  /*56f0*/  IMAD.MOV R24, RZ, RZ, -R24 ;  /* 0x000000ffff187224 */ /* 0x000fe400078e0a18 */
[----:B0-----:R-:W-:Y:S02]  /*5700*/  IMAD.MOV.U32 R5, RZ, RZ, R15 ;  /* 0x000000ffff057224 */ /* 0x001fe400078e000f */
[----:B------:R-:W-:Y:S02]  /*5710*/  VIADD R10, R6, 0x180 ;  /* 0x00000180060a7836 */ /* 0x000fe40000000000 */
[----:B------:R-:W-:Y:S02]  /*5720*/  IMAD R24, R0, R24, R25 ;  /* 0x0000001800187224 */ /* 0x000fe400078e0219 */
[----:B------:R-:W-:Y:S01]  /*5730*/  @!P0 IMAD.MOV R5, RZ, RZ, -R5 ;  /* 0x000000ffff058224 */ /* 0x000fe200078e0a05 */
[----:B------:R-:W-:Y:S01]  /*5740*/  IABS R11, R10 ;  /* 0x0000000a000b7213 */ /* 0x000fe20000000000 */
[--C-:B------:R-:W-:Y:S01]  /*5750*/  @!P6 IMAD.IADD R16, R16, 0x1, -R0.reuse ;  /* 0x000000011010e824 */ /* 0x100fe200078e0a00 */
[----:B------:R-:W-:Y:S01]  /*5760*/  ISETP.GT.U32.AND P6, PT, R0, R24, PT ;  /* 0x000000180000720c */ /* 0x000fe20003fc4070 */
[----:B------:R-:W-:Y:S01]  /*5770*/  @!P2 IMAD.IADD R20, R20, 0x1, -R0 ;  /* 0x000000011414a824 */ /* 0x000fe200078e0a00 */
[----:B------:R0:W-:Y:S01]  /*5780*/  STL [R1+0x21c], R5 ;  /* 0x00021c0501007387 */ /* 0x0001e20000100800 */
[----:B------:R-:W-:Y:S01]  /*5790*/  ISETP.GT.U32.AND P2, PT, R0, R7, PT ;  /* 0x000000070000720c */ /* 0x000fe20003f44070 */
[----:B------:R-:W-:Y:S01]  /*57a0*/  VIADD R8, R6, 0x17e ;  /* 0x0000017e06087836 */ /* 0x000fe20000000000 */
[----:B------:R-:W-:Y:S01]  /*57b0*/  ISETP.GT.U32.AND P0, PT, R0, R16, PT ;  /* 0x000000100000720c */ /* 0x000fe20003f04070 */
[----:B------:R-:W-:-:S03]  /*57c0*/  IMAD.HI.U32 R21, R12, R11, RZ ;  /* 0x0000000b0c157227 */ /* 0x000fc600078e00ff */
[----:B------:R-:W-:Y:S01]  /*57d0*/  IABS R18, R8 ;  /* 0x0000000800127213 */ /* 0x000fe20000000000 */
[----:B------:R-:W-:Y:S02]  /*57e0*/  IMAD.MOV R21, RZ, RZ, -R21 ;  /* 0x000000ffff157224 */ /* 0x000fe400078e0a15 */
[----:B0-----:R-:W-:Y:S02]  /*57f0*/  IMAD.MOV.U32 R5, RZ, RZ, R19 ;  /* 0x000000ffff057224 */ /* 0x001fe400078e0013 */
[----:B------:R-:W-:Y:S02]  /*5800*/  IMAD R11, R0, R21, R11 ;  /* 0x00000015000b7224 */ /* 0x000fe400078e020b */
[----:B------:R-:W-:Y:S02]  /*5810*/  @!P4 IMAD.MOV R5, RZ, RZ, -R5 ;  /* 0x000000ffff05c224 */ /* 0x000fe400078e0a05 */
[--C-:B------:R-:W-:Y:S01]  /*5820*/  @!P6 IMAD.IADD R24, R24, 0x1, -R0.reuse ;  /* 0x000000011818e824 */ /* 0x100fe200078e0a00 */
[----:B------:R-:W-:Y:S01]  /*5830*/  ISETP.GT.U32.AND P6, PT, R0, R20, PT ;  /* 0x000000140000720c */ /* 0x000fe20003fc4070 */
[----:B------:R-:W-:Y:S01]  /*5840*/  IMAD.HI.U32 R14, R12, R18, RZ ;  /* 0x000000120c0e7227 */ /* 0x000fe200078e00ff */
[----:B------:R0:W-:Y:S02]  /*5850*/  STL [R1+0x220], R5 ;  /* 0x0002200501007387 */ /* 0x0001e40000100800 */
[C---:B------:R-:W-:Y:S01]  /*5860*/  ISETP.GT.U32.AND P4, PT, R0.reuse, R24, PT ;  /* 0x000000180000720c */ /* 0x040fe20003f84070 */
[----:B------:R-:W-:Y:S01]  /*5870*/  @!P2 IMAD.IADD R7, R7, 0x1, -R0 ;  /* 0x000000010707a824 */ /* 0x000fe200078e0a00 */
[----:B------:R-:W-:Y:S01]  /*5880*/  ISETP.GT.U32.AND P2, PT, R0, R11, PT ;  /* 0x0000000b0000720c */ /* 0x000fe20003f44070 */
[----:B------:R-:W-:-:S02]  /*5890*/  IMAD.MOV R14, RZ, RZ, -R14 ;  /* 0x000000ffff0e7224 */ /* 0x000fc400078e0a0e */
[----:B------:R-:W-:Y:S02]  /*58a0*/  VIADD R21, R6, 0x17c ;  /* 0x0000017c06157836 */ /* 0x000fe40000000000 */
[----:B------:R-:W-:Y:S02]  /*58b0*/  IMAD R14, R0, R14, R18 ;  /* 0x0000000e000e7224 */ /* 0x000fe400078e0212 */
[----:B0-----:R-:W-:Y:S01]  /*58c0*/  IMAD.MOV.U32 R5, RZ, RZ, R9 ;  /* 0x000000ffff057224 */ /* 0x001fe200078e0009 */
[----:B------:R-:W-:Y:S01]  /*58d0*/  IABS R18, R21 ;  /* 0x0000001500127213 */ /* 0x000fe20000000000 */
[----:B------:R-:W-:Y:S02]  /*58e0*/  VIADD R15, R6, 0x17a ;  /* 0x0000017a060f7836 */ /* 0x000fe40000000000 */
[----:B------:R-:W-:Y:S01]  /*58f0*/  @!P1 IMAD.MOV R5, RZ, RZ, -R5 ;  /* 0x000000ffff059224 */ /* 0x000fe200078e0a05 */
[----:B------:R-:W-:Y:S01]  /*5900*/  ISETP.GT.U32.AND P1, PT, R0, R23, PT ;  /* 0x000000170000720c */ /* 0x000fe20003f24070 */
[--C-:B------:R-:W-:Y:S01]  /*5910*/  @!P0 IMAD.IADD R16, R16, 0x1, -R0.reuse ;  /* 0x0000000110108824 */ /* 0x100fe200078e0a00 */
[----:B------:R-:W-:Y:S01]  /*5920*/  IABS R19, R15 ;  /* 0x0000000f00137213 */ /* 0x000fe20000000000 */
[--C-:B------:R-:W-:Y:S01]  /*5930*/  @!P6 IMAD.IADD R20, R20, 0x1, -R0.reuse ;  /* 0x000000011414e824 */ /* 0x100fe200078e0a00 */
[----:B------:R-:W-:Y:S01]  /*5940*/  ISETP.GT.U32.AND P6, PT, R0, R14, PT ;  /* 0x0000000e0000720c */ /* 0x000fe20003fc4070 */
[----:B------:R-:W-:Y:S01]  /*5950*/  IMAD.MOV.U32 R25, RZ, RZ, R7 ;  /* 0x000000ffff197224 */ /* 0x000fe200078e0007 */
[----:B------:R0:W-:Y:S01]  /*5960*/  STL [R1+0x224], R5 ;  /* 0x0002240501007387 */ /* 0x0001e20000100800 */
[----:B------:R-:W-:Y:S01]  /*5970*/  @!P2 IMAD.IADD R11, R11, 0x1, -R0 ;  /* 0x000000010b0ba824 */ /* 0x000fe200078e0a00 */
[----:B------:R-:W-:Y:S01]  /*5980*/  ISETP.GE.AND P0, PT, R13, RZ, PT ;  /* 0x000000ff0d00720c */ /* 0x000fe20003f06270 */
[----:B------:R-:W-:Y:S01]  /*5990*/  IMAD.HI.U32 R9, R12, R18, RZ ;  /* 0x000000120c097227 */ /* 0x000fe200078e00ff */
[----:B------:R-:W-:-:S03]  /*59a0*/  ISETP.GE.AND P2, PT, R10, RZ, PT ;  /* 0x000000ff0a00720c */ /* 0x000fc60003f46270 */
[--C-:B------:R-:W-:Y:S01]  /*59b0*/  @!P1 IMAD.IADD R23, R23, 0x1, -R0.reuse ;  /* 0x0000000117179824 */ /* 0x100fe200078e0a00 */
[----:B------:R-:W-:Y:S01]  /*59c0*/  ISETP.GE.AND P1, PT, R22, RZ, PT ;  /* 0x000000ff1600720c */ /* 0x000fe20003f26270 */
[----:B------:R-:W-:Y:S01]  /*59d0*/  @!P4 IMAD.IADD R24, R24, 0x1, -R0 ;  /* 0x000000011818c824 */ /* 0x000fe200078e0a00 */
[----:B------:R-:W-:Y:S01]  /*59e0*/  ISETP.GE.AND P4, PT, R17, RZ, PT ;  /* 0x000000ff1100720c */ /* 0x000fe20003f86270 */
[----:B0-----:R-:W-:Y:S02]  /*59f0*/  IMAD.MOV.U32 R5, RZ, RZ, R16 ;  /* 0x000000ffff057224 */ /* 0x001fe400078e0010 */
[----:B------:R-:W-:Y:S01]  /*5a00*/  @!P5 IMAD.MOV R25, RZ, RZ, -R25 ;  /* 0x000000ffff19d224 */ /* 0x000fe200078e0a19 */
[----:B------:R-:W-:Y:S01]  /*5a10*/  ISETP.GT.U32.AND P5, PT, R0, R23, PT ;  /* 0x000000170000720c */ /* 0x000fe20003fa4070 */
[----:B------:R-:W-:-:S03]  /*5a20*/  IMAD.HI.U32 R13, R12, R19, RZ ;  /* 0x000000130c0d7227 */ /* 0x000fc600078e00ff */
[----:B------:R-:W-:Y:S01]  /*5a30*/  STL [R1+0x228], R25 ;  /* 0x0002281901007387 */ /* 0x000fe20000100800 */
[----:B------:R-:W-:Y:S01]  /*5a40*/  @!P3 IMAD.MOV R5, RZ, RZ, -R5 ;  /* 0x000000ffff05b224 */ /* 0x000fe200078e0a05 */
[C---:B------:R-:W-:Y:S01]  /*5a50*/  ISETP.GT.U32.AND P3, PT, R0.reuse, R11, PT ;  /* 0x0000000b0000720c */ /* 0x040fe20003f64070 */
[----:B------:R-:W-:Y:S02]  /*5a60*/  IMAD.MOV R9, RZ, RZ, -R9 ;  /* 0x000000ffff097224 */ /* 0x000fe400078e0a09 */
[----:B------:R-:W-:Y:S01]  /*5a70*/  IMAD.MOV R13, RZ, RZ, -R13 ;  /* 0x000000ffff0d7224 */ /* 0x000fe200078e0a0d */
[----:B------:R0:W-:Y:S01]  /*5a80*/  STL [R1+0x22c], R5 ;  /* 0x00022c0501007387 */ /* 0x0001e20000100800 */
[----:B------:R-:W-:Y:S02]  /*5a90*/  IMAD R9, R0, R9, R18 ;  /* 0x0000000900097224 */ /* 0x000fe400078e0212 */
[----:B------:R-:W-:Y:S02]  /*5aa0*/  @!P6 IMAD.IADD R14, R14, 0x1, -R0 ;  /* 0x000000010e0ee824 */ /* 0x000fe400078e0a00 */
[----:B------:R-:W-:-:S02]  /*5ab0*/  IMAD.MOV.U32 R16, RZ, RZ, R20 ;  /* 0x000000ffff107224 */ /* 0x000fc400078e0014 */
[C---:B------:R-:W-:Y:S01]  /*5ac0*/  IMAD R13, R0.reuse, R13, R19 ;  /* 0x0000000d000d7224 */ /* 0x040fe200078e0213 */
[----:B------:R-:W-:Y:S01]  /*5ad0*/  ISETP.GT.U32.AND P6, PT, R0, R14, PT ;  /* 0x0000000e0000720c */ /* 0x000fe20003fc4070 */
[----:B------:R-:W-:Y:S02]  /*5ae0*/  VIADD R7, R6, 0x178 ;  /* 0x0000017806077836 */ /* 0x000fe40000000000 */
[----:B0-----:R-:W-:Y:S02]  /*5af0*/  IMAD.MOV.U32 R5, RZ, RZ, R24 ;  /* 0x000000ffff057224 */ /* 0x001fe400078e0018 */
[----:B------:R-:W-:Y:S01]  /*5b00*/  @!P0 IMAD.MOV R16, RZ, RZ, -R16 ;  /* 0x000000ffff108224 */ /* 0x000fe200078e0a10 */
[C---:B------:R-:W-:Y:S01]  /*5b10*/  ISETP.GT.U32.AND P0, PT, R0.reuse, R9, PT ;  /* 0x000000090000720c */ /* 0x040fe20003f04070 */
[----:B------:R-:W-:Y:S01]  /*5b20*/  @!P4 IMAD.MOV R5, RZ, RZ, -R5 ;  /* 0x000000ffff05c224 */ /* 0x000fe200078e0a05 */
[----:B------:R-:W-:Y:S01]  /*5b30*/  IABS R17, R7 ;  /* 0x0000000700117213 */ /* 0x000fe20000000000 */
[--C-:B------:R-:W-:Y:S01]  /*5b40*/  @!P5 IMAD.IADD R23, R23, 0x1, -R0.reuse ;  /* 0x000000011717d824 */ /* 0x100fe200078e0a00 */
[----:B------:R-:W-:Y:S01]  /*5b50*/  ISETP.GT.U32.AND P5, PT, R0, R13, PT ;  /* 0x0000000d0000720c */ /* 0x000fe20003fa4070 */
[----:B------:R-:W-:Y:S01]  /*5b60*/  @!P3 IMAD.IADD R11, R11, 0x1, -R0 ;  /* 0x000000010b0bb824 */ /* 0x000fe200078e0a00 */
[----:B------:R0:W-:Y:S01]  /*5b70*/  STL [R1+0x234], R16 ;  /* 0x0002341001007387 */ /* 0x0001e20000100800 */
[----:B------:R-:W-:Y:S01]  /*5b80*/  ISETP.GE.AND P4, PT, R8, RZ, PT ;  /* 0x000000ff0800720c */ /* 0x000fe20003f86270 */
[----:B------:R-:W-:Y:S01]  /*5b90*/  IMAD.HI.U32 R8, R12, R17, RZ ;  /* 0x000000110c087227 */ /* 0x000fe200078e00ff */
[----:B------:R-:W-:Y:S01]  /*5ba0*/  ISETP.GE.AND P3, PT, R21, RZ, PT ;  /* 0x000000ff1500720c */ /* 0x000fe20003f66270 */
[----:B------:R1:W-:Y:S02]  /*5bb0*/  STL [R1+0x238], R5 ;  /* 0x0002380501007387 */ /* 0x0003e40000100800 */
[----:B------:R-:W-:-:S02]  /*5bc0*/  VIADD R10, R6, 0x176 ;  /* 0x00000176060a7836 */ /* 0x000fc40000000000 */
[--C-:B------:R-:W-:Y:S01]  /*5bd0*/  @!P6 IMAD.IADD R14, R14, 0x1, -R0.reuse ;  /* 0x000000010e0ee824 */ /* 0x100fe200078e0a00 */
[----:B------:R-:W-:Y:S01]  /*5be0*/  ISETP.GE.AND P6, PT, R15, RZ, PT ;  /* 0x000000ff0f00720c */ /* 0x000fe20003fc6270 */
[----:B0-----:R-:W-:Y:S01]  /*5bf0*/  IMAD.MOV.U32 R16, RZ, RZ, R23 ;  /* 0x000000ffff107224 */ /* 0x001fe200078e0017 */
[----:B------:R-:W-:Y:S01]  /*5c00*/  IABS R20, R10 ;  /* 0x0000000a00147213 */ /* 0x000fe20000000000 */
[----:B------:R-:W-:Y:S01]  /*5c10*/  @!P0 IMAD.IADD R9, R9, 0x1, -R0 ;  /* 0x0000000109098824 */ /* 0x000fe200078e0a00 */
[----:B------:R-:W-:Y:S01]  /*5c20*/  ISETP.GE.AND P0, PT, R7, RZ, PT ;  /* 0x000000ff0700720c */ /* 0x000fe20003f06270 */
[----:B-1----:R-:W-:Y:S02]  /*5c30*/  IMAD.MOV.U32 R5, RZ, RZ, R11 ;  /* 0x000000ffff057224 */ /* 0x002fe400078e000b */
[----:B------:R-:W-:Y:S01]  /*5c40*/  @!P1 IMAD.MOV R16, RZ, RZ, -R16 ;  /* 0x000000ffff109224 */ /* 0x000fe200078e0a10 */
[----:B------:R-:W-:Y:S01]  /*5c50*/  ISETP.GT.U32.AND P1, PT, R0, R9, PT ;  /* 0x000000090000720c */ /* 0x000fe20003f24070 */
[----:B------:R-:W-:Y:S01]  /*5c60*/  @!P2 IMAD.MOV R5, RZ, RZ, -R5 ;  /* 0x000000ffff05a224 */ /* 0x000fe200078e0a05 */
[----:B------:R-:W-:Y:S01]  /*5c70*/  ISETP.GE.AND P2, PT, R10, RZ, PT ;  /* 0x000000ff0a00720c */ /* 0x000fe20003f46270 */
[----:B------:R-:W-:Y:S01]  /*5c80*/  IMAD.MOV R8, RZ, RZ, -R8 ;  /* 0x000000ffff087224 */ /* 0x000fe200078e0a08 */
[----:B------:R-:W-:Y:S01]  /*5c90*/  STL [R1+0x23c], R16 ;  /* 0x00023c1001007387 */ /* 0x000fe20000100800 */
[----:B------:R-:W-:-:S02]  /*5ca0*/  @!P5 IMAD.IADD R13, R13, 0x1, -R0 ;  /* 0x000000010d0dd824 */ /* 0x000fc400078e0a00 */
[----:B------:R-:W-:Y:S01]  /*5cb0*/  IMAD R17, R0, R8, R17 ;  /* 0x0000000800117224 */ /* 0x000fe200078e0211 */
[----:B------:R0:W-:Y:S01]  /*5cc0*/  STL [R1+0x240], R5 ;  /* 0x0002400501007387 */ /* 0x0001e20000100800 */
[----:B------:R-:W-:Y:S01]  /*5cd0*/  IMAD.HI.U32 R7, R12, R20, RZ ;  /* 0x000000140c077227 */ /* 0x000fe200078e00ff */
[----:B------:R-:W-:-:S03]  /*5ce0*/  ISETP.GT.U32.AND P5, PT, R0, R13, PT ;  /* 0x0000000d0000720c */ /* 0x000fc60003fa4070 */
[----:B------:R-:W-:Y:S02]  /*5cf0*/  IMAD.MOV R7, RZ, RZ, -R7 ;  /* 0x000000ffff077224 */ /* 0x000fe400078e0a07 */
[----:B------:R-:W-:Y:S02]  /*5d00*/  VIADD R18, R6, 0x174 ;  /* 0x0000017406127836 */ /* 0x000fe40000000000 */
[----:B------:R-:W-:Y:S02]  /*5d10*/  IMAD R20, R0, R7, R20 ;  /* 0x0000000700147224 */ /* 0x000fe400078e0214 */
[----:B0-----:R-:W-:Y:S02]  /*5d20*/  IMAD.MOV.U32 R5, RZ, RZ, R14 ;  /* 0x000000ffff057224 */ /* 0x001fe400078e000e */
[--C-:B------:R-:W-:Y:S01]  /*5d30*/  @!P1 IMAD.IADD R9, R9, 0x1, -R0.reuse ;  /* 0x0000000109099824 */ /* 0x100fe200078e0a00 */
[----:B------:R-:W-:Y:S01]  /*5d40*/  ISETP.GE.AND P1, PT, R18, RZ, PT ;  /* 0x000000ff1200720c */ /* 0x000fe20003f26270 */
[----:B------:R-:W-:Y:S01]  /*5d50*/  @!P4 IMAD.MOV R5, RZ, RZ, -R5 ;  /* 0x000000ffff05c224 */ /* 0x000fe200078e0a05 */
[C---:B------:R-:W-:Y:S01]  /*5d60*/  ISETP.GT.U32.AND P4, PT, R0.reuse, R17, PT ;  /* 0x000000110000720c */ /* 0x040fe20003f84070 */
[----:B------:R-:W-:Y:S01]  /*5d70*/  @!P5 IMAD.IADD R13, R13, 0x1, -R0 ;  /* 0x000000010d0dd824 */ /* 0x000fe200078e0a00 */
[----:B------:R-:W-:Y:S01]  /*5d80*/  ISETP.GT.U32.AND P5, PT, R0, R20, PT ;  /* 0x000000140000720c */ /* 0x000fe20003fa4070 */
[C---:B------:R-:W-:Y:S01]  /*5d90*/  VIADD R7, R6.reuse, 0x170 ;  /* 0x0000017006077836 */ /* 0x040fe20000000000 */
[----:B------:R0:W-:Y:S01]  /*5da0*/  STL [R1+0x248], R5 ;  /* 0x0002480501007387 */ /* 0x0001e20000100800 */
[----:B------:R-:W-:Y:S01]  /*5db0*/  IABS R18, R18 ;  /* 0x0000001200127213 */ /* 0x000fe20000000000 */
[----:B------:R-:W-:-:S02]  /*5dc0*/  VIADD R10, R6, 0x172 ;  /* 0x00000172060a7836 */ /* 0x000fc40000000000 */
[----:B------:R-:W-:Y:S01]  /*5dd0*/  IABS R15, R7 ;  /* 0x00000007000f7213 */ /* 0x000fe20000000000 */
[----:B------:R-:W-:Y:S02]  /*5de0*/  VIADD R14, R6, 0x16a ;  /* 0x0000016a060e7836 */ /* 0x000fe40000000000 */
[----:B------:R-:W-:Y:S01]  /*5df0*/  IMAD.HI.U32 R11, R12, R18, RZ ;  /* 0x000000120c0b7227 */ /* 0x000fe200078e00ff */
[----:B------:R-:W-:Y:S02]  /*5e00*/  IABS R8, R10 ;  /* 0x0000000a00087213 */ /* 0x000fe40000000000 */
[----:B------:R-:W-:Y:S01]  /*5e10*/  IABS R16, R14 ;  /* 0x0000000e00107213 */ /* 0x000fe20000000000 */
[----:B0-----:R-:W-:Y:S02]  /*5e20*/  IMAD.MOV.U32 R5, RZ, RZ, R9 ;  /* 0x000000ffff057224 */ /* 0x001fe400078e0009 */
[----:B------:R-:W-:Y:S01]  /*5e30*/  @!P4 IMAD.IADD R17, R17, 0x1, -R0 ;  /* 0x000000011111c824 */ /* 0x000fe200078e0a00 */
[----:B------:R-:W-:Y:S01]  /*5e40*/  ISETP.GE.AND P4, PT, R10, RZ, PT ;  /* 0x000000ff0a00720c */ /* 0x000fe20003f86270 */
[----:B------:R-:W-:-:S02]  /*5e50*/  @!P3 IMAD.MOV R5, RZ, RZ, -R5 ;  /* 0x000000ffff05b224 */ /* 0x000fc400078e0a05 */
[----:B------:R-:W-:Y:S01]  /*5e60*/  IMAD.MOV R11, RZ, RZ, -R11 ;  /* 0x000000ffff0b7224 */ /* 0x000fe200078e0a0b */
[----:B------:R-:W-:Y:S01]  /*5e70*/  ISETP.GT.U32.AND P3, PT, R0, R17, PT ;  /* 0x000000110000720c */ /* 0x000fe20003f64070 */
[----:B------:R-:W-:Y:S01]  /*5e80*/  @!P5 IMAD.IADD R20, R20, 0x1, -R0 ;  /* 0x000000011414d824 */ /* 0x000fe200078e0a00 */
[----:B------:R0:W-:Y:S01]  /*5e90*/  STL [R1+0x250], R5 ;  /* 0x0002500501007387 */ /* 0x0001e20000100800 */
[----:B------:R-:W-:Y:S02]  /*5ea0*/  IMAD R18, R0, R11, R18 ;  /* 0x0000000b00127224 */ /* 0x000fe400078e0212 */
[----:B------:R-:W-:Y:S01]  /*5eb0*/  IMAD.HI.U32 R9, R12, R15, RZ ;  /* 0x0000000f0c097227 */ /* 0x000fe200078e00ff */
[----:B------:R-:W-:-:S03]  /*5ec0*/  ISETP.GT.U32.AND P5, PT, R0, R20, PT ;  /* 0x000000140000720c */ /* 0x000fc60003fa4070 */
[----:B------:R-:W-:-:S04]  /*5ed0*/  IMAD.HI.U32 R10, R12, R8, RZ ;  /* 0x000000080c0a7227 */ /* 0x000fc800078e00ff */
[----:B0-----:R-:W-:Y:S02]  /*5ee0*/  IMAD.MOV.U32 R5, RZ, RZ, R13 ;  /* 0x000000ffff057224 */ /* 0x001fe400078e000d */
[----:B------:R-:W-:Y:S01]  /*5ef0*/  @!P3 IMAD.IADD R17, R17, 0x1, -R0 ;  /* 0x000000011111b824 */ /* 0x000fe200078e0a00 */
[C---:B------:R-:W-:Y:S01]  /*5f00*/  ISETP.GT.U32.AND P3, PT, R0.reuse, R18, PT ;  /* 0x000000120000720c */ /* 0x040fe20003f64070 */
[----:B------:R-:W-:Y:S01]  /*5f10*/  @!P6 IMAD.MOV R5, RZ, RZ, -R5 ;  /* 0x000000ffff05e224 */ /* 0x000fe200078e0a05 */
[----:B------:R-:W-:Y:S01]  /*5f20*/  ISETP.GE.AND P6, PT, R7, RZ, PT ;  /* 0x000000ff0700720c */ /* 0x000fe20003fc6270 */
[----:B------:R-:W-:Y:S02]  /*5f30*/  IMAD.MOV R9, RZ, RZ, -R9 ;  /* 0x000000ffff097224 */ /* 0x000fe400078e0a09 */
[----:B------:R-:W-:Y:S01]  /*5f40*/  IMAD.MOV R10, RZ, RZ, -R10 ;  /* 0x000000ffff0a7224 */ /* 0x000fe200078e0a0a */
[----:B------:R0:W-:Y:S01]  /*5f50*/  STL [R1+0x258], R5 ;  /* 0x0002580501007387 */ /* 0x0001e20000100800 */
[----:B------:R-:W-:-:S02]  /*5f60*/  IMAD R15, R0, R9, R15 ;  /* 0x00000009000f7224 */ /* 0x000fc400078e020f */
[----:B------:R-:W-:Y:S02]  /*5f70*/  IMAD R8, R0, R10, R8 ;  /* 0x0000000a00087224 */ /* 0x000fe400078e0208 */
[----:B------:R-:W-:Y:S02]  /*5f80*/  VIADD R7, R6, 0x16e ;  /* 0x0000016e06077836 */ /* 0x000fe40000000000 */
[--C-:B------:R-:W-:Y:S01]  /*5f90*/  @!P5 IMAD.IADD R20, R20, 0x1, -R0.reuse ;  /* 0x000000011414d824 */ /* 0x100fe200078e0a00 */
[----:B------:R-:W-:Y:S01]  /*5fa0*/  ISETP.GT.U32.AND P5, PT, R0, R8, PT ;  /* 0x000000080000720c */ /* 0x000fe20003fa4070 */
[----:B------:R-:W-:Y:S01]  /*5fb0*/  @!P3 IMAD.IADD R18, R18, 0x1, -R0 ;  /* 0x000000011212b824 */ /* 0x000fe200078e0a00 */
[----:B------:R-:W-:Y:S01]  /*5fc0*/  IABS R11, R7 ;  /* 0x00000007000b7213 */ /* 0x000fe20000000000 */
[----:B0-----:R-:W-:Y:S02]  /*5fd0*/  IMAD.MOV.U32 R5, RZ, RZ, R17 ;  /* 0x000000ffff057224 */ /* 0x001fe400078e0011 */
[----:B------:R-:W-:Y:S01]  /*5fe0*/  VIADD R13, R6, 0x16c ;  /* 0x0000016c060d7836 */ /* 0x000fe20000000000 */
[C---:B------:R-:W-:Y:S01]  /*5ff0*/  ISETP.GT.U32.AND P3, PT, R0.reuse, R18, PT ;  /* 0x000000120000720c */ /* 0x040fe20003f64070 */
[----:B------:R-:W-:Y:S01]  /*6000*/  @!P0 IMAD.MOV R5, RZ, RZ, -R5 ;  /* 0x000000ffff058224 */ /* 0x000fe200078e0a05 */
[----:B------:R-:W-:Y:S01]  /*6010*/  ISETP.GT.U32.AND P0, PT, R0, R15, PT ;  /* 0x0000000f0000720c */ /* 0x000fe20003f04070 */
[----:B------:R-:W-:Y:S01]  /*6020*/  IMAD.HI.U32 R17, R12, R11, RZ ;  /* 0x0000000b0c117227 */ /* 0x000fe200078e00ff */
[----:B------:R-:W-:-:S02]  /*6030*/  IABS R19, R13 ;  /* 0x0000000d00137213 */ /* 0x000fc40000000000 */
[----:B------:R0:W-:Y:S01]  /*6040*/  STL [R1+0x2c4], R5 ;  /* 0x0002c40501007387 */ /* 0x0001e20000100800 */
[----:B------:R-:W-:Y:S02]  /*6050*/  IMAD.MOV R17, RZ, RZ, -R17 ;  /* 0x000000ffff117224 */ /* 0x000fe400078e0a11 */
[--C-:B------:R-:W-:Y:S02]  /*6060*/  @!P5 IMAD.IADD R8, R8, 0x1, -R0.reuse ;  /* 0x000000010808d824 */ /* 0x100fe400078e0a00 */
[----:B------:R-:W-:Y:S02]  /*6070*/  VIADD R9, R6, 0x168 ;  /* 0x0000016806097836 */ /* 0x000fe40000000000 */
[--C-:B------:R-:W-:Y:S01]  /*6080*/  @!P3 IMAD.IADD R18, R18, 0x1, -R0.reuse ;  /* 0x000000011212b824 */ /* 0x100fe200078e0a00 */
[----:B------:R-:W-:Y:S01]  /*6090*/  ISETP.GT.U32.AND P5, PT, R0, R8, PT ;  /* 0x000000080000720c */ /* 0x000fe20003fa4070 */
[----:B------:R-:W-:Y:S01]  /*60a0*/  @!P0 IMAD.IADD R15, R15, 0x1, -R0 ;  /* 0x000000010f0f8824 */ /* 0x000fe200078e0a00 */
[----:B------:R-:W-:Y:S01]  /*60b0*/  IABS R10, R9 ;  /* 0x00000009000a7213 */ /* 0x000fe20000000000 */
[----:B0-----:R-:W-:-:S02]  /*60c0*/  IMAD.MOV.U32 R5, RZ, RZ, R20 ;  /* 0x000000ffff057224 */ /* 0x001fc400078e0014 */
[----:B------:R-:W-:Y:S01]  /*60d0*/  IMAD.HI.U32 R20, R12, R19, RZ ;  /* 0x000000130c147227 */ /* 0x000fe200078e00ff */
[----:B------:R-:W-:-:S03]  /*60e0*/  ISETP.GT.U32.AND P0, PT, R0, R15, PT ;  /* 0x0000000f0000720c */ /* 0x000fc60003f04070 */
[----:B------:R-:W-:Y:S01]  /*60f0*/  @!P2 IMAD.MOV R5, RZ, RZ, -R5 ;  /* 0x000000ffff05a224 */ /* 0x000fe200078e0a05 */
[----:B------:R-:W-:Y:S01]  /*6100*/  ISETP.GE.AND P2, PT, R7, RZ, PT ;  /* 0x000000ff0700720c */ /* 0x000fe20003f46270 */
[----:B------:R-:W-:Y:S02]  /*6110*/  IMAD R7, R0, R17, R11 ;  /* 0x0000001100077224 */ /* 0x000fe400078e020b */
[----:B------:R-:W-:Y:S01]  /*6120*/  IMAD.HI.U32 R11, R12, R16, RZ ;  /* 0x000000100c0b7227 */ /* 0x000fe200078e00ff */
[----:B------:R0:W-:Y:S02]  /*6130*/  STL [R1+0x2cc], R5 ;  /* 0x0002cc0501007387 */ /* 0x0001e40000100800 */
[----:B------:R-:W-:Y:S01]  /*6140*/  ISETP.GT.U32.AND P3, PT, R0, R7, PT ;  /* 0x000000070000720c */ /* 0x000fe20003f64070 */
[----:B------:R-:W-:-:S04]  /*6150*/  IMAD.HI.U32 R17, R12, R10, RZ ;  /* 0x0000000a0c117227 */ /* 0x000fc800078e00ff */
[----:B------:R-:W-:Y:S02]  /*6160*/  IMAD.MOV R11, RZ, RZ, -R11 ;  /* 0x000000ffff0b7224 */ /* 0x000fe400078e0a0b */
[----:B------:R-:W-:Y:S02]  /*6170*/  IMAD.MOV R20, RZ, RZ, -R20 ;  /* 0x000000ffff147224 */ /* 0x000fe400078e0a14 */
[----:B0-----:R-:W-:Y:S02]  /*6180*/  IMAD.MOV.U32 R5, RZ, RZ, R18 ;  /* 0x000000ffff057224 */ /* 0x001fe400078e0012 */
[----:B------:R-:W-:Y:S02]  /*6190*/  IMAD.MOV R17, RZ, RZ, -R17 ;  /* 0x000000ffff117224 */ /* 0x000fe400078e0a11 */
[----:B------:R-:W-:Y:S02]  /*61a0*/  @!P1 IMAD.MOV R5, RZ, RZ, -R5 ;  /* 0x000000ffff059224 */ /* 0x000fe400078e0a05 */
[----:B------:R-:W-:-:S02]  /*61b0*/  IMAD R16, R0, R11, R16 ;  /* 0x0000000b00107224 */ /* 0x000fc400078e0210 */
[--C-:B------:R-:W-:Y:S01]  /*61c0*/  @!P0 IMAD.IADD R15, R15, 0x1, -R0.reuse ;  /* 0x000000010f0f8824 */ /* 0x100fe200078e0a00 */
[----:B------:R0:W-:Y:S01]  /*61d0*/  STL [R1+0x2d0], R5 ;  /* 0x0002d00501007387 */ /* 0x0001e20000100800 */
[----:B------:R-:W-:Y:S01]  /*61e0*/  VIADD R11, R6, 0x166 ;  /* 0x00000166060b7836 */ /* 0x000fe20000000000 */
[----:B------:R-:W-:Y:S01]  /*61f0*/  ISETP.GT.U32.AND P0, PT, R0, R16, PT ;  /* 0x000000100000720c */ /* 0x000fe20003f04070 */
[----:B------:R-:W-:Y:S01]  /*6200*/  @!P5 IMAD.IADD R8, R8, 0x1, -R0 ;  /* 0x000000010808d824 */ /* 0x000fe200078e0a00 */
[----:B------:R-:W-:Y:S01]  /*6210*/  ISETP.GE.AND P5, PT, R13, RZ, PT ;  /* 0x000000ff0d00720c */ /* 0x000fe20003fa6270 */
[C---:B------:R-:W-:Y:S02]  /*6220*/  IMAD R13, R0.reuse, R20, R19 ;  /* 0x00000014000d7224 */ /* 0x040fe400078e0213 */
[C---:B------:R-:W-:Y:S01]  /*6230*/  IMAD R10, R0.reuse, R17, R10 ;  /* 0x00000011000a7224 */ /* 0x040fe200078e020a */
[----:B------:R-:W-:Y:S01]  /*6240*/  IABS R17, R11 ;  /* 0x0000000b00117213 */ /* 0x000fe20000000000 */
[----:B------:R-:W-:Y:S01]  /*6250*/  @!P3 IMAD.IADD R7, R7, 0x1, -R0 ;  /* 0x000000010707b824 */ /* 0x000fe200078e0a00 */
[----:B------:R-:W-:Y:S01]  /*6260*/  ISETP.GT.U32.AND P1, PT, R0, R13, PT ;  /* 0x0000000d0000720c */ /* 0x000fe20003f24070 */
[----:B0-----:R-:W-:-:S02]  /*6270*/  IMAD.MOV.U32 R5, RZ, RZ, R15 ;  /* 0x000000ffff057224 */ /* 0x001fc400078e000f */
[----:B------:R-:W-:Y:S01]  /*6280*/  IMAD.MOV.U32 R18, RZ, RZ, R8 ;  /* 0x000000ffff127224 */ /* 0x000fe200078e0008 */
[C---:B------:R-:W-:Y:S01]  /*6290*/  ISETP.GT.U32.AND P3, PT, R0.reuse, R7, PT ;  /* 0x000000070000720c */ /* 0x040fe20003f64070 */
[----:B------:R-:W-:Y:S01]  /*62a0*/  @!P6 IMAD.MOV R5, RZ, RZ, -R5 ;  /* 0x000000ffff05e224 */ /* 0x000fe200078e0a05 */
[----:B------:R-:W-:Y:S01]  /*62b0*/  ISETP.GT.U32.AND P6, PT, R0, R10, PT ;  /* 0x0000000a0000720c */ /* 0x000fe20003fc4070 */
[----:B------:R-:W-:Y:S02]  /*62c0*/  IMAD.MOV.U32 R8, RZ, RZ, R17 ;  /* 0x000000ffff087224 */ /* 0x000fe400078e0011 */
[----:B------:R-:W-:Y:S01]  /*62d0*/  @!P4 IMAD.MOV R18, RZ, RZ, -R18 ;  /* 0x000000ffff12c224 */ /* 0x000fe200078e0a12 */
[----:B------:R-:W-:Y:S01]  /*62e0*/  ISETP.GE.AND P4, PT, R14, RZ, PT ;  /* 0x000000ff0e00720c */ /* 0x000fe20003f86270 */
[----:B------:R-:W-:Y:S02]  /*62f0*/  VIADD R15, R6, 0x164 ;  /* 0x00000164060f7836 */ /* 0x000fe40000000000 */
[----:B------:R-:W-:Y:S01]  /*6300*/  IMAD.HI.U32 R14, R12, R8, RZ ;  /* 0x000000080c0e7227 */ /* 0x000fe200078e00ff */
[----:B------:R-:W-:Y:S02]  /*6310*/  STL [R1+0x2d4], R18 ;  /* 0x0002d41201007387 */ /* 0x000fe40000100800 */
[----:B------:R-:W-:Y:S01]  /*6320*/  IABS R17, R15 ;  /* 0x0000000f00117213 */ /* 0x000fe20000000000 */
[----:B------:R-:W-:Y:S01]  /*6330*/  @!P0 IMAD.IADD R16, R16, 0x1, -R0 ;  /* 0x0000000110108824 */ /* 0x000fe200078e0a00 */
[----:B------:R0:W-:Y:S01]  /*6340*/  STL [R1+0x2d8], R5 ;  /* 0x0002d80501007387 */ /* 0x0001e20000100800 */
[----:B------:R-:W-:-:S02]  /*6350*/  IMAD.MOV R14, RZ, RZ, -R14 ;  /* 0x000000ffff0e7224 */ /* 0x000fc400078e0a0e */
[--C-:B------:R-:W-:Y:S01]  /*6360*/  @!P1 IMAD.IADD R13, R13, 0x1, -R0.reuse ;  /* 0x000000010d0d9824 */ /* 0x100fe200078e0a00 */
[----:B------:R-:W-:Y:S01]  /*6370*/  ISETP.GE.AND P1, PT, R11, RZ, PT ;  /* 0x000000ff0b00720c */ /* 0x000fe20003f26270 */
[--C-:B------:R-:W-:Y:S01]  /*6380*/  @!P6 IMAD.IADD R10, R10, 0x1, -R0.reuse ;  /* 0x000000010a0ae824 */ /* 0x100fe200078e0a00 */
[C---:B------:R-:W-:Y:S01]  /*6390*/  ISETP.GT.U32.AND P6, PT, R0.reuse, R16, PT ;  /* 0x000000100000720c */ /* 0x040fe20003fc4070 */
[----:B------:R-:W-:Y:S01]  /*63a0*/  @!P3 IMAD.IADD R7, R7, 0x1, -R0 ;  /* 0x000000010707b824 */ /* 0x000fe200078e0a00 */
[C---:B------:R-:W-:Y:S01]  /*63b0*/  ISETP.GT.U32.AND P0, PT, R0.reuse, R13, PT ;  /* 0x0000000d0000720c */ /* 0x040fe20003f04070 */
[----:B------:R-:W-:Y:S01]  /*63c0*/  IMAD R8, R0, R14, R8 ;  /* 0x0000000e00087224 */ /* 0x000fe200078e0208 */
[----:B------:R-:W-:Y:S01]  /*63d0*/  ISETP.GE.AND P3, PT, R9, RZ, PT ;  /* 0x000000ff0900720c */ /* 0x000fe20003f66270 */
[----:B------:R-:W-:-:S04]  /*63e0*/  IMAD.HI.U32 R14, R12, R17, RZ ;  /* 0x000000110c0e7227 */ /* 0x000fc800078e00ff */
[----:B0-----:R-:W-:Y:S02]  /*63f0*/  IMAD.MOV.U32 R5, RZ, RZ, R7 ;  /* 0x000000ffff057224 */ /* 0x001fe400078e0007 */
[----:B------:R-:W-:Y:S02]  /*6400*/  IMAD.MOV R14, RZ, RZ, -R14 ;  /* 0x000000ffff0e7224 */ /* 0x000fe400078e0a0e */
[----:B------:R-:W-:Y:S01]  /*6410*/  @!P2 IMAD.MOV R5, RZ, RZ, -R5 ;  /* 0x000000ffff05a224 */ /* 0x000fe200078e0a05 */
[C---:B------:R-:W-:Y:S01]  /*6420*/  ISETP.GT.U32.AND P2, PT, R0.reuse, R10, PT ;  /* 0x0000000a0000720c */ /* 0x040fe20003f44070 */
[----:B------:R-:W-:Y:S02]  /*6430*/  IMAD R17, R0, R14, R17 ;  /* 0x0000000e00117224 */ /* 0x000fe400078e0211 */
[----:B------:R-:W-:Y:S01]  /*6440*/  @!P6 IMAD.IADD R16, R16, 0x1, -R0 ;  /* 0x000000011010e824 */ /* 0x000fe200078e0a00 */
[----:B------:R0:W-:Y:S01]  /*6450*/  STL [R1+0x2dc], R5 ;  /* 0x0002dc0501007387 */ /* 0x0001e20000100800 */
[----:B------:R-:W-:Y:S01]  /*6460*/  VIADD R11, R6, 0x15e ;  /* 0x0000015e060b7836 */ /* 0x000fe20000000000 */
[----:B------:R-:W-:Y:S01]  /*6470*/  ISETP.GT.U32.AND P6, PT, R0, R17, PT ;  /* 0x000000110000720c */ /* 0x000fe20003fc4070 */
[----:B------:R-:W-:-:S02]  /*6480*/  VIADD R9, R6, 0x162 ;  /* 0x0000016206097836 */ /* 0x000fc40000000000 */
[--C-:B------:R-:W-:Y:S01]  /*6490*/  @!P0 IMAD.IADD R13, R13, 0x1, -R0.reuse ;  /* 0x000000010d0d8824 */ /* 0x100fe200078e0a00 */
[----:B------:R-:W-:Y:S01]  /*64a0*/  ISETP.GT.U32.AND P0, PT, R0, R8, PT ;  /* 0x000000080000720c */ /* 0x000fe20003f04070 */
[----:B------:R-:W-:Y:S01]  /*64b0*/  VIADD R7, R6, 0x160 ;  /* 0x0000016006077836 */ /* 0x000fe20000000000 */
[----:B------:R-:W-:Y:S01]  /*64c0*/  IABS R19, R11 ;  /* 0x0000000b00137213 */ /* 0x000fe20000000000 */
[----:B------:R-:W-:Y:S01]  /*64d0*/  @!P2 IMAD.IADD R10, R10, 0x1, -R0 ;  /* 0x000000010a0aa824 */ /* 0x000fe200078e0a00 */
[----:B------:R-:W-:Y:S01]  /*64e0*/  IABS R18, R9 ;  /* 0x0000000900127213 */ /* 0x000fe20000000000 */
[----:B0-----:R-:W-:Y:S01]  /*64f0*/  IMAD.MOV.U32 R5, RZ, RZ, R13 ;  /* 0x000000ffff057224 */ /* 0x001fe200078e000d */
[----:B------:R-:W-:Y:S01]  /*6500*/  ISETP.GE.AND P2, PT, R15, RZ, PT ;  /* 0x000000ff0f00720c */ /* 0x000fe20003f46270 */
[----:B------:R-:W-:Y:S01]  /*6510*/  IMAD.MOV.U32 R15, RZ, RZ, R19 ;  /* 0x000000ffff0f7224 */ /* 0x000fe200078e0013 */
[----:B------:R-:W-:Y:S01]  /*6520*/  IABS R14, R7 ;  /* 0x00000007000e7213 */ /* 0x000fe20000000000 */
[----:B------:R-:W-:-:S04]  /*6530*/  IMAD.HI.U32 R19, R12, R18, RZ ;  /* 0x000000120c137227 */ /* 0x000fc800078e00ff */
[----:B------:R-:W-:Y:S02]  /*6540*/  @!P6 IMAD.IADD R17, R17, 0x1, -R0 ;  /* 0x000000011111e824 */ /* 0x000fe400078e0a00 */
[----:B------:R-:W-:-:S03]  /*6550*/  IMAD.HI.U32 R20, R12, R14, RZ ;  /* 0x0000000e0c147227 */ /* 0x000fc600078e00ff */
[----:B------:R-:W-:Y:S01]  /*6560*/  ISETP.GT.U32.AND P6, PT, R0, R17, PT ;  /* 0x000000110000720c */ /* 0x000fe20003fc4070 */
[----:B------:R-:W-:Y:S02]  /*6570*/  IMAD.MOV R19, RZ, RZ, -R19 ;  /* 0x000000ffff137224 */ /* 0x000fe400078e0a13 */
[----:B------:R-:W-:Y:S01]  /*6580*/  @!P0 IMAD.IADD R8, R8, 0x1, -R0 ;  /* 0x0000000108088824 */ /* 0x000fe200078e0a00 */
[----:B------:R-:W-:Y:S01]  /*6590*/  ISETP.GE.AND P0, PT, R9, RZ, PT ;  /* 0x000000ff0900720c */ /* 0x000fe20003f06270 */
[----:B------:R-:W-:Y:S02]  /*65a0*/  @!P5 IMAD.MOV R5, RZ, RZ, -R5 ;  /* 0x000000ffff05d224 */ /* 0x000fe400078e0a05 */
[----:B------:R-:W-:Y:S01]  /*65b0*/  IMAD.HI.U32 R9, R12, R15, RZ ;  /* 0x0000000f0c097227 */ /* 0x000fe200078e00ff */
[----:B------:R-:W-:Y:S02]  /*65c0*/  ISETP.GT.U32.AND P5, PT, R0, R8, PT ;  /* 0x000000080000720c */ /* 0x000fe40003fa4070 */
[----:B------:R0:W-:Y:S01]  /*65d0*/  STL [R1+0x2e0], R5 ;  /* 0x0002e00501007387 */ /* 0x0001e20000100800 */
[----:B------:R-:W-:-:S02]  /*65e0*/  IMAD.MOV R13, RZ, RZ, -R20 ;  /* 0x000000ffff0d7224 */ /* 0x000fc400078e0a14 */
[C---:B------:R-:W-:Y:S02]  /*65f0*/  IMAD R18, R0.reuse, R19, R18 ;  /* 0x0000001300127224 */ /* 0x040fe400078e0212 */
[----:B------:R-:W-:Y:S02]  /*6600*/  IMAD.MOV R9, RZ, RZ, -R9 ;  /* 0x000000ffff097224 */ /* 0x000fe400078e0a09 */
[C---:B------:R-:W-:Y:S02]  /*6610*/  IMAD R14, R0.reuse, R13, R14 ;  /* 0x0000000d000e7224 */ /* 0x040fe400078e020e */
[----:B------:R-:W-:Y:S01]  /*6620*/  @!P4 IMAD.MOV R16, RZ, RZ, -R16 ;  /* 0x000000ffff10c224 */ /* 0x000fe200078e0a10 */
[C---:B------:R-:W-:Y:S01]  /*6630*/  ISETP.GT.U32.AND P4, PT, R0.reuse, R18, PT ;  /* 0x000000120000720c */ /* 0x040fe20003f84070 */
[----:B0-----:R-:W-:Y:S02]  /*6640*/  IMAD.MOV.U32 R5, RZ, RZ, R10 ;  /* 0x000000ffff057224 */ /* 0x001fe400078e000a */
[C---:B------:R-:W-:Y:S01]  /*6650*/  IMAD R15, R0.reuse, R9, R15 ;  /* 0x00000009000f7224 */ /* 0x040fe200078e020f */
[----:B------:R-:W-:Y:S01]  /*6660*/  STL [R1+0x2e8], R16 ;  /* 0x0002e81001007387 */ /* 0x000fe20000100800 */
[----:B------:R-:W-:Y:S01]  /*6670*/  @!P3 IMAD.MOV R5, RZ, RZ, -R5 ;  /* 0x000000ffff05b224 */ /* 0x000fe200078e0a05 */
[C---:B------:R-:W-:Y:S01]  /*6680*/  ISETP.GT.U32.AND P3, PT, R0.reuse, R14, PT ;  /* 0x0000000e0000720c */ /* 0x040fe20003f64070 */
[--C-:B------:R-:W-:Y:S01]  /*6690*/  @!P6 IMAD.IADD R17, R17, 0x1, -R0.reuse ;  /* 0x000000011111e824 */ /* 0x100fe200078e0a00 */
[----:B------:R-:W-:Y:S01]  /*66a0*/  ISETP.GT.U32.AND P6, PT, R0, R15, PT ;  /* 0x0000000f0000720c */ /* 0x000fe20003fc4070 */
[----:B------:R-:W-:Y:S01]  /*66b0*/  VIADD R19, R6, 0x15c ;  /* 0x0000015c06137836 */ /* 0x000fe20000000000 */
[----:B------:R0:W-:Y:S01]  /*66c0*/  STL [R1+0x2ec], R5 ;  /* 0x0002ec0501007387 */ /* 0x0001e20000100800 */
[--C-:B------:R-:W-:Y:S01]  /*66d0*/  @!P5 IMAD.IADD R8, R8, 0x1, -R0.reuse ;  /* 0x000000010808d824 */ /* 0x100fe200078e0a00 */
[----:B------:R-:W-:Y:S01]  /*66e0*/  ISETP.GE.AND P5, PT, R7, RZ, PT ;  /* 0x000000ff0700720c */ /* 0x000fe20003fa6270 */
[----:B------:R-:W-:Y:S01]  /*66f0*/  VIADD R7, R6, 0x15a ;  /* 0x0000015a06077836 */ /* 0x000fe20000000000 */
[----:B------:R-:W-:Y:S01]  /*6700*/  IABS R9, R19 ;  /* 0x0000001300097213 */ /* 0x000fe20000000000 */
[--C-:B------:R-:W-:Y:S01]  /*6710*/  @!P4 IMAD.IADD R18, R18, 0x1, -R0.reuse ;  /* 0x000000011212c824 */ /* 0x100fe200078e0a00 */
[----:B------:R-:W-:Y:S01]  /*6720*/  ISETP.GE.AND P4, PT, R11, RZ, PT ;  /* 0x000000ff0b00720c */ /* 0x000fe20003f86270 */
[----:B------:R-:W-:Y:S01]  /*6730*/  VIADD R11, R6, 0x158 ;  /* 0x00000158060b7836 */ /* 0x000fe20000000000 */
[----:B------:R-:W-:Y:S01]  /*6740*/  IABS R10, R7 ;  /* 0x00000007000a7213 */ /* 0x000fe20000000000 */
[----:B------:R-:W-:Y:S01]  /*6750*/  @!P3 IMAD.IADD R14, R14, 0x1, -R0 ;  /* 0x000000010e0eb824 */ /* 0x000fe200078e0a00 */
[----:B------:R-:W-:Y:S01]  /*6760*/  ISETP.GT.U32.AND P3, PT, R0, R18, PT ;  /* 0x000000120000720c */ /* 0x000fe20003f64070 */
[----:B------:R-:W-:Y:S01]  /*6770*/  IMAD.HI.U32 R13, R12, R9, RZ ;  /* 0x000000090c0d7227 */ /* 0x000fe200078e00ff */
[----:B------:R-:W-:-:S03]  /*6780*/  IABS R21, R11 ;  /* 0x0000000b00157213 */ /* 0x000fc60000000000 */
[----:B------:R-:W-:Y:S01]  /*6790*/  @!P6 IMAD.IADD R15, R15, 0x1, -R0 ;  /* 0x000000010f0fe824 */ /* 0x000fe200078e0a00 */
[----:B------:R-:W-:Y:S01]  /*67a0*/  ISETP.GT.U32.AND P6, PT, R0, R14, PT ;  /* 0x0000000e0000720c */ /* 0x000fe20003fc4070 */
[----:B0-----:R-:W-:Y:S02]  /*67b0*/  IMAD.MOV.U32 R5, RZ, RZ, R8 ;  /* 0x000000ffff057224 */ /* 0x001fe400078e0008 */
[----:B------:R-:W-:Y:S02]  /*67c0*/  IMAD.MOV R13, RZ, RZ, -R13 ;  /* 0x000000ffff0d7224 */ /* 0x000fe400078e0a0d */
[----:B------:R-:W-:-:S04]  /*67d0*/  IMAD.HI.U32 R8, R12, R10, RZ ;  /* 0x0000000a0c087227 */ /* 0x000fc800078e00ff */
[----:B------:R-:W-:Y:S02]  /*67e0*/  IMAD R9, R0, R13, R9 ;  /* 0x0000000d00097224 */ /* 0x000fe400078e0209 */
[----:B------:R-:W-:Y:S02]  /*67f0*/  IMAD.MOV R8, RZ, RZ, -R8 ;  /* 0x000000ffff087224 */ /* 0x000fe400078e0a08 */
[----:B------:R-:W-:Y:S01]  /*6800*/  @!P3 IMAD.IADD R18, R18, 0x1, -R0 ;  /* 0x000000011212b824 */ /* 0x000fe200078e0a00 */
[C---:B------:R-:W-:Y:S01]  /*6810*/  ISETP.GT.U32.AND P3, PT, R0.reuse, R9, PT ;  /* 0x000000090000720c */ /* 0x040fe20003f64070 */
[----:B------:R-:W-:Y:S02]  /*6820*/  IMAD R10, R0, R8, R10 ;  /* 0x00000008000a7224 */ /* 0x000fe400078e020a */
[--C-:B------:R-:W-:Y:S02]  /*6830*/  @!P6 IMAD.IADD R14, R14, 0x1, -R0.reuse ;  /* 0x000000010e0ee824 */ /* 0x100fe400078e0a00 */
[----:B------:R-:W-:Y:S01]  /*6840*/  @!P1 IMAD.MOV R5, RZ, RZ, -R5 ;  /* 0x000000ffff059224 */ /* 0x000fe200078e0a05 */
[----:B------:R-:W-:Y:S01]  /*6850*/  ISETP.GT.U32.AND P6, PT, R0, R10, PT ;  /* 0x0000000a0000720c */ /* 0x000fe20003fc4070 */
[----:B------:R-:W-:Y:S01]  /*6860*/  VIADD R13, R6, 0x156 ;  /* 0x00000156060d7836 */ /* 0x000fe20000000000 */
[----:B------:R-:W-:Y:S01]  /*6870*/  ISETP.GT.U32.AND P1, PT, R0, R15, PT ;  /* 0x0000000f0000720c */ /* 0x000fe20003f24070 */
[----:B------:R-:W-:Y:S01]  /*6880*/  IMAD.HI.U32 R22, R12, R21, RZ ;  /* 0x000000150c167227 */ /* 0x000fe200078e00ff */
[----:B------:R0:W-:Y:S02]  /*6890*/  STL [R1+0x2f0], R5 ;  /* 0x0002f00501007387 */ /* 0x0001e40000100800 */
[----:B------:R-:W-:Y:S01]  /*68a0*/  IABS R8, R13 ;  /* 0x0000000d00087213 */ /* 0x000fe20000000000 */
[----:B------:R-:W-:Y:S01]  /*68b0*/  @!P3 IMAD.IADD R9, R9, 0x1, -R0 ;  /* 0x000000010909b824 */ /* 0x000fe200078e0a00 */
[----:B------:R-:W-:Y:S01]  /*68c0*/  ISETP.GE.AND P3, PT, R7, RZ, PT ;  /* 0x000000ff0700720c */ /* 0x000fe20003f66270 */
[----:B------:R-:W-:-:S02]  /*68d0*/  @!P2 IMAD.MOV R17, RZ, RZ, -R17 ;  /* 0x000000ffff11a224 */ /* 0x000fc400078e0a11 */
[----:B------:R-:W-:Y:S02]  /*68e0*/  IMAD.MOV R22, RZ, RZ, -R22 ;  /* 0x000000ffff167224 */ /* 0x000fe400078e0a16 */
[----:B------:R-:W-:Y:S01]  /*68f0*/  @!P6 IMAD.IADD R10, R10, 0x1, -R0 ;  /* 0x000000010a0ae824 */ /* 0x000fe200078e0a00 */
[----:B------:R-:W-:Y:S01]  /*6900*/  ISETP.GT.U32.AND P6, PT, R0, R9, PT ;  /* 0x000000090000720c */ /* 0x000fe20003fc4070 */
[----:B0-----:R-:W-:Y:S01]  /*6910*/  IMAD.MOV.U32 R5, RZ, RZ, R18 ;  /* 0x000000ffff057224 */ /* 0x001fe200078e0012 */
[----:B------:R-:W-:Y:S01]  /*6920*/  STL [R1+0x2f4], R17 ;  /* 0x0002f41101007387 */ /* 0x000fe20000100800 */
[----:B------:R-:W-:-:S04]  /*6930*/  IMAD.HI.U32 R20, R12, R8, RZ ;  /* 0x000000080c147227 */ /* 0x000fc800078e00ff */
[----:B------:R-:W-:Y:S01]  /*6940*/  @!P0 IMAD.MOV R5, RZ, RZ, -R5 ;  /* 0x000000ffff058224 */ /* 0x000fe200078e0a05 */
[C---:B------:R-:W-:Y:S01]  /*6950*/  ISETP.GT.U32.AND P0, PT, R0.reuse, R10, PT ;  /* 0x0000000a0000720c */ /* 0x040fe20003f04070 */
[----:B------:R-:W-:Y:S01]  /*6960*/  @!P1 IMAD.IADD R15, R15, 0x1, -R0 ;  /* 0x000000010f0f9824 */ /* 0x000fe200078e0a00 */
[----:B------:R-:W-:Y:S01]  /*6970*/  ISETP.GE.AND P1, PT, R19, RZ, PT ;  /* 0x000000ff1300720c */ /* 0x000fe20003f26270 */
[----:B------:R-:W-:Y:S01]  /*6980*/  IMAD R7, R0, R22, R21 ;  /* 0x0000001600077224 */ /* 0x000fe200078e0215 */
[----:B------:R0:W-:Y:S01]  /*6990*/  STL [R1+0x2f8], R5 ;  /* 0x0002f80501007387 */ /* 0x0001e20000100800 */
[----:B------:R-:W-:Y:S02]  /*69a0*/  IMAD.MOV R20, RZ, RZ, -R20 ;  /* 0x000000ffff147224 */ /* 0x000fe400078e0a14 */
[----:B------:R-:W-:Y:S01]  /*69b0*/  @!P5 IMAD.MOV R14, RZ, RZ, -R14 ;  /* 0x000000ffff0ed224 */ /* 0x000fe200078e0a0e */
[----:B------:R-:W-:Y:S01]  /*69c0*/  ISETP.GE.AND P5, PT, R11, RZ, PT ;  /* 0x000000ff0b00720c */ /* 0x000fe20003fa6270 */
[----:B------:R-:W-:Y:S01]  /*69d0*/  VIADD R16, R6, 0x154 ;  /* 0x0000015406107836 */ /* 0x000fe20000000000 */
[C---:B------:R-:W-:Y:S01]  /*69e0*/  ISETP.GT.U32.AND P2, PT, R0.reuse, R7, PT ;  /* 0x000000070000720c */ /* 0x040fe20003f44070 */
[C---:B------:R-:W-:Y:S01]  /*69f0*/  IMAD R11, R0.reuse, R20, R8 ;  /* 0x00000014000b7224 */ /* 0x040fe200078e0208 */
[----:B------:R1:W-:Y:S01]  /*6a00*/  STL [R1+0x2fc], R14 ;  /* 0x0002fc0e01007387 */ /* 0x0003e20000100800 */
[----:B------:R-:W-:Y:S01]  /*6a10*/  @!P6 IMAD.IADD R9, R9, 0x1, -R0 ;  /* 0x000000010909e824 */ /* 0x000fe200078e0a00 */
[----:B------:R-:W-:Y:S01]  /*6a20*/  IABS R19, R16 ;  /* 0x0000001000137213 */ /* 0x000fe20000000000 */
[----:B0-----:R-:W-:Y:S01]  /*6a30*/  IMAD.MOV.U32 R5, RZ, RZ, R15 ;  /* 0x000000ffff057224 */ /* 0x001fe200078e000f */
[----:B------:R-:W-:Y:S01]  /*6a40*/  ISETP.GT.U32.AND P6, PT, R0, R11, PT ;  /* 0x0000000b0000720c */ /* 0x000fe20003fc4070 */
[----:B------:R-:W-:-:S02]  /*6a50*/  VIADD R8, R6, 0x152 ;  /* 0x0000015206087836 */ /* 0x000fc40000000000 */
[----:B------:R-:W-:Y:S01]  /*6a60*/  @!P4 IMAD.MOV R5, RZ, RZ, -R5 ;  /* 0x000000ffff05c224 */ /* 0x000fe200078e0a05 */
[----:B------:R-:W-:Y:S01]  /*6a70*/  ISETP.GE.AND P4, PT, R13, RZ, PT ;  /* 0x000000ff0d00720c */ /* 0x000fe20003f86270 */
[----:B------:R-:W-:Y:S01]  /*6a80*/  @!P0 IMAD.IADD R10, R10, 0x1, -R0 ;  /* 0x000000010a0a8824 */ /* 0x000fe200078e0a00 */
[----:B------:R-:W-:Y:S01]  /*6a90*/  IABS R21, R8 ;  /* 0x0000000800157213 */ /* 0x000fe20000000000 */
[----:B-1----:R-:W-:Y:S01]  /*6aa0*/  IMAD.HI.U32 R14, R12, R19, RZ ;  /* 0x000000130c0e7227 */ /* 0x002fe200078e00ff */
[----:B------:R0:W-:Y:S01]  /*6ab0*/  STL [R1+0x304], R5 ;  /* 0x0003040501007387 */ /* 0x0001e20000100800 */
[----:B------:R-:W-:Y:S02]  /*6ac0*/  ISETP.GE.AND P0, PT, R16, RZ, PT ;  /* 0x000000ff1000720c */ /* 0x000fe40003f06270 */
[----:B------:R-:W-:Y:S02]  /*6ad0*/  IMAD.MOV R14, RZ, RZ, -R14 ;  /* 0x000000ffff0e7224 */ /* 0x000fe400078e0a0e */
[----:B------:R-:W-:Y:S01]  /*6ae0*/  @!P2 IMAD.IADD R7, R7, 0x1, -R0 ;  /* 0x000000010707a824 */ /* 0x000fe200078e0a00 */
[----:B------:R-:W-:Y:S01]  /*6af0*/  ISETP.GE.AND P2, PT, R8, RZ, PT ;  /* 0x000000ff0800720c */ /* 0x000fe20003f46270 */
[----:B------:R-:W-:-:S02]  /*6b00*/  IMAD R22, R0, R14, R19 ;  /* 0x0000000e00167224 */ /* 0x000fc400078e0213 */
[----:B------:R-:W-:Y:S01]  /*6b10*/  @!P6 IMAD.IADD R11, R11, 0x1, -R0 ;  /* 0x000000010b0be824 */ /* 0x000fe200078e0a00 */
[----:B------:R-:W-:Y:S01]  /*6b20*/  ISETP.GT.U32.AND P6, PT, R0, R7, PT ;  /* 0x000000070000720c */ /* 0x000fe20003fc4070 */
[----:B0-----:R-:W-:Y:S02]  /*6b30*/  IMAD.MOV.U32 R5, RZ, RZ, R9 ;  /* 0x000000ffff057224 */ /* 0x001fe400078e0009 */
[----:B------:R-:W-:-:S04]  /*6b40*/  IMAD.HI.U32 R9, R12, R21, RZ ;  /* 0x000000150c097227 */ /* 0x000fc800078e00ff */
[----:B------:R-:W-:Y:S01]  /*6b50*/  @!P1 IMAD.MOV R5, RZ, RZ, -R5 ;  /* 0x000000ffff059224 */ /* 0x000fe200078e0a05 */
[----:B------:R-:W-:Y:S01]  /*6b60*/  ISETP.GT.U32.AND P1, PT, R0, R11, PT ;  /* 0x0000000b0000720c */ /* 0x000fe20003f24070 */
[----:B------:R-:W-:Y:S02]  /*6b70*/  IMAD.MOV R9, RZ, RZ, -R9 ;  /* 0x000000ffff097224 */ /* 0x000fe400078e0a09 */
[----:B------:R-:W-:Y:S01]  /*6b80*/  VIADD R14, R6, 0x150 ;  /* 0x00000150060e7836 */ /* 0x000fe20000000000 */
[----:B------:R0:W-:Y:S01]  /*6b90*/  STL [R1+0x30c], R5 ;  /* 0x00030c0501007387 */ /* 0x0001e20000100800 */
[----:B------:R-:W-:Y:S02]  /*6ba0*/  IMAD R21, R0, R9, R21 ;  /* 0x0000000900157224 */ /* 0x000fe400078e0215 */
[----:B------:R-:W-:Y:S01]  /*6bb0*/  VIADD R13, R6, 0x14e ;  /* 0x0000014e060d7836 */ /* 0x000fe20000000000 */
[----:B------:R-:W-:Y:S01]  /*6bc0*/  IABS R17, R14 ;  /* 0x0000000e00117213 */ /* 0x000fe20000000000 */
[----:B------:R-:W-:Y:S01]  /*6bd0*/  @!P6 IMAD.IADD R7, R7, 0x1, -R0 ;  /* 0x000000010707e824 */ /* 0x000fe200078e0a00 */
[----:B------:R-:W-:Y:S01]  /*6be0*/  ISETP.GT.U32.AND P6, PT, R0, R21, PT ;  /* 0x000000150000720c */ /* 0x000fe20003fc4070 */
[----:B------:R-:W-:Y:S01]  /*6bf0*/  VIADD R8, R6, 0x14c ;  /* 0x0000014c06087836 */ /* 0x000fe20000000000 */
[----:B------:R-:W-:Y:S01]  /*6c00*/  IABS R20, R13 ;  /* 0x0000000d00147213 */ /* 0x000fe20000000000 */
[----:B------:R-:W-:-:S03]  /*6c10*/  IMAD.HI.U32 R9, R12, R17, RZ ;  /* 0x000000110c097227 */ /* 0x000fc600078e00ff */
[----:B------:R-:W-:Y:S01]  /*6c20*/  IABS R19, R8 ;  /* 0x0000000800137213 */ /* 0x000fe20000000000 */
[----:B0-----:R-:W-:Y:S02]  /*6c30*/  IMAD.MOV.U32 R5, RZ, RZ, R10 ;  /* 0x000000ffff057224 */ /* 0x001fe400078e000a */
[----:B------:R-:W-:Y:S01]  /*6c40*/  @!P1 IMAD.IADD R11, R11, 0x1, -R0 ;  /* 0x000000010b0b9824 */ /* 0x000fe200078e0a00 */
[----:B------:R-:W-:Y:S01]  /*6c50*/  ISETP.GE.AND P1, PT, R14, RZ, PT ;  /* 0x000000ff0e00720c */ /* 0x000fe20003f26270 */
[----:B------:R-:W-:Y:S01]  /*6c60*/  @!P3 IMAD.MOV R5, RZ, RZ, -R5 ;  /* 0x000000ffff05b224 */ /* 0x000fe200078e0a05 */
[----:B------:R-:W-:Y:S01]  /*6c70*/  ISETP.GT.U32.AND P3, PT, R0, R22, PT ;  /* 0x000000160000720c */ /* 0x000fe20003f64070 */
[----:B------:R-:W-:-:S03]  /*6c80*/  IMAD.HI.U32 R10, R12, R20, RZ ;  /* 0x000000140c0a7227 */ /* 0x000fc600078e00ff */
[----:B------:R0:W-:Y:S01]  /*6c90*/  STL [R1+0x310], R5 ;  /* 0x0003100501007387 */ /* 0x0001e20000100800 */
[----:B------:R-:W-:Y:S02]  /*6ca0*/  IMAD.MOV R14, RZ, RZ, -R9 ;  /* 0x000000ffff0e7224 */ /* 0x000fe400078e0a09 */
[----:B------:R-:W-:Y:S02]  /*6cb0*/  IMAD.MOV R10, RZ, RZ, -R10 ;  /* 0x000000ffff0a7224 */ /* 0x000fe400078e0a0a */
[----:B------:R-:W-:Y:S02]  /*6cc0*/  IMAD R17, R0, R14, R17 ;  /* 0x0000000e00117224 */ /* 0x000fe400078e0211 */
[--C-:B------:R-:W-:Y:S02]  /*6cd0*/  @!P6 IMAD.IADD R21, R21, 0x1, -R0.reuse ;  /* 0x000000011515e824 */ /* 0x100fe400078e0a00 */
[----:B------:R-:W-:Y:S01]  /*6ce0*/  @!P3 IMAD.IADD R22, R22, 0x1, -R0 ;  /* 0x000000011616b824 */ /* 0x000fe200078e0a00 */
[----:B------:R-:W-:Y:S01]  /*6cf0*/  ISETP.GE.AND P3, PT, R13, RZ, PT ;  /* 0x000000ff0d00720c */ /* 0x000fe20003f66270 */
[----:B0-----:R-:W-:Y:S01]  /*6d00*/  IMAD.MOV.U32 R5, RZ, RZ, R7 ;  /* 0x000000ffff057224 */ /* 0x001fe200078e0007 */
[C---:B------:R-:W-:Y:S01]  /*6d10*/  ISETP.GT.U32.AND P6, PT, R0.reuse, R21, PT ;  /* 0x000000150000720c */ /* 0x040fe20003fc4070 */
[----:B------:R-:W-:-:S02]  /*6d20*/  IMAD R20, R0, R10, R20 ;  /* 0x0000000a00147224 */ /* 0x000fc400078e0214 */
[----:B------:R-:W-:Y:S01]  /*6d30*/  @!P5 IMAD.MOV R5, RZ, RZ, -R5 ;  /* 0x000000ffff05d224 */ /* 0x000fe200078e0a05 */
[----:B------:R-:W-:Y:S01]  /*6d40*/  ISETP.GT.U32.AND P5, PT, R0, R22, PT ;  /* 0x000000160000720c */ /* 0x000fe20003fa4070 */
[----:B------:R-:W-:-:S03]  /*6d50*/  IMAD.HI.U32 R9, R12, R19, RZ ;  /* 0x000000130c097227 */ /* 0x000fc600078e00ff */
[----:B------:R0:W-:Y:S01]  /*6d60*/  STL [R1+0x314], R5 ;  /* 0x0003140501007387 */ /* 0x0001e20000100800 */
[----:B------:R-:W-:Y:S02]  /*6d70*/  IMAD.MOV R9, RZ, RZ, -R9 ;  /* 0x000000ffff097224 */ /* 0x000fe400078e0a09 */
[----:B------:R-:W-:Y:S02]  /*6d80*/  VIADD R13, R6, 0x14a ;  /* 0x0000014a060d7836 */ /* 0x000fe40000000000 */
[----:B------:R-:W-:Y:S02]  /*6d90*/  IMAD R19, R0, R9, R19 ;  /* 0x0000000900137224 */ /* 0x000fe400078e0213 */
[--C-:B------:R-:W-:Y:S01]  /*6da0*/  @!P6 IMAD.IADD R21, R21, 0x1, -R0.reuse ;  /* 0x000000011515e824 */ /* 0x100fe200078e0a00 */
[----:B------:R-:W-:Y:S01]  /*6db0*/  IABS R15, R13 ;  /* 0x0000000d000f7213 */ /* 0x000fe20000000000 */
[----:B------:R-:W-:Y:S01]  /*6dc0*/  @!P5 IMAD.IADD R22, R22, 0x1, -R0 ;  /* 0x000000011616d824 */ /* 0x000fe200078e0a00 */
[C---:B------:R-:W-:Y:S01]  /*6dd0*/  ISETP.GT.U32.AND P5, PT, R0.reuse, R20, PT ;  /* 0x000000140000720c */ /* 0x040fe20003fa4070 */
[----:B0-----:R-:W-:Y:S01]  /*6de0*/  IMAD.MOV.U32 R5, RZ, RZ, R11 ;  /* 0x000000ffff057224 */ /* 0x001fe200078e000b */
[----:B------:R-:W-:Y:S01]  /*6df0*/  ISETP.GT.U32.AND P6, PT, R0, R19, PT ;  /* 0x000000130000720c */ /* 0x000fe20003fc4070 */
[----:B------:R-:W-:-:S04]  /*6e00*/  IMAD.HI.U32 R18, R12, R15, RZ ;  /* 0x0000000f0c127227 */ /* 0x000fc800078e00ff */
[----:B------:R-:W-:Y:S01]  /*6e10*/  @!P4 IMAD.MOV R5, RZ, RZ, -R5 ;  /* 0x000000ffff05c224 */ /* 0x000fe200078e0a05 */
[----:B------:R-:W-:Y:S01]  /*6e20*/  ISETP.GT.U32.AND P4, PT, R0, R17, PT ;  /* 0x000000110000720c */ /* 0x000fe20003f84070 */
[----:B------:R-:W-:Y:S02]  /*6e30*/  VIADD R7, R6, 0x148 ;  /* 0x0000014806077836 */ /* 0x000fe40000000000 */
[----:B------:R-:W-:Y:S01]  /*6e40*/  IMAD.MOV R18, RZ, RZ, -R18 ;  /* 0x000000ffff127224 */ /* 0x000fe200078e0a12 */
[----:B------:R0:W-:Y:S01]  /*6e50*/  STL [R1+0x318], R5 ;  /* 0x0003180501007387 */ /* 0x0001e20000100800 */
[--C-:B------:R-:W-:Y:S01]  /*6e60*/  @!P5 IMAD.IADD R20, R20, 0x1, -R0.reuse ;  /* 0x000000011414d824 */ /* 0x100fe200078e0a00 */
[----:B------:R-:W-:Y:S01]  /*6e70*/  IABS R11, R7 ;  /* 0x00000007000b7213 */ /* 0x000fe20000000000 */
[C---:B------:R-:W-:Y:S02]  /*6e80*/  IMAD R15, R0.reuse, R18, R15 ;  /* 0x00000012000f7224 */ /* 0x040fe400078e020f */
[----:B------:R-:W-:Y:S01]  /*6e90*/  @!P6 IMAD.IADD R19, R19, 0x1, -R0 ;  /* 0x000000011313e824 */ /* 0x000fe200078e0a00 */
[----:B------:R-:W-:Y:S01]  /*6ea0*/  ISETP.GT.U32.AND P6, PT, R0, R20, PT ;  /* 0x000000140000720c */ /* 0x000fe20003fc4070 */
[----:B------:R-:W-:-:S02]  /*6eb0*/  VIADD R16, R6, 0x144 ;  /* 0x0000014406107836 */ /* 0x000fc40000000000 */
[----:B------:R-:W-:Y:S01]  /*6ec0*/  @!P4 IMAD.IADD R17, R17, 0x1, -R0 ;  /* 0x000000011111c824 */ /* 0x000fe200078e0a00 */
[----:B------:R-:W-:Y:S01]  /*6ed0*/  ISETP.GE.AND P4, PT, R8, RZ, PT ;  /* 0x000000ff0800720c */ /* 0x000fe20003f86270 */
[----:B------:R-:W-:Y:S01]  /*6ee0*/  IMAD.HI.U32 R8, R12, R11, RZ ;  /* 0x0000000b0c087227 */ /* 0x000fe200078e00ff */
[----:B------:R-:W-:Y:S02]  /*6ef0*/  IABS R9, R16 ;  /* 0x0000001000097213 */ /* 0x000fe40000000000 */
[----:B------:R-:W-:Y:S01]  /*6f00*/  ISETP.GT.U32.AND P5, PT, R0, R17, PT ;  /* 0x000000110000720c */ /* 0x000fe20003fa4070 */
[----:B------:R-:W-:Y:S02]  /*6f10*/  IMAD.MOV.U32 R23, RZ, RZ, R22 ;  /* 0x000000ffff177224 */ /* 0x000fe400078e0016 */
[----:B------:R-:W-:Y:S02]  /*6f20*/  IMAD.MOV R8, RZ, RZ, -R8 ;  /* 0x000000ffff087224 */ /* 0x000fe400078e0a08 */
[----:B0-----:R-:W-:-:S02]  /*6f30*/  IMAD.MOV.U32 R5, RZ, RZ, R21 ;  /* 0x000000ffff057224 */ /* 0x001fc400078e0015 */
[----:B------:R-:W-:Y:S01]  /*6f40*/  @!P0 IMAD.MOV R23, RZ, RZ, -R23 ;  /* 0x000000ffff178224 */ /* 0x000fe200078e0a17 */
[C---:B------:R-:W-:Y:S01]  /*6f50*/  ISETP.GT.U32.AND P0, PT, R0.reuse, R19, PT ;  /* 0x000000130000720c */ /* 0x040fe20003f04070 */
[----:B------:R-:W-:Y:S01]  /*6f60*/  @!P2 IMAD.MOV R5, RZ, RZ, -R5 ;  /* 0x000000ffff05a224 */ /* 0x000fe200078e0a05 */
[----:B------:R-:W-:Y:S01]  /*6f70*/  ISETP.GE.AND P2, PT, R13, RZ, PT ;  /* 0x000000ff0d00720c */ /* 0x000fe20003f46270 */
[C---:B------:R-:W-:Y:S01]  /*6f80*/  IMAD R11, R0.reuse, R8, R11 ;  /* 0x00000008000b7224 */ /* 0x040fe200078e020b */
[----:B------:R-:W-:Y:S01]  /*6f90*/  STL [R1+0x31c], R23 ;  /* 0x00031c1701007387 */ /* 0x000fe20000100800 */
[--C-:B------:R-:W-:Y:S01]  /*6fa0*/  @!P5 IMAD.IADD R17, R17, 0x1, -R0.reuse ;  /* 0x000000011111d824 */ /* 0x100fe200078e0a00 */
[----:B------:R-:W-:Y:S01]  /*6fb0*/  ISETP.GT.U32.AND P5, PT, R0, R15, PT ;  /* 0x0000000f0000720c */ /* 0x000fe20003fa4070 */
[----:B------:R-:W-:Y:S01]  /*6fc0*/  IMAD.HI.U32 R13, R12, R9, RZ ;  /* 0x000000090c0d7227 */ /* 0x000fe200078e00ff */
[----:B------:R0:W-:Y:S03]  /*6fd0*/  STL [R1+0x320], R5 ;  /* 0x0003200501007387 */ /* 0x0001e60000100800 */
[----:B------:R-:W-:Y:S01]  /*6fe0*/  @!P6 IMAD.IADD R20, R20, 0x1, -R0 ;  /* 0x000000011414e824 */ /* 0x000fe200078e0a00 */
[----:B------:R-:W-:Y:S01]  /*6ff0*/  ISETP.GT.U32.AND P6, PT, R0, R11, PT ;  /* 0x0000000b0000720c */ /* 0x000fe20003fc4070 */
[----:B------:R-:W-:-:S02]  /*7000*/  VIADD R14, R6, 0x146 ;  /* 0x00000146060e7836 */ /* 0x000fc40000000000 */
[----:B------:R-:W-:Y:S02]  /*7010*/  IMAD.MOV R13, RZ, RZ, -R13 ;  /* 0x000000ffff0d7224 */ /* 0x000fe400078e0a0d */
[----:B------:R-:W-:Y:S01]  /*7020*/  VIADD R8, R6, 0x142 ;  /* 0x0000014206087836 */ /* 0x000fe20000000000 */
[----:B------:R-:W-:Y:S01]  /*7030*/  IABS R10, R14 ;  /* 0x0000000e000a7213 */ /* 0x000fe20000000000 */
[--C-:B------:R-:W-:Y:S02]  /*7040*/  @!P5 IMAD.IADD R15, R15, 0x1, -R0.reuse ;  /* 0x000000010f0fd824 */ /* 0x100fe400078e0a00 */
[----:B0-----:R-:W-:Y:S02]  /*7050*/  IMAD.MOV.U32 R5, RZ, RZ, R17 ;  /* 0x000000ffff057224 */ /* 0x001fe400078e0011 */
[C---:B------:R-:W-:Y:S02]  /*7060*/  IMAD R9, R0.reuse, R13, R9 ;  /* 0x0000000d00097224 */ /* 0x040fe400078e0209 */
[----:B------:R-:W-:Y:S01]  /*7070*/  @!P1 IMAD.MOV R5, RZ, RZ, -R5 ;  /* 0x000000ffff059224 */ /* 0x000fe200078e0a05 */
[C---:B------:R-:W-:Y:S01]  /*7080*/  ISETP.GT.U32.AND P1, PT, R0.reuse, R15, PT ;  /* 0x0000000f0000720c */ /* 0x040fe20003f24070 */
[----:B------:R-:W-:Y:S01]  /*7090*/  @!P0 IMAD.IADD R19, R19, 0x1, -R0 ;  /* 0x0000000113138824 */ /* 0x000fe200078e0a00 */
[----:B------:R-:W-:Y:S01]  /*70a0*/  ISETP.GE.AND P0, PT, R7, RZ, PT ;  /* 0x000000ff0700720c */ /* 0x000fe20003f06270 */
[----:B------:R-:W-:Y:S01]  /*70b0*/  @!P3 IMAD.MOV R20, RZ, RZ, -R20 ;  /* 0x000000ffff14b224 */ /* 0x000fe200078e0a14 */
[----:B------:R-:W-:Y:S01]  /*70c0*/  ISETP.GT.U32.AND P3, PT, R0, R9, PT ;  /* 0x000000090000720c */ /* 0x000fe20003f64070 */
[----:B------:R-:W-:Y:S01]  /*70d0*/  IMAD.HI.U32 R18, R12, R10, RZ ;  /* 0x0000000a0c127227 */ /* 0x000fe200078e00ff */
[----:B------:R0:W-:Y:S01]  /*70e0*/  STL [R1+0x324], R5 ;  /* 0x0003240501007387 */ /* 0x0001e20000100800 */
[----:B------:R-:W-:-:S02]  /*70f0*/  IABS R7, R8 ;  /* 0x0000000800077213 */ /* 0x000fc40000000000 */
[----:B------:R-:W-:Y:S01]  /*7100*/  @!P6 IMAD.IADD R11, R11, 0x1, -R0 ;  /* 0x000000010b0be824 */ /* 0x000fe200078e0a00 */
[----:B------:R-:W-:Y:S01]  /*7110*/  STL [R1+0x328], R20 ;  /* 0x0003281401007387 */ /* 0x000fe20000100800 */
[----:B------:R-:W-:Y:S02]  /*7120*/  IMAD.MOV R18, RZ, RZ, -R18 ;  /* 0x000000ffff127224 */ /* 0x000fe400078e0a12 */
[----:B------:R-:W-:Y:S01]  /*7130*/  VIADD R13, R6, 0x140 ;  /* 0x00000140060d7836 */ /* 0x000fe20000000000 */
[C---:B------:R-:W-:Y:S01]  /*7140*/  ISETP.GT.U32.AND P6, PT, R0.reuse, R11, PT ;  /* 0x0000000b0000720c */ /* 0x040fe20003fc4070 */
[----:B------:R-:W-:Y:S02]  /*7150*/  IMAD R10, R0, R18, R10 ;  /* 0x00000012000a7224 */ /* 0x000fe400078e020a */
[----:B0-----:R-:W-:Y:S01]  /*7160*/  IMAD.MOV.U32 R5, RZ, RZ, R19 ;  /* 0x000000ffff057224 */ /* 0x001fe200078e0013 */
[----:B------:R-:W-:Y:S01]  /*7170*/  IABS R18, R13 ;  /* 0x0000000d00127213 */ /* 0x000fe20000000000 */
[----:B------:R-:W-:Y:S01]  /*7180*/  IMAD.HI.U32 R17, R12, R7, RZ ;  /* 0x000000070c117227 */ /* 0x000fe200078e00ff */
[----:B------:R-:W-:-:S03]  /*7190*/  ISETP.GT.U32.AND P5, PT, R0, R10, PT ;  /* 0x0000000a0000720c */ /* 0x000fc60003fa4070 */
[----:B------:R-:W-:Y:S01]  /*71a0*/  @!P4 IMAD.MOV R5, RZ, RZ, -R5 ;  /* 0x000000ffff05c224 */ /* 0x000fe200078e0a05 */
[----:B------:R-:W-:Y:S01]  /*71b0*/  ISETP.GE.AND P4, PT, R14, RZ, PT ;  /* 0x000000ff0e00720c */ /* 0x000fe20003f86270 */
[--C-:B------:R-:W-:Y:S01]  /*71c0*/  @!P1 IMAD.IADD R15, R15, 0x1, -R0.reuse ;  /* 0x000000010f0f9824 */ /* 0x100fe200078e0a00 */
[----:B------:R-:W-:Y:S01]  /*71d0*/  ISETP.GE.AND P1, PT, R16, RZ, PT ;  /* 0x000000ff1000720c */ /* 0x000fe20003f26270 */
[----:B------:R-:W-:Y:S01]  /*71e0*/  IMAD.MOV R17, RZ, RZ, -R17 ;  /* 0x000000ffff117224 */ /* 0x000fe200078e0a11 */
[----:B------:R0:W-:Y:S01]  /*71f0*/  STL [R1+0x32c], R5 ;  /* 0x00032c0501007387 */ /* 0x0001e20000100800 */
[----:B------:R-:W-:Y:S01]  /*7200*/  @!P3 IMAD.IADD R9, R9, 0x1, -R0 ;  /* 0x000000010909b824 */ /* 0x000fe200078e0a00 */
[----:B------:R-:W-:Y:S01]  /*7210*/  ISETP.GE.AND P3, PT, R8, RZ, PT ;  /* 0x000000ff0800720c */ /* 0x000fe20003f66270 */
[----:B------:R-:W-:Y:S02]  /*7220*/  IMAD.MOV.U32 R14, RZ, RZ, R18 ;  /* 0x000000ffff0e7224 */ /* 0x000fe400078e0012 */
[----:B------:R-:W-:-:S02]  /*7230*/  IMAD R7, R0, R17, R7 ;  /* 0x0000001100077224 */ /* 0x000fc400078e0207 */
[----:B------:R-:W-:-:S04]  /*7240*/  IMAD.HI.U32 R16, R12, R14, RZ ;  /* 0x0000000e0c107227 */ /* 0x000fc800078e00ff */
[----:B0-----:R-:W-:Y:S02]  /*7250*/  IMAD.MOV.U32 R5, RZ, RZ, R15 ;  /* 0x000000ffff057224 */ /* 0x001fe400078e000f */
[----:B------:R-:W-:Y:S01]  /*7260*/  @!P6 IMAD.IADD R11, R11, 0x1, -R0 ;  /* 0x000000010b0be824 */ /* 0x000fe200078e0a00 */
[C---:B------:R-:W-:Y:S01]  /*7270*/  ISETP.GT.U32.AND P6, PT, R0.reuse, R7, PT ;  /* 0x000000070000720c */ /* 0x040fe20003fc4070 */
[----:B------:R-:W-:Y:S01]  /*7280*/  @!P2 IMAD.MOV R5, RZ, RZ, -R5 ;  /* 0x000000ffff05a224 */ /* 0x000fe200078e0a05 */
[----:B------:R-:W-:Y:S01]  /*7290*/  ISETP.GT.U32.AND P2, PT, R0, R9, PT ;  /* 0x000000090000720c */ /* 0x000fe20003f44070 */
[----:B------:R-:W-:Y:S02]  /*72a0*/  IMAD.MOV R16, RZ, RZ, -R16 ;  /* 0x000000ffff107224 */ /* 0x000fe400078e0a10 */
[----:B------:R-:W-:Y:S01]  /*72b0*/  @!P5 IMAD.IADD R10, R10, 0x1, -R0 ;  /* 0x000000010a0ad824 */ /* 0x000fe200078e0a00 */
[----:B------:R0:W-:Y:S01]  /*72c0*/  STL [R1+0x344], R5 ;  /* 0x0003440501007387 */ /* 0x0001e20000100800 */
[----:B------:R-:W-:-:S02]  /*72d0*/  IMAD R8, R0, R16, R14 ;  /* 0x0000001000087224 */ /* 0x000fc400078e020e */
[----:B------:R-:W-:Y:S01]  /*72e0*/  VIADD R18, R6, 0x13e ;  /* 0x0000013e06127836 */ /* 0x000fe20000000000 */
[----:B------:R-:W-:Y:S01]  /*72f0*/  ISETP.GT.U32.AND P5, PT, R0, R10, PT ;  /* 0x0000000a0000720c */ /* 0x000fe20003fa4070 */
[----:B------:R-:W-:Y:S02]  /*7300*/  VIADD R15, R6, 0x13c ;  /* 0x0000013c060f7836 */ /* 0x000fe40000000000 */
[--C-:B------:R-:W-:Y:S02]  /*7310*/  @!P6 IMAD.IADD R7, R7, 0x1, -R0.reuse ;  /* 0x000000010707e824 */ /* 0x100fe400078e0a00 */
[----:B------:R-:W-:Y:S01]  /*7320*/  @!P2 IMAD.IADD R9, R9, 0x1, -R0 ;  /* 0x000000010909a824 */ /* 0x000fe200078e0a00 */
[C---:B------:R-:W-:Y:S01]  /*7330*/  ISETP.GT.U32.AND P2, PT, R0.reuse, R8, PT ;  /* 0x000000080000720c */ /* 0x040fe20003f44070 */
[----:B0-----:R-:W-:Y:S01]  /*7340*/  IMAD.MOV.U32 R5, RZ, RZ, R11 ;  /* 0x000000ffff057224 */ /* 0x001fe200078e000b */
[----:B------:R-:W-:Y:S01]  /*7350*/  ISETP.GT.U32.AND P6, PT, R0, R7, PT ;  /* 0x000000070000720c */ /* 0x000fe20003fc4070 */
[----:B------:R-:W-:-:S02]  /*7360*/  VIADD R14, R6, 0x138 ;  /* 0x00000138060e7836 */ /* 0x000fc40000000000 */
[----:B------:R-:W-:Y:S01]  /*7370*/  @!P0 IMAD.MOV R5, RZ, RZ, -R5 ;  /* 0x000000ffff058224 */ /* 0x000fe200078e0a05 */
[----:B------:R-:W-:Y:S01]  /*7380*/  ISETP.GE.AND P0, PT, R18, RZ, PT ;  /* 0x000000ff1200720c */ /* 0x000fe20003f06270 */
[--C-:B------:R-:W-:Y:S01]  /*7390*/  @!P5 IMAD.IADD R10, R10, 0x1, -R0.reuse ;  /* 0x000000010a0ad824 */ /* 0x100fe200078e0a00 */
[----:B------:R-:W-:Y:S01]  /*73a0*/  IABS R18, R18 ;  /* 0x0000001200127213 */ /* 0x000fe20000000000 */
[C---:B------:R-:W-:Y:S01]  /*73b0*/  VIADD R17, R6.reuse, 0x134 ;  /* 0x0000013406117836 */ /* 0x040fe20000000000 */
[----:B------:R0:W-:Y:S01]  /*73c0*/  STL [R1+0x348], R5 ;  /* 0x0003480501007387 */ /* 0x0001e20000100800 */
[----:B------:R-:W-:Y:S01]  /*73d0*/  ISETP.GE.AND P5, PT, R13, RZ, PT ;  /* 0x000000ff0d00720c */ /* 0x000fe20003fa6270 */
[----:B------:R-:W-:Y:S02]  /*73e0*/  VIADD R13, R6, 0x13a ;  /* 0x0000013a060d7836 */ /* 0x000fe40000000000 */
[----:B------:R-:W-:Y:S01]  /*73f0*/  @!P2 IMAD.IADD R8, R8, 0x1, -R0 ;  /* 0x000000010808a824 */ /* 0x000fe200078e0a00 */
[----:B------:R-:W-:Y:S01]  /*7400*/  IABS R20, R17 ;  /* 0x0000001100147213 */ /* 0x000fe20000000000 */
[----:B------:R-:W-:Y:S01]  /*7410*/  @!P4 IMAD.MOV R10, RZ, RZ, -R10 ;  /* 0x000000ffff0ac224 */ /* 0x000fe200078e0a0a */
[----:B------:R-:W-:Y:S01]  /*7420*/  ISETP.GE.AND P4, PT, R15, RZ, PT ;  /* 0x000000ff0f00720c */ /* 0x000fe20003f86270 */
[----:B------:R-:W-:Y:S01]  /*7430*/  IMAD.HI.U32 R11, R12, R18, RZ ;  /* 0x000000120c0b7227 */ /* 0x000fe200078e00ff */
[----:B------:R-:W-:-:S02]  /*7440*/  ISETP.GT.U32.AND P2, PT, R0, R8, PT ;  /* 0x000000080000720c */ /* 0x000fc40003f44070 */
[----:B------:R1:W-:Y:S01]  /*7450*/  STL [R1+0x350], R10 ;  /* 0x0003500a01007387 */ /* 0x0003e20000100800 */
[----:B0-----:R-:W-:Y:S01]  /*7460*/  IMAD.MOV.U32 R5, RZ, RZ, R9 ;  /* 0x000000ffff057224 */ /* 0x001fe200078e0009 */
[----:B------:R-:W-:Y:S01]  /*7470*/  IABS R15, R15 ;  /* 0x0000000f000f7213 */ /* 0x000fe20000000000 */
[----:B------:R-:W-:Y:S01]  /*7480*/  @!P6 IMAD.IADD R7, R7, 0x1, -R0 ;  /* 0x000000010707e824 */ /* 0x000fe200078e0a00 */
[----:B------:R-:W-:Y:S01]  /*7490*/  ISETP.GE.AND P6, PT, R14, RZ, PT ;  /* 0x000000ff0e00720c */ /* 0x000fe20003fc6270 */
[----:B------:R-:W-:Y:S01]  /*74a0*/  @!P1 IMAD.MOV R5, RZ, RZ, -R5 ;  /* 0x000000ffff059224 */ /* 0x000fe200078e0a05 */
[----:B------:R-:W-:Y:S01]  /*74b0*/  ISETP.GE.AND P1, PT, R13, RZ, PT ;  /* 0x000000ff0d00720c */ /* 0x000fe20003f26270 */
[----:B------:R-:W-:Y:S01]  /*74c0*/  IMAD.MOV R11, RZ, RZ, -R11 ;  /* 0x000000ffff0b7224 */ /* 0x000fe200078e0a0b */
[----:B------:R-:W-:Y:S01]  /*74d0*/  IABS R13, R13 ;  /* 0x0000000d000d7213 */ /* 0x000fe20000000000 */
[----:B------:R-:W-:Y:S01]  /*74e0*/  VIADD R22, R6, 0x136 ;  /* 0x0000013606167836 */ /* 0x000fe20000000000 */
[----:B------:R0:W-:Y:S01]  /*74f0*/  STL [R1+0x36c], R5 ;  /* 0x00036c0501007387 */ /* 0x0001e20000100800 */
[----:B------:R-:W-:Y:S01]  /*7500*/  IMAD R18, R0, R11, R18 ;  /* 0x0000000b00127224 */ /* 0x000fe200078e0212 */
[----:B------:R-:W-:Y:S01]  /*7510*/  IABS R14, R14 ;  /* 0x0000000e000e7213 */ /* 0x000fe20000000000 */
[----:B------:R-:W-:-:S04]  /*7520*/  IMAD.HI.U32 R9, R12, R13, RZ ;  /* 0x0000000d0c097227 */ /* 0x000fc800078e00ff */
[----:B-1----:R-:W-:-:S04]  /*7530*/  IMAD.HI.U32 R10, R12, R15, RZ ;  /* 0x0000000f0c0a7227 */ /* 0x002fc800078e00ff */
[----:B0-----:R-:W-:Y:S02]  /*7540*/  IMAD.MOV.U32 R5, RZ, RZ, R7 ;  /* 0x000000ffff057224 */ /* 0x001fe400078e0007 */
[----:B------:R-:W-:Y:S02]  /*7550*/  IMAD.MOV R9, RZ, RZ, -R9 ;  /* 0x000000ffff097224 */ /* 0x000fe400078e0a09 */
[----:B------:R-:W-:Y:S01]  /*7560*/  @!P3 IMAD.MOV R5, RZ, RZ, -R5 ;  /* 0x000000ffff05b224 */ /* 0x000fe200078e0a05 */
[----:B------:R-:W-:Y:S01]  /*7570*/  ISETP.GT.U32.AND P3, PT, R0, R18, PT ;  /* 0x000000120000720c */ /* 0x000fe20003f64070 */
[----:B------:R-:W-:Y:S02]  /*7580*/  @!P2 IMAD.IADD R8, R8, 0x1, -R0 ;  /* 0x000000010808a824 */ /* 0x000fe400078e0a00 */
[----:B------:R-:W-:Y:S01]  /*7590*/  IMAD.MOV R10, RZ, RZ, -R10 ;  /* 0x000000ffff0a7224 */ /* 0x000fe200078e0a0a */
[----:B------:R0:W-:Y:S01]  /*75a0*/  STL [R1+0x370], R5 ;  /* 0x0003700501007387 */ /* 0x0001e20000100800 */
[----:B------:R-:W-:-:S02]  /*75b0*/  IMAD R13, R0, R9, R13 ;  /* 0x00000009000d7224 */ /* 0x000fc400078e020d */
[----:B------:R-:W-:Y:S02]  /*75c0*/  IMAD R15, R0, R10, R15 ;  /* 0x0000000a000f7224 */ /* 0x000fe400078e020f */
[----:B------:R-:W-:-:S03]  /*75d0*/  IMAD.HI.U32 R7, R12, R14, RZ ;  /* 0x0000000e0c077227 */ /* 0x000fc600078e00ff */
[----:B------:R-:W-:Y:S01]  /*75e0*/  ISETP.GT.U32.AND P2, PT, R0, R15, PT ;  /* 0x0000000f0000720c */ /* 0x000fe20003f44070 */
[----:B------:R-:W-:Y:S02]  /*75f0*/  @!P3 IMAD.IADD R18, R18, 0x1, -R0 ;  /* 0x000000011212b824 */ /* 0x000fe400078e0a00 */
[----:B0-----:R-:W-:Y:S01]  /*7600*/  IMAD.MOV.U32 R5, RZ, RZ, R8 ;  /* 0x000000ffff057224 */ /* 0x001fe200078e0008 */
[----:B------:R-:W-:Y:S01]  /*7610*/  IABS R8, R22 ;  /* 0x0000001600087213 */ /* 0x000fe20000000000 */
[----:B------:R-:W-:Y:S01]  /*7620*/  IMAD.MOV R7, RZ, RZ, -R7 ;  /* 0x000000ffff077224 */ /* 0x000fe200078e0a07 */
[C---:B------:R-:W-:Y:S01]  /*7630*/  ISETP.GT.U32.AND P3, PT, R0.reuse, R18, PT ;  /* 0x000000120000720c */ /* 0x040fe20003f64070 */
[----:B------:R-:W-:Y:S01]  /*7640*/  @!P5 IMAD.MOV R5, RZ, RZ, -R5 ;  /* 0x000000ffff05d224 */ /* 0x000fe200078e0a05 */
[C---:B------:R-:W-:Y:S01]  /*7650*/  ISETP.GT.U32.AND P5, PT, R0.reuse, R13, PT ;  /* 0x0000000d0000720c */ /* 0x040fe20003fa4070 */
[----:B------:R-:W-:Y:S02]  /*7660*/  IMAD R14, R0, R7, R14 ;  /* 0x00000007000e7224 */ /* 0x000fe400078e020e */
[----:B------:R-:W-:Y:S01]  /*7670*/  IMAD.HI.U32 R10, R12, R20, RZ ;  /* 0x000000140c0a7227 */ /* 0x000fe200078e00ff */
[----:B------:R0:W-:Y:S03]  /*7680*/  STL [R1+0x374], R5 ;  /* 0x0003740501007387 */ /* 0x0001e60000100800 */
[----:B------:R-:W-:-:S02]  /*7690*/  @!P2 IMAD.IADD R15, R15, 0x1, -R0 ;  /* 0x000000010f0fa824 */ /* 0x000fc400078e0a00 */
[----:B------:R-:W-:-:S03]  /*76a0*/  IMAD.HI.U32 R16, R12, R8, RZ ;  /* 0x000000080c107227 */ /* 0x000fc600078e00ff */
[----:B------:R-:W-:Y:S01]  /*76b0*/  ISETP.GT.U32.AND P2, PT, R0, R15, PT ;  /* 0x0000000f0000720c */ /* 0x000fe20003f44070 */
[----:B------:R-:W-:Y:S02]  /*76c0*/  @!P5 IMAD.IADD R13, R13, 0x1, -R0 ;  /* 0x000000010d0dd824 */ /* 0x000fe400078e0a00 */
[----:B------:R-:W-:Y:S02]  /*76d0*/  IMAD.MOV R10, RZ, RZ, -R10 ;  /* 0x000000ffff0a7224 */ /* 0x000fe400078e0a0a */
[----:B------:R-:W-:Y:S01]  /*76e0*/  @!P3 IMAD.IADD R18, R18, 0x1, -R0 ;  /* 0x000000011212b824 */ /* 0x000fe200078e0a00 */
[C---:B------:R-:W-:Y:S01]  /*76f0*/  ISETP.GT.U32.AND P5, PT, R0.reuse, R13, PT ;  /* 0x0000000d0000720c */ /* 0x040fe20003fa4070 */
[----:B------:R-:W-:Y:S01]  /*7700*/  IMAD.MOV R16, RZ, RZ, -R16 ;  /* 0x000000ffff107224 */ /* 0x000fe200078e0a10 */
[C---:B------:R-:W-:Y:S01]  /*7710*/  ISETP.GT.U32.AND P3, PT, R0.reuse, R14, PT ;  /* 0x0000000e0000720c */ /* 0x040fe20003f64070 */
[C---:B------:R-:W-:Y:S02]  /*7720*/  IMAD R20, R0.reuse, R10, R20 ;  /* 0x0000000a00147224 */ /* 0x040fe400078e0214 */
[----:B------:R-:W-:-:S02]  /*7730*/  IMAD R8, R0, R16, R8 ;  /* 0x0000001000087224 */ /* 0x000fc400078e0208 */
[----:B------:R-:W-:Y:S02]  /*7740*/  @!P2 IMAD.IADD R15, R15, 0x1, -R0 ;  /* 0x000000010f0fa824 */ /* 0x000fe400078e0a00 */
[----:B------:R-:W-:Y:S01]  /*7750*/  VIADD R7, R6, 0x132 ;  /* 0x0000013206077836 */ /* 0x000fe20000000000 */
[C---:B------:R-:W-:Y:S01]  /*7760*/  ISETP.GT.U32.AND P2, PT, R0.reuse, R8, PT ;  /* 0x000000080000720c */ /* 0x040fe20003f44070 */
[----:B0-----:R-:W-:Y:S02]  /*7770*/  IMAD.MOV.U32 R5, RZ, RZ, R18 ;  /* 0x000000ffff057224 */ /* 0x001fe400078e0012 */
[--C-:B------:R-:W-:Y:S01]  /*7780*/  @!P5 IMAD.IADD R13, R13, 0x1, -R0.reuse ;  /* 0x000000010d0dd824 */ /* 0x100fe200078e0a00 */
[----:B------:R-:W-:Y:S01]  /*7790*/  ISETP.GT.U32.AND P5, PT, R0, R20, PT ;  /* 0x000000140000720c */ /* 0x000fe20003fa4070 */
[----:B------:R-:W-:Y:S01]  /*77a0*/  @!P3 IMAD.IADD R14, R14, 0x1, -R0 ;  /* 0x000000010e0eb824 */ /* 0x000fe200078e0a00 */
[----:B------:R-:W-:Y:S01]  /*77b0*/  IABS R9, R7 ;  /* 0x0000000700097213 */ /* 0x000fe20000000000 */
[----:B------:R-:W-:Y:S01]  /*77c0*/  VIADD R11, R6, 0x130 ;  /* 0x00000130060b7836 */ /* 0x000fe20000000000 */
[----:B------:R-:W-:Y:S01]  /*77d0*/  ISETP.GE.AND P3, PT, R22, RZ, PT ;  /* 0x000000ff1600720c */ /* 0x000fe20003f66270 */
[----:B------:R-:W-:-:S02]  /*77e0*/  VIADD R10, R6, 0x12e ;  /* 0x0000012e060a7836 */ /* 0x000fc40000000000 */
[----:B------:R-:W-:Y:S01]  /*77f0*/  @!P0 IMAD.MOV R5, RZ, RZ, -R5 ;  /* 0x000000ffff058224 */ /* 0x000fe200078e0a05 */
[----:B------:R-:W-:Y:S01]  /*7800*/  ISETP.GT.U32.AND P0, PT, R0, R14, PT ;  /* 0x0000000e0000720c */ /* 0x000fe20003f04070 */
[----:B------:R-:W-:Y:S01]  /*7810*/  IMAD.HI.U32 R21, R12, R9, RZ ;  /* 0x000000090c157227 */ /* 0x000fe200078e00ff */
[----:B------:R-:W-:Y:S02]  /*7820*/  IABS R19, R11 ;  /* 0x0000000b00137213 */ /* 0x000fe40000000000 */
[----:B------:R-:W-:Y:S01]  /*7830*/  IABS R18, R10 ;  /* 0x0000000a00127213 */ /* 0x000fe20000000000 */
[--C-:B------:R-:W-:Y:S01]  /*7840*/  @!P5 IMAD.IADD R20, R20, 0x1, -R0.reuse ;  /* 0x000000011414d824 */ /* 0x100fe200078e0a00 */
[----:B------:R0:W-:Y:S01]  /*7850*/  STL [R1+0x378], R5 ;  /* 0x0003780501007387 */ /* 0x0001e20000100800 */
[----:B------:R-:W-:Y:S01]  /*7860*/  @!P2 IMAD.IADD R8, R8, 0x1, -R0 ;  /* 0x000000010808a824 */ /* 0x000fe200078e0a00 */
[----:B------:R-:W-:Y:S01]  /*7870*/  ISETP.GE.AND P2, PT, R17, RZ, PT ;  /* 0x000000ff1100720c */ /* 0x000fe20003f46270 */
[----:B------:R-:W-:Y:S01]  /*7880*/  IMAD.MOV R21, RZ, RZ, -R21 ;  /* 0x000000ffff157224 */ /* 0x000fe200078e0a15 */
[----:B------:R-:W-:Y:S01]  /*7890*/  ISETP.GT.U32.AND P5, PT, R0, R20, PT ;  /* 0x000000140000720c */ /* 0x000fe20003fa4070 */
[----:B------:R-:W-:-:S04]  /*78a0*/  IMAD.HI.U32 R16, R12, R19, RZ ;  /* 0x000000130c107227 */ /* 0x000fc800078e00ff */
[----:B------:R-:W-:Y:S02]  /*78b0*/  IMAD R9, R0, R21, R9 ;  /* 0x0000001500097224 */ /* 0x000fe400078e0209 */
[----:B0-----:R-:W-:Y:S02]  /*78c0*/  IMAD.MOV.U32 R5, RZ, RZ, R15 ;  /* 0x000000ffff057224 */ /* 0x001fe400078e000f */
[----:B------:R-:W-:-:S04]  /*78d0*/  IMAD.HI.U32 R15, R12, R18, RZ ;  /* 0x000000120c0f7227 */ /* 0x000fc800078e00ff */
[----:B------:R-:W-:Y:S01]  /*78e0*/  @!P4 IMAD.MOV R5, RZ, RZ, -R5 ;  /* 0x000000ffff05c224 */ /* 0x000fe200078e0a05 */
[----:B------:R-:W-:Y:S01]  /*78f0*/  ISETP.GT.U32.AND P4, PT, R0, R8, PT ;  /* 0x000000080000720c */ /* 0x000fe20003f84070 */
[----:B------:R-:W-:Y:S02]  /*7900*/  IMAD.MOV R16, RZ, RZ, -R16 ;  /* 0x000000ffff107224 */ /* 0x000fe400078e0a10 */
[----:B------:R-:W-:Y:S01]  /*7910*/  @!P0 IMAD.IADD R14, R14, 0x1, -R0 ;  /* 0x000000010e0e8824 */ /* 0x000fe200078e0a00 */
[----:B------:R0:W-:Y:S01]  /*7920*/  STL [R1+0x37c], R5 ;  /* 0x00037c0501007387 */ /* 0x0001e20000100800 */
[----:B------:R-:W-:Y:S01]  /*7930*/  IMAD.MOV R15, RZ, RZ, -R15 ;  /* 0x000000ffff0f7224 */ /* 0x000fe200078e0a0f */
[C---:B------:R-:W-:Y:S01]  /*7940*/  ISETP.GT.U32.AND P0, PT, R0.reuse, R9, PT ;  /* 0x000000090000720c */ /* 0x040fe20003f04070 */
[C---:B------:R-:W-:Y:S02]  /*7950*/  IMAD R19, R0.reuse, R16, R19 ;  /* 0x0000001000137224 */ /* 0x040fe400078e0213 */
[----:B------:R-:W-:-:S02]  /*7960*/  IMAD R18, R0, R15, R18 ;  /* 0x0000000f00127224 */ /* 0x000fc400078e0212 */
[----:B------:R-:W-:Y:S02]  /*7970*/  @!P5 IMAD.IADD R20, R20, 0x1, -R0 ;  /* 0x000000011414d824 */ /* 0x000fe400078e0a00 */
[----:B------:R-:W-:Y:S01]  /*7980*/  @!P1 IMAD.MOV R13, RZ, RZ, -R13 ;  /* 0x000000ffff0d9224 */ /* 0x000fe200078e0a0d */
[----:B------:R-:W-:Y:S01]  /*7990*/  ISETP.GT.U32.AND P5, PT, R0, R18, PT ;  /* 0x000000120000720c */ /* 0x000fe20003fa4070 */
[----:B0-----:R-:W-:Y:S01]  /*79a0*/  IMAD.MOV.U32 R5, RZ, RZ, R14 ;  /* 0x000000ffff057224 */ /* 0x001fe200078e000e */
[----:B------:R-:W-:Y:S01]  /*79b0*/  ISETP.GE.AND P1, PT, R7, RZ, PT ;  /* 0x000000ff0700720c */ /* 0x000fe20003f26270 */
[----:B------:R-:W-:Y:S01]  /*79c0*/  @!P4 IMAD.IADD R8, R8, 0x1, -R0 ;  /* 0x000000010808c824 */ /* 0x000fe200078e0a00 */
[----:B------:R-:W-:Y:S01]  /*79d0*/  ISETP.GE.AND P4, PT, R11, RZ, PT ;  /* 0x000000ff0b00720c */ /* 0x000fe20003f86270 */
[----:B------:R-:W-:Y:S01]  /*79e0*/  @!P6 IMAD.MOV R5, RZ, RZ, -R5 ;  /* 0x000000ffff05e224 */ /* 0x000fe200078e0a05 */
[----:B------:R-:W-:Y:S01]  /*79f0*/  ISETP.GT.U32.AND P6, PT, R0, R19, PT ;  /* 0x000000130000720c */ /* 0x000fe20003fc4070 */
[C---:B------:R-:W-:Y:S01]  /*7a00*/  VIADD R7, R6.reuse, 0x12c ;  /* 0x0000012c06077836 */ /* 0x040fe20000000000 */
[----:B------:R0:W-:Y:S01]  /*7a10*/  STL [R1+0x380], R13 ;  /* 0x0003800d01007387 */ /* 0x0001e20000100800 */
[----:B------:R-:W-:-:S02]  /*7a20*/  VIADD R11, R6, 0x12a ;  /* 0x0000012a060b7836 */ /* 0x000fc40000000000 */
[--C-:B------:R-:W-:Y:S01]  /*7a30*/  @!P0 IMAD.IADD R9, R9, 0x1, -R0.reuse ;  /* 0x0000000109098824 */ /* 0x100fe200078e0a00 */
[----:B------:R-:W-:Y:S01]  /*7a40*/  ISETP.GE.AND P0, PT, R10, RZ, PT ;  /* 0x000000ff0a00720c */ /* 0x000fe20003f06270 */
[----:B------:R1:W-:Y:S01]  /*7a50*/  STL [R1+0x384], R5 ;  /* 0x0003840501007387 */ /* 0x0003e20000100800 */
[----:B------:R-:W-:Y:S01]  /*7a60*/  IABS R14, R7 ;  /* 0x00000007000e7213 */ /* 0x000fe20000000000 */
[--C-:B------:R-:W-:Y:S01]  /*7a70*/  @!P5 IMAD.IADD R18, R18, 0x1, -R0.reuse ;  /* 0x000000011212d824 */ /* 0x100fe200078e0a00 */
[----:B------:R-:W-:Y:S01]  /*7a80*/  IABS R10, R11 ;  /* 0x0000000b000a7213 */ /* 0x000fe20000000000 */
[----:B------:R-:W-:Y:S02]  /*7a90*/  VIADD R17, R6, 0x128 ;  /* 0x0000012806117836 */ /* 0x000fe40000000000 */
[----:B------:R-:W-:Y:S01]  /*7aa0*/  @!P6 IMAD.IADD R19, R19, 0x1, -R0 ;  /* 0x000000011313e824 */ /* 0x000fe200078e0a00 */
[----:B------:R-:W-:Y:S01]  /*7ab0*/  ISETP.GT.U32.AND P6, PT, R0, R9, PT ;  /* 0x000000090000720c */ /* 0x000fe20003fc4070 */
[----:B0-----:R-:W-:Y:S01]  /*7ac0*/  IMAD.HI.U32 R13, R12, R14, RZ ;  /* 0x0000000e0c0d7227 */ /* 0x001fe200078e00ff */
[----:B------:R-:W-:-:S02]  /*7ad0*/  IABS R16, R17 ;  /* 0x0000001100107213 */ /* 0x000fc40000000000 */
[C---:B------:R-:W-:Y:S01]  /*7ae0*/  ISETP.GT.U32.AND P5, PT, R0.reuse, R19, PT ;  /* 0x000000130000720c */ /* 0x040fe20003fa4070 */
[----:B-1----:R-:W-:Y:S02]  /*7af0*/  IMAD.MOV.U32 R5, RZ, RZ, R8 ;  /* 0x000000ffff057224 */ /* 0x002fe400078e0008 */
[----:B------:R-:W-:Y:S02]  /*7b00*/  IMAD.MOV.U32 R8, RZ, RZ, R10 ;  /* 0x000000ffff087224 */ /* 0x000fe400078e000a */
[----:B------:R-:W-:Y:S01]  /*7b10*/  @!P3 IMAD.MOV R5, RZ, RZ, -R5 ;  /* 0x000000ffff05b224 */ /* 0x000fe200078e0a05 */
[----:B------:R-:W-:Y:S01]  /*7b20*/  ISETP.GT.U32.AND P3, PT, R0, R18, PT ;  /* 0x000000120000720c */ /* 0x000fe20003f64070 */
[----:B------:R-:W-:Y:S02]  /*7b30*/  IMAD.MOV R13, RZ, RZ, -R13 ;  /* 0x000000ffff0d7224 */ /* 0x000fe400078e0a0d */
[----:B------:R-:W-:Y:S01]  /*7b40*/  IMAD.HI.U32 R10, R12, R8, RZ ;  /* 0x000000080c0a7227 */ /* 0x000fe200078e00ff */
[----:B------:R0:W-:Y:S03]  /*7b50*/  STL [R1+0x38c], R5 ;  /* 0x00038c0501007387 */ /* 0x0001e60000100800 */
[----:B------:R-:W-:-:S02]  /*7b60*/  IMAD R14, R0, R13, R14 ;  /* 0x0000000d000e7224 */ /* 0x000fc400078e020e */
[----:B------:R-:W-:Y:S02]  /*7b70*/  IMAD.MOV R10, RZ, RZ, -R10 ;  /* 0x000000ffff0a7224 */ /* 0x000fe400078e0a0a */
[----:B------:R-:W-:Y:S01]  /*7b80*/  @!P6 IMAD.IADD R9, R9, 0x1, -R0 ;  /* 0x000000010909e824 */ /* 0x000fe200078e0a00 */
[C---:B------:R-:W-:Y:S01]  /*7b90*/  ISETP.GT.U32.AND P6, PT, R0.reuse, R14, PT ;  /* 0x0000000e0000720c */ /* 0x040fe20003fc4070 */
[----:B------:R-:W-:Y:S02]  /*7ba0*/  IMAD R8, R0, R10, R8 ;  /* 0x0000000a00087224 */ /* 0x000fe400078e0208 */
[----:B------:R-:W-:Y:S02]  /*7bb0*/  @!P3 IMAD.IADD R18, R18, 0x1, -R0 ;  /* 0x000000011212b824 */ /* 0x000fe400078e0a00 */
[----:B------:R-:W-:Y:S01]  /*7bc0*/  VIADD R15, R6, 0x126 ;  /* 0x00000126060f7836 */ /* 0x000fe20000000000 */
[----:B------:R-:W-:Y:S01]  /*7bd0*/  ISETP.GT.U32.AND P3, PT, R0, R8, PT ;  /* 0x000000080000720c */ /* 0x000fe20003f64070 */
[----:B------:R-:W-:-:S03]  /*7be0*/  IMAD.HI.U32 R10, R12, R16, RZ ;  /* 0x000000100c0a7227 */ /* 0x000fc600078e00ff */
[----:B------:R-:W-:Y:S01]  /*7bf0*/  IABS R22, R15 ;  /* 0x0000000f00167213 */ /* 0x000fe20000000000 */
[--C-:B------:R-:W-:Y:S01]  /*7c00*/  @!P5 IMAD.IADD R19, R19, 0x1, -R0.reuse ;  /* 0x000000011313d824 */ /* 0x100fe200078e0a00 */
[----:B------:R-:W-:Y:S01]  /*7c10*/  ISETP.GE.AND P5, PT, R7, RZ, PT ;  /* 0x000000ff0700720c */ /* 0x000fe20003fa6270 */
[----:B------:R-:W-:Y:S01]  /*7c20*/  @!P6 IMAD.IADD R14, R14, 0x1, -R0 ;  /* 0x000000010e0ee824 */ /* 0x000fe200078e0a00 */
[----:B------:R-:W-:Y:S01]  /*7c30*/  ISETP.GE.AND P6, PT, R11, RZ, PT ;  /* 0x000000ff0b00720c */ /* 0x000fe20003fc6270 */
[----:B------:R-:W-:-:S04]  /*7c40*/  IMAD.HI.U32 R13, R12, R22, RZ ;  /* 0x000000160c0d7227 */ /* 0x000fc800078e00ff */
[----:B------:R-:W-:Y:S02]  /*7c50*/  VIADD R7, R6, 0x124 ;  /* 0x0000012406077836 */ /* 0x000fe40000000000 */
[----:B------:R-:W-:Y:S02]  /*7c60*/  IMAD.MOV R10, RZ, RZ, -R10 ;  /* 0x000000ffff0a7224 */ /* 0x000fe400078e0a0a */
[----:B------:R-:W-:Y:S01]  /*7c70*/  @!P3 IMAD.IADD R8, R8, 0x1, -R0 ;  /* 0x000000010808b824 */ /* 0x000fe200078e0a00 */
[----:B------:R-:W-:Y:S01]  /*7c80*/  ISETP.GT.U32.AND P3, PT, R0, R14, PT ;  /* 0x0000000e0000720c */ /* 0x000fe20003f64070 */
[----:B0-----:R-:W-:Y:S02]  /*7c90*/  IMAD.MOV.U32 R5, RZ, RZ, R9 ;  /* 0x000000ffff057224 */ /* 0x001fe400078e0009 */
[----:B------:R-:W-:Y:S02]  /*7ca0*/  IMAD.MOV R13, RZ, RZ, -R13 ;  /* 0x000000ffff0d7224 */ /* 0x000fe400078e0a0d */
[----:B------:R-:W-:-:S02]  /*7cb0*/  VIADD R11, R6, 0x122 ;  /* 0x00000122060b7836 */ /* 0x000fc40000000000 */
[C---:B------:R-:W-:Y:S01]  /*7cc0*/  IMAD R16, R0.reuse, R10, R16 ;  /* 0x0000000a00107224 */ /* 0x040fe200078e0210 */
[----:B------:R-:W-:Y:S01]  /*7cd0*/  IABS R10, R7 ;  /* 0x00000007000a7213 */ /* 0x000fe20000000000 */
[----:B------:R-:W-:Y:S01]  /*7ce0*/  @!P2 IMAD.MOV R20, RZ, RZ, -R20 ;  /* 0x000000ffff14a224 */ /* 0x000fe200078e0a14 */
[C---:B------:R-:W-:Y:S01]  /*7cf0*/  ISETP.GT.U32.AND P2, PT, R0.reuse, R8, PT ;  /* 0x000000080000720c */ /* 0x040fe20003f44070 */
[----:B------:R-:W-:Y:S01]  /*7d00*/  @!P1 IMAD.MOV R5, RZ, RZ, -R5 ;  /* 0x000000ffff059224 */ /* 0x000fe200078e0a05 */
[C---:B------:R-:W-:Y:S01]  /*7d10*/  ISETP.GT.U32.AND P1, PT, R0.reuse, R16, PT ;  /* 0x000000100000720c */ /* 0x040fe20003f24070 */
[----:B------:R-:W-:Y:S01]  /*7d20*/  IMAD R22, R0, R13, R22 ;  /* 0x0000000d00167224 */ /* 0x000fe200078e0216 */
[----:B------:R-:W-:Y:S01]  /*7d30*/  IABS R13, R11 ;  /* 0x0000000b000d7213 */ /* 0x000fe20000000000 */
[----:B------:R-:W-:Y:S01]  /*7d40*/  IMAD.HI.U32 R9, R12, R10, RZ ;  /* 0x0000000a0c097227 */ /* 0x000fe200078e00ff */
[----:B------:R-:W-:Y:S03]  /*7d50*/  STL [R1+0x390], R20 ;  /* 0x0003901401007387 */ /* 0x000fe60000100800 */
[----:B------:R-:W-:Y:S01]  /*7d60*/  @!P4 IMAD.MOV R19, RZ, RZ, -R19 ;  /* 0x000000ffff13c224 */ /* 0x000fe200078e0a13 */
[----:B------:R0:W-:Y:S01]  /*7d70*/  STL [R1+0x398], R5 ;  /* 0x0003980501007387 */ /* 0x0001e20000100800 */
[----:B------:R-:W-:Y:S01]  /*7d80*/  ISETP.GT.U32.AND P4, PT, R0, R22, PT ;  /* 0x000000160000720c */ /* 0x000fe20003f84070 */
[--C-:B------:R-:W-:Y:S01]  /*7d90*/  @!P3 IMAD.IADD R14, R14, 0x1, -R0.reuse ;  /* 0x000000010e0eb824 */ /* 0x100fe200078e0a00 */
[----:B------:R-:W-:Y:S01]  /*7da0*/  ISETP.GE.AND P3, PT, R15, RZ, PT ;  /* 0x000000ff0f00720c */ /* 0x000fe20003f66270 */
[----:B------:R-:W-:Y:S01]  /*7db0*/  IMAD.MOV R9, RZ, RZ, -R9 ;  /* 0x000000ffff097224 */ /* 0x000fe200078e0a09 */
[----:B------:R1:W-:Y:S01]  /*7dc0*/  STL [R1+0x3a0], R19 ;  /* 0x0003a01301007387 */ /* 0x0003e20000100800 */
[----:B------:R-:W-:Y:S01]  /*7dd0*/  @!P2 IMAD.IADD R8, R8, 0x1, -R0 ;  /* 0x000000010808a824 */ /* 0x000fe200078e0a00 */
[----:B------:R-:W-:Y:S01]  /*7de0*/  ISETP.GE.AND P2, PT, R7, RZ, PT ;  /* 0x000000ff0700720c */ /* 0x000fe20003f46270 */
[----:B------:R-:W-:-:S02]  /*7df0*/  IMAD R10, R0, R9, R10 ;  /* 0x00000009000a7224 */ /* 0x000fc400078e020a */
[----:B0-----:R-:W-:Y:S02]  /*7e00*/  IMAD.MOV.U32 R5, RZ, RZ, R18 ;  /* 0x000000ffff057224 */ /* 0x001fe400078e0012 */
[----:B------:R-:W-:-:S04]  /*7e10*/  IMAD.HI.U32 R18, R12, R13, RZ ;  /* 0x0000000d0c127227 */ /* 0x000fc800078e00ff */
[----:B------:R-:W-:Y:S01]  /*7e20*/  @!P0 IMAD.MOV R5, RZ, RZ, -R5 ;  /* 0x000000ffff058224 */ /* 0x000fe200078e0a05 */
[----:B------:R-:W-:Y:S01]  /*7e30*/  ISETP.GE.AND P0, PT, R17, RZ, PT ;  /* 0x000000ff1100720c */ /* 0x000fe20003f06270 */
[----:B------:R-:W-:Y:S02]  /*7e40*/  IMAD.MOV R18, RZ, RZ, -R18 ;  /* 0x000000ffff127224 */ /* 0x000fe400078e0a12 */
[----:B-1----:R-:W-:Y:S01]  /*7e50*/  IMAD.MOV.U32 R19, RZ, RZ, R14 ;  /* 0x000000ffff137224 */ /* 0x002fe200078e000e */
[----:B------:R0:W-:Y:S01]  /*7e60*/  STL [R1+0x3c0], R5 ;  /* 0x0003c00501007387 */ /* 0x0001e20000100800 */
[C---:B------:R-:W-:Y:S02]  /*7e70*/  IMAD R13, R0.reuse, R18, R13 ;  /* 0x00000012000d7224 */ /* 0x040fe400078e020d */
[----:B------:R-:W-:Y:S01]  /*7e80*/  @!P5 IMAD.MOV R19, RZ, RZ, -R19 ;  /* 0x000000ffff13d224 */ /* 0x000fe200078e0a13 */
[----:B------:R-:W-:Y:S01]  /*7e90*/  ISETP.GT.U32.AND P5, PT, R0, R10, PT ;  /* 0x0000000a0000720c */ /* 0x000fe20003fa4070 */
[----:B------:R-:W-:-:S02]  /*7ea0*/  @!P4 IMAD.IADD R22, R22, 0x1, -R0 ;  /* 0x000000011616c824 */ /* 0x000fc400078e0a00 */
[----:B------:R-:W-:Y:S01]  /*7eb0*/  VIADD R7, R6, 0x120 ;  /* 0x0000012006077836 */ /* 0x000fe20000000000 */
[----:B------:R-:W-:Y:S01]  /*7ec0*/  STL [R1+0x3b4], R19 ;  /* 0x0003b41301007387 */ /* 0x000fe20000100800 */
[----:B------:R-:W-:Y:S01]  /*7ed0*/  @!P1 IMAD.IADD R16, R16, 0x1, -R0 ;  /* 0x0000000110109824 */ /* 0x000fe200078e0a00 */
[----:B------:R-:W-:Y:S01]  /*7ee0*/  ISETP.GT.U32.AND P4, PT, R0, R22, PT ;  /* 0x000000160000720c */ /* 0x000fe20003f84070 */
[----:B0-----:R-:W-:Y:S01]  /*7ef0*/  IMAD.MOV.U32 R5, RZ, RZ, R8 ;  /* 0x000000ffff057224 */ /* 0x001fe200078e0008 */
[----:B------:R-:W-:Y:S01]  /*7f00*/  IABS R14, R7 ;  /* 0x00000007000e7213 */ /* 0x000fe20000000000 */
[----:B------:R-:W-:Y:S01]  /*7f10*/  VIADD R9, R6, 0x11e ;  /* 0x0000011e06097836 */ /* 0x000fe20000000000 */
[C---:B------:R-:W-:Y:S01]  /*7f20*/  ISETP.GT.U32.AND P1, PT, R0.reuse, R16, PT ;  /* 0x000000100000720c */ /* 0x040fe20003f24070 */
[----:B------:R-:W-:Y:S01]  /*7f30*/  @!P6 IMAD.MOV R5, RZ, RZ, -R5 ;  /* 0x000000ffff05e224 */ /* 0x000fe200078e0a05 */
[----:B------:R-:W-:Y:S01]  /*7f40*/  ISETP.GT.U32.AND P6, PT, R0, R13, PT ;  /* 0x0000000d0000720c */ /* 0x000fe20003fc4070 */
[--C-:B------:R-:W-:Y:S01]  /*7f50*/  @!P5 IMAD.IADD R10, R10, 0x1, -R0.reuse ;  /* 0x000000010a0ad824 */ /* 0x100fe200078e0a00 */
[----:B------:R-:W-:Y:S01]  /*7f60*/  IABS R8, R9 ;  /* 0x0000000900087213 */ /* 0x000fe20000000000 */
[----:B------:R-:W-:Y:S01]  /*7f70*/  IMAD.HI.U32 R15, R12, R14, RZ ;  /* 0x0000000e0c0f7227 */ /* 0x000fe200078e00ff */
[----:B------:R0:W-:Y:S02]  /*7f80*/  STL [R1+0x3bc], R5 ;  /* 0x0003bc0501007387 */ /* 0x0001e40000100800 */
[----:B------:R-:W-:Y:S01]  /*7f90*/  ISETP.GT.U32.AND P5, PT, R0, R10, PT ;  /* 0x0000000a0000720c */ /* 0x000fe20003fa4070 */
[----:B------:R-:W-:Y:S01]  /*7fa0*/  @!P4 IMAD.IADD R22, R22, 0x1, -R0 ;  /* 0x000000011616c824 */ /* 0x000fe200078e0a00 */
[----:B------:R-:W-:Y:S01]  /*7fb0*/  ISETP.GE.AND P4, PT, R7, RZ, PT ;  /* 0x000000ff0700720c */ /* 0x000fe20003f86270 */
[----:B------:R-:W-:-:S04]  /*7fc0*/  IMAD.HI.U32 R7, R12, R8, RZ ;  /* 0x000000080c077227 */ /* 0x000fc800078e00ff */
[----:B------:R-:W-:Y:S02]  /*7fd0*/  @!P6 IMAD.IADD R13, R13, 0x1, -R0 ;  /* 0x000000010d0de824 */ /* 0x000fe400078e0a00 */
[----:B------:R-:W-:Y:S02]  /*7fe0*/  IMAD.MOV R15, RZ, RZ, -R15 ;  /* 0x000000ffff0f7224 */ /* 0x000fe400078e0a0f */
[----:B------:R-:W-:Y:S01]  /*7ff0*/  IMAD.MOV R7, RZ, RZ, -R7 ;  /* 0x000000ffff077224 */ /* 0x000fe200078e0a07 */
[C---:B------:R-:W-:Y:S01]  /*8000*/  ISETP.GT.U32.AND P6, PT, R0.reuse, R13, PT ;  /* 0x0000000d0000720c */ /* 0x040fe20003fc4070 */
[----:B------:R-:W-:Y:S02]  /*8010*/  IMAD R14, R0, R15, R14 ;  /* 0x0000000f000e7224 */ /* 0x000fe400078e020e */
[----:B------:R-:W-:Y:S01]  /*8020*/  @!P1 IMAD.IADD R16, R16, 0x1, -R0 ;  /* 0x0000000110109824 */ /* 0x000fe200078e0a00 */
[----:B------:R-:W-:Y:S01]  /*8030*/  ISETP.GE.AND P1, PT, R11, RZ, PT ;  /* 0x000000ff0b00720c */ /* 0x000fe20003f26270 */
[----:B------:R-:W-:-:S02]  /*8040*/  VIADD R11, R6, 0x11c ;  /* 0x0000011c060b7836 */ /* 0x000fc40000000000 */
[----:B------:R-:W-:Y:S02]  /*8050*/  IMAD R8, R0, R7, R8 ;  /* 0x0000000700087224 */ /* 0x000fe400078e0208 */
[----:B------:R-:W-:Y:S01]  /*8060*/  @!P5 IMAD.IADD R10, R10, 0x1, -R0 ;  /* 0x000000010a0ad824 */ /* 0x000fe200078e0a00 */
[C---:B------:R-:W-:Y:S01]  /*8070*/  ISETP.GT.U32.AND P5, PT, R0.reuse, R14, PT ;  /* 0x0000000e0000720c */ /* 0x040fe20003fa4070 */
[----:B0-----:R-:W-:Y:S01]  /*8080*/  IMAD.MOV.U32 R5, RZ, RZ, R16 ;  /* 0x000000ffff057224 */ /* 0x001fe200078e0010 */
[----:B------:R-:W-:Y:S01]  /*8090*/  IABS R18, R11 ;  /* 0x0000000b00127213 */ /* 0x000fe20000000000 */
[----:B------:R-:W-:Y:S01]  /*80a0*/  @!P6 IMAD.IADD R13, R13, 0x1, -R0 ;  /* 0x000000010d0de824 */ /* 0x000fe200078e0a00 */
[----:B------:R-:W-:Y:S01]  /*80b0*/  ISETP.GT.U32.AND P6, PT, R0, R8, PT ;  /* 0x000000080000720c */ /* 0x000fe20003fc4070 */
[----:B------:R-:W-:Y:S01]  /*80c0*/  @!P0 IMAD.MOV R5, RZ, RZ, -R5 ;  /* 0x000000ffff058224 */ /* 0x000fe200078e0a05 */
[----:B------:R-:W-:Y:S01]  /*80d0*/  ISETP.GE.AND P0, PT, R9, RZ, PT ;  /* 0x000000ff0900720c */ /* 0x000fe20003f06270 */
[----:B------:R-:W-:-:S02]  /*80e0*/  VIADD R15, R6, 0x11a ;  /* 0x0000011a060f7836 */ /* 0x000fc40000000000 */
[----:B------:R-:W-:Y:S01]  /*80f0*/  IMAD.HI.U32 R9, R12, R18, RZ ;  /* 0x000000120c097227 */ /* 0x000fe200078e00ff */
[----:B------:R0:W-:Y:S02]  /*8100*/  STL [R1+0x3b8], R5 ;  /* 0x0003b80501007387 */ /* 0x0001e40000100800 */
[----:B------:R-:W-:Y:S01]  /*8110*/  IABS R20, R15 ;  /* 0x0000000f00147213 */ /* 0x000fe20000000000 */
[----:B------:R-:W-:Y:S02]  /*8120*/  IMAD.MOV R9, RZ, RZ, -R9 ;  /* 0x000000ffff097224 */ /* 0x000fe400078e0a09 */
[----:B------:R-:W-:Y:S02]  /*8130*/  @!P5 IMAD.IADD R14, R14, 0x1, -R0 ;  /* 0x000000010e0ed824 */ /* 0x000fe400078e0a00 */
[----:B------:R-:W-:Y:S02]  /*8140*/  VIADD R16, R6, 0x118 ;  /* 0x0000011806107836 */ /* 0x000fe40000000000 */
[----:B------:R-:W-:-:S02]  /*8150*/  IMAD R18, R0, R9, R18 ;  /* 0x0000000900127224 */ /* 0x000fc400078e0212 */
[----:B0-----:R-:W-:Y:S01]  /*8160*/  IMAD.MOV.U32 R5, RZ, RZ, R22 ;  /* 0x000000ffff057224 */ /* 0x001fe200078e0016 */
[----:B------:R-:W-:Y:S01]  /*8170*/  IABS R19, R16 ;  /* 0x0000001000137213 */ /* 0x000fe20000000000 */
[----:B------:R-:W-:Y:S01]  /*8180*/  @!P6 IMAD.IADD R8, R8, 0x1, -R0 ;  /* 0x000000010808e824 */ /* 0x000fe200078e0a00 */
[----:B------:R-:W-:Y:S01]  /*8190*/  ISETP.GT.U32.AND P6, PT, R0, R14, PT ;  /* 0x0000000e0000720c */ /* 0x000fe20003fc4070 */
[----:B------:R-:W-:Y:S01]  /*81a0*/  VIADD R7, R6, 0x116 ;  /* 0x0000011606077836 */ /* 0x000fe20000000000 */
[----:B------:R-:W-:Y:S01]  /*81b0*/  ISETP.GT.U32.AND P5, PT, R0, R18, PT ;  /* 0x000000120000720c */ /* 0x000fe20003fa4070 */
[----:B------:R-:W-:-:S03]  /*81c0*/  IMAD.HI.U32 R23, R12, R20, RZ ;  /* 0x000000140c177227 */ /* 0x000fc600078e00ff */
[----:B------:R-:W-:Y:S01]  /*81d0*/  IABS R17, R7 ;  /* 0x0000000700117213 */ /* 0x000fe20000000000 */
[----:B------:R-:W-:Y:S01]  /*81e0*/  @!P3 IMAD.MOV R5, RZ, RZ, -R5 ;  /* 0x000000ffff05b224 */ /* 0x000fe200078e0a05 */
[----:B------:R-:W-:Y:S01]  /*81f0*/  ISETP.GE.AND P3, PT, R11, RZ, PT ;  /* 0x000000ff0b00720c */ /* 0x000fe20003f66270 */
[----:B------:R-:W-:Y:S02]  /*8200*/  IMAD.MOV R23, RZ, RZ, -R23 ;  /* 0x000000ffff177224 */ /* 0x000fe400078e0a17 */
[----:B------:R-:W-:Y:S01]  /*8210*/  IMAD.HI.U32 R21, R12, R19, RZ ;  /* 0x000000130c157227 */ /* 0x000fe200078e00ff */
[----:B------:R0:W-:Y:S03]  /*8220*/  STL [R1+0x3b0], R5 ;  /* 0x0003b00501007387 */ /* 0x0001e60000100800 */
[----:B------:R-:W-:Y:S02]  /*8230*/  IMAD R11, R0, R23, R20 ;  /* 0x00000017000b7224 */ /* 0x000fe400078e0214 */
[----:B------:R-:W-:-:S02]  /*8240*/  IMAD.MOV.U32 R22, RZ, RZ, R17 ;  /* 0x000000ffff167224 */ /* 0x000fc400078e0011 */
[----:B------:R-:W-:Y:S02]  /*8250*/  IMAD.MOV R21, RZ, RZ, -R21 ;  /* 0x000000ffff157224 */ /* 0x000fe400078e0a15 */
[----:B------:R-:W-:Y:S01]  /*8260*/  @!P6 IMAD.IADD R14, R14, 0x1, -R0 ;  /* 0x000000010e0ee824 */ /* 0x000fe200078e0a00 */
[----:B------:R-:W-:Y:S01]  /*8270*/  ISETP.GT.U32.AND P6, PT, R0, R11, PT ;  /* 0x0000000b0000720c */ /* 0x000fe20003fc4070 */
[----:B0-----:R-:W-:Y:S02]  /*8280*/  IMAD.MOV.U32 R5, RZ, RZ, R10 ;  /* 0x000000ffff057224 */ /* 0x001fe400078e000a */
[----:B------:R-:W-:-:S04]  /*8290*/  IMAD.HI.U32 R10, R12, R22, RZ ;  /* 0x000000160c0a7227 */ /* 0x000fc800078e00ff */
[----:B------:R-:W-:Y:S02]  /*82a0*/  @!P2 IMAD.MOV R5, RZ, RZ, -R5 ;  /* 0x000000ffff05a224 */ /* 0x000fe400078e0a05 */
[----:B------:R-:W-:Y:S02]  /*82b0*/  IMAD R17, R0, R21, R19 ;  /* 0x0000001500117224 */ /* 0x000fe400078e0213 */
[----:B------:R-:W-:Y:S01]  /*82c0*/  @!P5 IMAD.IADD R18, R18, 0x1, -R0 ;  /* 0x000000011212d824 */ /* 0x000fe200078e0a00 */
[----:B------:R0:W-:Y:S01]  /*82d0*/  STL [R1+0x3ac], R5 ;  /* 0x0003ac0501007387 */ /* 0x0001e20000100800 */
[----:B------:R-:W-:Y:S01]  /*82e0*/  IMAD.MOV.U32 R19, RZ, RZ, R13 ;  /* 0x000000ffff137224 */ /* 0x000fe200078e000d */
[C---:B------:R-:W-:Y:S01]  /*82f0*/  ISETP.GT.U32.AND P5, PT, R0.reuse, R8, PT ;  /* 0x000000080000720c */ /* 0x040fe20003fa4070 */
[----:B------:R-:W-:Y:S01]  /*8300*/  IMAD.MOV R10, RZ, RZ, -R10 ;  /* 0x000000ffff0a7224 */ /* 0x000fe200078e0a0a */
[----:B------:R-:W-:Y:S01]  /*8310*/  ISETP.GT.U32.AND P2, PT, R0, R18, PT ;  /* 0x000000120000720c */ /* 0x000fe20003f44070 */
[----:B------:R-:W-:Y:S01]  /*8320*/  @!P1 IMAD.MOV R19, RZ, RZ, -R19 ;  /* 0x000000ffff139224 */ /* 0x000fe200078e0a13 */
[----:B------:R-:W-:Y:S01]  /*8330*/  ISETP.GE.AND P1, PT, R15, RZ, PT ;  /* 0x000000ff0f00720c */ /* 0x000fe20003f26270 */
[----:B------:R-:W-:-:S02]  /*8340*/  VIADD R9, R6, 0x114 ;  /* 0x0000011406097836 */ /* 0x000fc40000000000 */
[C---:B------:R-:W-:Y:S01]  /*8350*/  IMAD R15, R0.reuse, R10, R22 ;  /* 0x0000000a000f7224 */ /* 0x040fe200078e0216 */
[----:B------:R-:W-:Y:S01]  /*8360*/  STL [R1+0x3a8], R19 ;  /* 0x0003a81301007387 */ /* 0x000fe20000100800 */
[----:B0-----:R-:W-:Y:S01]  /*8370*/  IMAD.MOV.U32 R5, RZ, RZ, R14 ;  /* 0x000000ffff057224 */ /* 0x001fe200078e000e */
[----:B------:R-:W-:Y:S01]  /*8380*/  IABS R20, R9 ;  /* 0x0000000900147213 */ /* 0x000fe20000000000 */
[--C-:B------:R-:W-:Y:S01]  /*8390*/  @!P6 IMAD.IADD R11, R11, 0x1, -R0.reuse ;  /* 0x000000010b0be824 */ /* 0x100fe200078e0a00 */
[C---:B------:R-:W-:Y:S01]  /*83a0*/  ISETP.GT.U32.AND P6, PT, R0.reuse, R15, PT ;  /* 0x0000000f0000720c */ /* 0x040fe20003fc4070 */
[----:B------:R-:W-:Y:S01]  /*83b0*/  @!P4 IMAD.MOV R5, RZ, RZ, -R5 ;  /* 0x000000ffff05c224 */ /* 0x000fe200078e0a05 */
[----:B------:R-:W-:Y:S01]  /*83c0*/  ISETP.GT.U32.AND P4, PT, R0, R17, PT ;  /* 0x000000110000720c */ /* 0x000fe20003f84070 */
[----:B------:R-:W-:Y:S01]  /*83d0*/  @!P5 IMAD.IADD R8, R8, 0x1, -R0 ;  /* 0x000000010808d824 */ /* 0x000fe200078e0a00 */
[----:B------:R-:W-:Y:S01]  /*83e0*/  ISETP.GE.AND P5, PT, R16, RZ, PT ;  /* 0x000000ff1000720c */ /* 0x000fe20003fa6270 */
[----:B------:R-:W-:Y:S01]  /*83f0*/  IMAD.HI.U32 R13, R12, R20, RZ ;  /* 0x000000140c0d7227 */ /* 0x000fe200078e00ff */
[----:B------:R0:W-:Y:S03]  /*8400*/  STL [R1+0x3a4], R5 ;  /* 0x0003a40501007387 */ /* 0x0001e60000100800 */
[----:B------:R-:W-:-:S02]  /*8410*/  IMAD.MOV R13, RZ, RZ, -R13 ;  /* 0x000000ffff0d7224 */ /* 0x000fc400078e0a0d */
[----:B------:R-:W-:Y:S02]  /*8420*/  VIADD R14, R6, 0x112 ;  /* 0x00000112060e7836 */ /* 0x000fe40000000000 */
[--C-:B------:R-:W-:Y:S01]  /*8430*/  @!P2 IMAD.IADD R18, R18, 0x1, -R0.reuse ;  /* 0x000000011212a824 */ /* 0x100fe200078e0a00 */
[----:B------:R-:W-:Y:S01]  /*8440*/  ISETP.GE.AND P2, PT, R7, RZ, PT ;  /* 0x000000ff0700720c */ /* 0x000fe20003f46270 */
[----:B------:R-:W-:Y:S01]  /*8450*/  @!P4 IMAD.IADD R17, R17, 0x1, -R0 ;  /* 0x000000011111c824 */ /* 0x000fe200078e0a00 */
[C---:B------:R-:W-:Y:S01]  /*8460*/  ISETP.GT.U32.AND P4, PT, R0.reuse, R11, PT ;  /* 0x0000000b0000720c */ /* 0x040fe20003f84070 */
[----:B0-----:R-:W-:Y:S02]  /*8470*/  IMAD.MOV.U32 R5, RZ, RZ, R8 ;  /* 0x000000ffff057224 */ /* 0x001fe400078e0008 */
[C---:B------:R-:W-:Y:S01]  /*8480*/  IMAD R7, R0.reuse, R13, R20 ;  /* 0x0000000d00077224 */ /* 0x040fe200078e0214 */
[----:B------:R-:W-:Y:S01]  /*8490*/  IABS R20, R14 ;  /* 0x0000000e00147213 */ /* 0x000fe20000000000 */
[----:B------:R-:W-:Y:S01]  /*84a0*/  @!P0 IMAD.MOV R5, RZ, RZ, -R5 ;  /* 0x000000ffff058224 */ /* 0x000fe200078e0a05 */
[----:B------:R-:W-:Y:S01]  /*84b0*/  ISETP.GT.U32.AND P0, PT, R0, R17, PT ;  /* 0x000000110000720c */ /* 0x000fe20003f04070 */
[----:B------:R-:W-:-:S02]  /*84c0*/  @!P6 IMAD.IADD R15, R15, 0x1, -R0 ;  /* 0x000000010f0fe824 */ /* 0x000fc400078e0a00 */
[----:B------:R-:W-:Y:S01]  /*84d0*/  IMAD.HI.U32 R22, R12, R20, RZ ;  /* 0x000000140c167227 */ /* 0x000fe200078e00ff */
[----:B------:R0:W-:Y:S02]  /*84e0*/  STL [R1+0x388], R5 ;  /* 0x0003880501007387 */ /* 0x0001e40000100800 */
[C---:B------:R-:W-:Y:S01]  /*84f0*/  ISETP.GT.U32.AND P6, PT, R0.reuse, R15, PT ;  /* 0x0000000f0000720c */ /* 0x040fe20003fc4070 */
[----:B------:R-:W-:Y:S02]  /*8500*/  IMAD.MOV R22, RZ, RZ, -R22 ;  /* 0x000000ffff167224 */ /* 0x000fe400078e0a16 */
[--C-:B------:R-:W-:Y:S01]  /*8510*/  @!P4 IMAD.IADD R11, R11, 0x1, -R0.reuse ;  /* 0x000000010b0bc824 */ /* 0x100fe200078e0a00 */
[----:B------:R-:W-:Y:S01]  /*8520*/  ISETP.GT.U32.AND P4, PT, R0, R7, PT ;  /* 0x000000070000720c */ /* 0x000fe20003f84070 */
[----:B------:R-:W-:Y:S02]  /*8530*/  VIADD R8, R6, 0x10c ;  /* 0x0000010c06087836 */ /* 0x000fe40000000000 */
[----:B------:R-:W-:Y:S01]  /*8540*/  @!P0 IMAD.IADD R17, R17, 0x1, -R0 ;  /* 0x0000000111118824 */ /* 0x000fe200078e0a00 */
[----:B------:R-:W-:Y:S01]  /*8550*/  ISETP.GE.AND P0, PT, R9, RZ, PT ;  /* 0x000000ff0900720c */ /* 0x000fe20003f06270 */
[----:B------:R-:W-:Y:S01]  /*8560*/  IMAD R9, R0, R22, R20 ;  /* 0x0000001600097224 */ /* 0x000fe200078e0214 */
[----:B------:R-:W-:Y:S01]  /*8570*/  IABS R16, R8 ;  /* 0x0000000800107213 */ /* 0x000fe20000000000 */
[----:B------:R-:W-:-:S02]  /*8580*/  VIADD R13, R6, 0x110 ;  /* 0x00000110060d7836 */ /* 0x000fc40000000000 */
[----:B------:R-:W-:Y:S01]  /*8590*/  @!P6 IMAD.IADD R15, R15, 0x1, -R0 ;  /* 0x000000010f0fe824 */ /* 0x000fe200078e0a00 */
[----:B------:R-:W-:Y:S01]  /*85a0*/  ISETP.GT.U32.AND P6, PT, R0, R9, PT ;  /* 0x000000090000720c */ /* 0x000fe20003fc4070 */
[----:B------:R-:W-:Y:S01]  /*85b0*/  VIADD R10, R6, 0x10e ;  /* 0x0000010e060a7836 */ /* 0x000fe20000000000 */
[----:B------:R-:W-:Y:S01]  /*85c0*/  IABS R21, R13 ;  /* 0x0000000d00157213 */ /* 0x000fe20000000000 */
[----:B------:R-:W-:-:S03]  /*85d0*/  IMAD.HI.U32 R22, R12, R16, RZ ;  /* 0x000000100c167227 */ /* 0x000fc600078e00ff */
[----:B------:R-:W-:Y:S01]  /*85e0*/  IABS R19, R10 ;  /* 0x0000000a00137213 */ /* 0x000fe20000000000 */
[----:B------:R-:W-:Y:S01]  /*85f0*/  @!P4 IMAD.IADD R7, R7, 0x1, -R0 ;  /* 0x000000010707c824 */ /* 0x000fe200078e0a00 */
[----:B------:R-:W-:Y:S01]  /*8600*/  ISETP.GE.AND P4, PT, R14, RZ, PT ;  /* 0x000000ff0e00720c */ /* 0x000fe20003f86270 */
[----:B------:R-:W-:Y:S02]  /*8610*/  IMAD.MOV R22, RZ, RZ, -R22 ;  /* 0x000000ffff167224 */ /* 0x000fe400078e0a16 */
[----:B------:R-:W-:Y:S02]  /*8620*/  VIADD R14, R6, 0x10a ;  /* 0x0000010a060e7836 */ /* 0x000fe40000000000 */
[----:B------:R-:W-:-:S04]  /*8630*/  IMAD.HI.U32 R20, R12, R21, RZ ;  /* 0x000000150c147227 */ /* 0x000fc800078e00ff */
[----:B0-----:R-:W-:Y:S02]  /*8640*/  IMAD.MOV.U32 R5, RZ, RZ, R11 ;  /* 0x000000ffff057224 */ /* 0x001fe400078e000b */
[C---:B------:R-:W-:Y:S01]  /*8650*/  IMAD R16, R0.reuse, R22, R16 ;  /* 0x0000001600107224 */ /* 0x040fe200078e0210 */
[----:B------:R-:W-:Y:S01]  /*8660*/  IABS R22, R14 ;  /* 0x0000000e00167213 */ /* 0x000fe20000000000 */
[----:B------:R-:W-:Y:S01]  /*8670*/  @!P6 IMAD.IADD R9, R9, 0x1, -R0 ;  /* 0x000000010909e824 */ /* 0x000fe200078e0a00 */
[----:B------:R-:W-:Y:S01]  /*8680*/  ISETP.GT.U32.AND P6, PT, R0, R7, PT ;  /* 0x000000070000720c */ /* 0x000fe20003fc4070 */
[----:B------:R-:W-:Y:S02]  /*8690*/  @!P3 IMAD.MOV R18, RZ, RZ, -R18 ;  /* 0x000000ffff12b224 */ /* 0x000fe400078e0a12 */
[----:B------:R-:W-:-:S03]  /*86a0*/  IMAD.HI.U32 R23, R12, R19, RZ ;  /* 0x000000130c177227 */ /* 0x000fc600078e00ff */
[----:B------:R-:W-:Y:S01]  /*86b0*/  STL [R1+0x368], R18 ;  /* 0x0003681201007387 */ /* 0x000fe20000100800 */
[----:B------:R-:W-:Y:S02]  /*86c0*/  IMAD.MOV R20, RZ, RZ, -R20 ;  /* 0x000000ffff147224 */ /* 0x000fe400078e0a14 */
[----:B------:R-:W-:Y:S01]  /*86d0*/  @!P1 IMAD.MOV R5, RZ, RZ, -R5 ;  /* 0x000000ffff059224 */ /* 0x000fe200078e0a05 */
[C---:B------:R-:W-:Y:S01]  /*86e0*/  ISETP.GT.U32.AND P1, PT, R0.reuse, R9, PT ;  /* 0x000000090000720c */ /* 0x040fe20003f24070 */
[----:B------:R-:W-:Y:S02]  /*86f0*/  IMAD.MOV R23, RZ, RZ, -R23 ;  /* 0x000000ffff177224 */ /* 0x000fe400078e0a17 */
[C---:B------:R-:W-:Y:S01]  /*8700*/  IMAD R20, R0.reuse, R20, R21 ;  /* 0x0000001400147224 */ /* 0x040fe200078e0215 */
[----:B------:R0:W-:Y:S01]  /*8710*/  STL [R1+0x364], R5 ;  /* 0x0003640501007387 */ /* 0x0001e20000100800 */
[----:B------:R-:W-:Y:S02]  /*8720*/  IMAD.MOV.U32 R11, RZ, RZ, R22 ;  /* 0x000000ffff0b7224 */ /* 0x000fe400078e0016 */
[----:B------:R-:W-:Y:S01]  /*8730*/  IMAD.MOV.U32 R22, RZ, RZ, R17 ;  /* 0x000000ffff167224 */ /* 0x000fe200078e0011 */
[C---:B------:R-:W-:Y:S01]  /*8740*/  ISETP.GT.U32.AND P3, PT, R0.reuse, R20, PT ;  /* 0x000000140000720c */ /* 0x040fe20003f64070 */
[----:B------:R-:W-:-:S02]  /*8750*/  IMAD R19, R0, R23, R19 ;  /* 0x0000001700137224 */ /* 0x000fc400078e0213 */
[----:B------:R-:W-:Y:S02]  /*8760*/  @!P5 IMAD.MOV R22, RZ, RZ, -R22 ;  /* 0x000000ffff16d224 */ /* 0x000fe400078e0a16 */
[----:B------:R-:W-:Y:S01]  /*8770*/  @!P6 IMAD.IADD R7, R7, 0x1, -R0 ;  /* 0x000000010707e824 */ /* 0x000fe200078e0a00 */
[----:B------:R-:W-:Y:S01]  /*8780*/  ISETP.GT.U32.AND P5, PT, R0, R19, PT ;  /* 0x000000130000720c */ /* 0x000fe20003fa4070 */
[----:B0-----:R-:W-:Y:S01]  /*8790*/  IMAD.MOV.U32 R5, RZ, RZ, R15 ;  /* 0x000000ffff057224 */ /* 0x001fe200078e000f */
[----:B------:R-:W-:Y:S01]  /*87a0*/  STL [R1+0x360], R22 ;  /* 0x0003601601007387 */ /* 0x000fe20000100800 */
[----:B------:R-:W-:Y:S01]  /*87b0*/  IMAD.HI.U32 R17, R12, R11, RZ ;  /* 0x0000000b0c117227 */ /* 0x000fe200078e00ff */
[----:B------:R-:W-:-:S03]  /*87c0*/  ISETP.GT.U32.AND P6, PT, R0, R16, PT ;  /* 0x000000100000720c */ /* 0x000fc60003fc4070 */
[----:B------:R-:W-:Y:S01]  /*87d0*/  @!P2 IMAD.MOV R5, RZ, RZ, -R5 ;  /* 0x000000ffff05a224 */ /* 0x000fe200078e0a05 */
[----:B------:R-:W-:Y:S01]  /*87e0*/  ISETP.GE.AND P2, PT, R13, RZ, PT ;  /* 0x000000ff0d00720c */ /* 0x000fe20003f46270 */
[----:B------:R-:W-:Y:S02]  /*87f0*/  VIADD R21, R6, 0x108 ;  /* 0x0000010806157836 */ /* 0x000fe40000000000 */
[----:B------:R-:W-:Y:S01]  /*8800*/  IMAD.MOV R17, RZ, RZ, -R17 ;  /* 0x000000ffff117224 */ /* 0x000fe200078e0a11 */
[----:B------:R0:W-:Y:S01]  /*8810*/  STL [R1+0x35c], R5 ;  /* 0x00035c0501007387 */ /* 0x0001e20000100800 */
[--C-:B------:R-:W-:Y:S01]  /*8820*/  @!P1 IMAD.IADD R9, R9, 0x1, -R0.reuse ;  /* 0x0000000109099824 */ /* 0x100fe200078e0a00 */
[----:B------:R-:W-:Y:S01]  /*8830*/  IABS R18, R21 ;  /* 0x0000001500127213 */ /* 0x000fe20000000000 */
[--C-:B------:R-:W-:Y:S01]  /*8840*/  @!P3 IMAD.IADD R20, R20, 0x1, -R0.reuse ;  /* 0x000000011414b824 */ /* 0x100fe200078e0a00 */
[----:B------:R-:W-:Y:S01]  /*8850*/  ISETP.GE.AND P3, PT, R8, RZ, PT ;  /* 0x000000ff0800720c */ /* 0x000fe20003f66270 */
[----:B------:R-:W-:Y:S01]  /*8860*/  IMAD R11, R0, R17, R11 ;  /* 0x00000011000b7224 */ /* 0x000fe200078e020b */
[----:B------:R-:W-:Y:S01]  /*8870*/  ISETP.GE.AND P1, PT, R10, RZ, PT ;  /* 0x000000ff0a00720c */ /* 0x000fe20003f26270 */
[----:B------:R-:W-:Y:S01]  /*8880*/  @!P5 IMAD.IADD R19, R19, 0x1, -R0 ;  /* 0x000000011313d824 */ /* 0x000fe200078e0a00 */
[----:B------:R-:W-:Y:S01]  /*8890*/  ISETP.GT.U32.AND P5, PT, R0, R20, PT ;  /* 0x000000140000720c */ /* 0x000fe20003fa4070 */
[----:B------:R-:W-:-:S02]  /*88a0*/  IMAD.MOV.U32 R15, RZ, RZ, R18 ;  /* 0x000000ffff0f7224 */ /* 0x000fc400078e0012 */
[----:B0-----:R-:W-:Y:S02]  /*88b0*/  IMAD.MOV.U32 R5, RZ, RZ, R7 ;  /* 0x000000ffff057224 */ /* 0x001fe400078e0007 */
[----:B------:R-:W-:Y:S01]  /*88c0*/  @!P6 IMAD.IADD R16, R16, 0x1, -R0 ;  /* 0x000000011010e824 */ /* 0x000fe200078e0a00 */
[----:B------:R-:W-:Y:S01]  /*88d0*/  ISETP.GT.U32.AND P6, PT, R0, R19, PT ;  /* 0x000000130000720c */ /* 0x000fe20003fc4070 */
[----:B------:R-:W-:Y:S02]  /*88e0*/  @!P0 IMAD.MOV R5, RZ, RZ, -R5 ;  /* 0x000000ffff058224 */ /* 0x000fe400078e0a05 */
[----:B------:R-:W-:Y:S01]  /*88f0*/  IMAD.HI.U32 R8, R12, R15, RZ ;  /* 0x0000000f0c087227 */ /* 0x000fe200078e00ff */
[----:B------:R-:W-:Y:S02]  /*8900*/  ISETP.GT.U32.AND P0, PT, R0, R16, PT ;  /* 0x000000100000720c */ /* 0x000fe40003f04070 */
[----:B------:R0:W-:Y:S01]  /*8910*/  STL [R1+0x358], R5 ;  /* 0x0003580501007387 */ /* 0x0001e20000100800 */
[----:B------:R-:W-:-:S02]  /*8920*/  IMAD.MOV R8, RZ, RZ, -R8 ;  /* 0x000000ffff087224 */ /* 0x000fc400078e0a08 */
[C---:B------:R-:W-:Y:S02]  /*8930*/  VIADD R13, R6.reuse, 0x106 ;  /* 0x00000106060d7836 */ /* 0x040fe40000000000 */
[----:B------:R-:W-:Y:S02]  /*8940*/  VIADD R10, R6, 0x104 ;  /* 0x00000104060a7836 */ /* 0x000fe40000000000 */
[--C-:B------:R-:W-:Y:S01]  /*8950*/  @!P5 IMAD.IADD R20, R20, 0x1, -R0.reuse ;  /* 0x000000011414d824 */ /* 0x100fe200078e0a00 */
[----:B------:R-:W-:Y:S01]  /*8960*/  ISETP.GE.AND P5, PT, R14, RZ, PT ;  /* 0x000000ff0e00720c */ /* 0x000fe20003fa6270 */
[C---:B------:R-:W-:Y:S01]  /*8970*/  IMAD R7, R0.reuse, R8, R15 ;  /* 0x0000000800077224 */ /* 0x040fe200078e020f */
[----:B------:R-:W-:Y:S01]  /*8980*/  IABS R8, R10 ;  /* 0x0000000a00087213 */ /* 0x000fe20000000000 */
[----:B0-----:R-:W-:Y:S01]  /*8990*/  IMAD.MOV.U32 R5, RZ, RZ, R9 ;  /* 0x000000ffff057224 */ /* 0x001fe200078e0009 */
[----:B------:R-:W-:Y:S01]  /*89a0*/  IABS R9, R13 ;  /* 0x0000000d00097213 */ /* 0x000fe20000000000 */
[----:B------:R-:W-:Y:S01]  /*89b0*/  @!P6 IMAD.IADD R19, R19, 0x1, -R0 ;  /* 0x000000011313e824 */ /* 0x000fe200078e0a00 */
[C---:B------:R-:W-:Y:S01]  /*89c0*/  ISETP.GT.U32.AND P6, PT, R0.reuse, R7, PT ;  /* 0x000000070000720c */ /* 0x040fe20003fc4070 */
[----:B------:R-:W-:Y:S01]  /*89d0*/  @!P4 IMAD.MOV R5, RZ, RZ, -R5 ;  /* 0x000000ffff05c224 */ /* 0x000fe200078e0a05 */
[----:B------:R-:W-:Y:S01]  /*89e0*/  ISETP.GT.U32.AND P4, PT, R0, R11, PT ;  /* 0x0000000b0000720c */ /* 0x000fe20003f84070 */
[----:B------:R-:W-:-:S02]  /*89f0*/  VIADD R14, R6, 0x102 ;  /* 0x00000102060e7836 */ /* 0x000fc40000000000 */
[C---:B------:R-:W-:Y:S01]  /*8a00*/  IMAD.HI.U32 R17, R12.reuse, R9, RZ ;  /* 0x000000090c117227 */ /* 0x040fe200078e00ff */
[----:B------:R0:W-:Y:S03]  /*8a10*/  STL [R1+0x354], R5 ;  /* 0x0003540501007387 */ /* 0x0001e60000100800 */
[----:B------:R-:W-:-:S04]  /*8a20*/  IMAD.HI.U32 R15, R12, R8, RZ ;  /* 0x000000080c0f7227 */ /* 0x000fc800078e00ff */
[--C-:B------:R-:W-:Y:S01]  /*8a30*/  @!P0 IMAD.IADD R16, R16, 0x1, -R0.reuse ;  /* 0x0000000110108824 */ /* 0x100fe200078e0a00 */
[----:B------:R-:W-:Y:S01]  /*8a40*/  ISETP.GE.AND P0, PT, R21, RZ, PT ;  /* 0x000000ff1500720c */ /* 0x000fe20003f06270 */
[----:B------:R-:W-:Y:S01]  /*8a50*/  @!P4 IMAD.IADD R11, R11, 0x1, -R0 ;  /* 0x000000010b0bc824 */ /* 0x000fe200078e0a00 */
[----:B------:R-:W-:Y:S01]  /*8a60*/  ISETP.GE.AND P4, PT, R13, RZ, PT ;  /* 0x000000ff0d00720c */ /* 0x000fe20003f86270 */
[----:B0-----:R-:W-:Y:S01]  /*8a70*/  IMAD.MOV.U32 R5, RZ, RZ, R20 ;  /* 0x000000ffff057224 */ /* 0x001fe200078e0014 */
[----:B------:R-:W-:Y:S01]  /*8a80*/  IABS R13, R14 ;  /* 0x0000000e000d7213 */ /* 0x000fe20000000000 */
[----:B------:R-:W-:Y:S02]  /*8a90*/  IMAD.MOV R17, RZ, RZ, -R17 ;  /* 0x000000ffff117224 */ /* 0x000fe400078e0a11 */
[----:B------:R-:W-:Y:S01]  /*8aa0*/  @!P2 IMAD.MOV R5, RZ, RZ, -R5 ;  /* 0x000000ffff05a224 */ /* 0x000fe200078e0a05 */
[----:B------:R-:W-:Y:S01]  /*8ab0*/  ISETP.GT.U32.AND P2, PT, R0, R11, PT ;  /* 0x0000000b0000720c */ /* 0x000fe20003f44070 */
[----:B------:R-:W-:-:S02]  /*8ac0*/  IMAD.MOV R15, RZ, RZ, -R15 ;  /* 0x000000ffff0f7224 */ /* 0x000fc400078e0a0f */
[C---:B------:R-:W-:Y:S01]  /*8ad0*/  IMAD R9, R0.reuse, R17, R9 ;  /* 0x0000001100097224 */ /* 0x040fe200078e0209 */
[----:B------:R0:W-:Y:S01]  /*8ae0*/  STL [R1+0x34c], R5 ;  /* 0x00034c0501007387 */ /* 0x0001e20000100800 */
[----:B------:R-:W-:Y:S02]  /*8af0*/  IMAD.MOV.U32 R18, RZ, RZ, R19 ;  /* 0x000000ffff127224 */ /* 0x000fe400078e0013 */
[----:B------:R-:W-:Y:S02]  /*8b00*/  IMAD R8, R0, R15, R8 ;  /* 0x0000000f00087224 */ /* 0x000fe400078e0208 */
[----:B------:R-:W-:-:S04]  /*8b10*/  IMAD.HI.U32 R15, R12, R13, RZ ;  /* 0x0000000d0c0f7227 */ /* 0x000fc800078e00ff */
[----:B------:R-:W-:Y:S02]  /*8b20*/  @!P6 IMAD.IADD R7, R7, 0x1, -R0 ;  /* 0x000000010707e824 */ /* 0x000fe400078e0a00 */
[----:B0-----:R-:W-:Y:S02]  /*8b30*/  IMAD.MOV.U32 R5, RZ, RZ, R16 ;  /* 0x000000ffff057224 */ /* 0x001fe400078e0010 */
[----:B------:R-:W-:Y:S01]  /*8b40*/  @!P1 IMAD.MOV R18, RZ, RZ, -R18 ;  /* 0x000000ffff129224 */ /* 0x000fe200078e0a12 */
[----:B------:R-:W-:Y:S01]  /*8b50*/  ISETP.GT.U32.AND P1, PT, R0, R9, PT ;  /* 0x000000090000720c */ /* 0x000fe20003f24070 */
[----:B------:R-:W-:Y:S01]  /*8b60*/  @!P3 IMAD.MOV R5, RZ, RZ, -R5 ;  /* 0x000000ffff05b224 */ /* 0x000fe200078e0a05 */
[----:B------:R-:W-:Y:S01]  /*8b70*/  ISETP.GE.AND P3, PT, R10, RZ, PT ;  /* 0x000000ff0a00720c */ /* 0x000fe20003f66270 */
[----:B------:R-:W-:Y:S01]  /*8b80*/  IMAD.MOV R10, RZ, RZ, -R15 ;  /* 0x000000ffff0a7224 */ /* 0x000fe200078e0a0f */
[C---:B------:R-:W-:Y:S01]  /*8b90*/  ISETP.GT.U32.AND P6, PT, R0.reuse, R7, PT ;  /* 0x000000070000720c */ /* 0x040fe20003fc4070 */
[----:B------:R-:W-:Y:S01]  /*8ba0*/  @!P2 IMAD.IADD R11, R11, 0x1, -R0 ;  /* 0x000000010b0ba824 */ /* 0x000fe200078e0a00 */
[C---:B------:R-:W-:Y:S01]  /*8bb0*/  ISETP.GT.U32.AND P2, PT, R0.reuse, R8, PT ;  /* 0x000000080000720c */ /* 0x040fe20003f44070 */
[----:B------:R-:W-:Y:S01]  /*8bc0*/  IMAD R10, R0, R10, R13 ;  /* 0x0000000a000a7224 */ /* 0x000fe200078e020d */
[----:B------:R-:W-:Y:S01]  /*8bd0*/  STL [R1+0x2c8], R18 ;  /* 0x0002c81201007387 */ /* 0x000fe20000100800 */
[----:B------:R-:W-:-:S02]  /*8be0*/  IMAD.MOV.U32 R17, RZ, RZ, R11 ;  /* 0x000000ffff117224 */ /* 0x000fc400078e000b */
[----:B------:R-:W-:Y:S01]  /*8bf0*/  VIADD R13, R6, 0xfc ;  /* 0x000000fc060d7836 */ /* 0x000fe20000000000 */
[----:B------:R0:W-:Y:S01]  /*8c00*/  STL [R1+0x2e4], R5 ;  /* 0x0002e40501007387 */ /* 0x0001e20000100800 */
[----:B------:R-:W-:Y:S01]  /*8c10*/  @!P5 IMAD.MOV R17, RZ, RZ, -R17 ;  /* 0x000000ffff11d224 */ /* 0x000fe200078e0a11 */
[----:B------:R-:W-:Y:S01]  /*8c20*/  ISETP.GT.U32.AND P5, PT, R0, R10, PT ;  /* 0x0000000a0000720c */ /* 0x000fe20003fa4070 */
[--C-:B------:R-:W-:Y:S01]  /*8c30*/  @!P1 IMAD.IADD R9, R9, 0x1, -R0.reuse ;  /* 0x0000000109099824 */ /* 0x100fe200078e0a00 */
[----:B------:R-:W-:Y:S01]  /*8c40*/  IABS R16, R13 ;  /* 0x0000000d00107213 */ /* 0x000fe20000000000 */
[--C-:B------:R-:W-:Y:S01]  /*8c50*/  @!P6 IMAD.IADD R7, R7, 0x1, -R0.reuse ;  /* 0x000000010707e824 */ /* 0x100fe200078e0a00 */
[----:B------:R-:W-:Y:S01]  /*8c60*/  ISETP.GE.AND P6, PT, R14, RZ, PT ;  /* 0x000000ff0e00720c */ /* 0x000fe20003fc6270 */
[----:B------:R-:W-:Y:S01]  /*8c70*/  VIADD R14, R6, 0xfe ;  /* 0x000000fe060e7836 */ /* 0x000fe20000000000 */
[----:B------:R-:W-:Y:S01]  /*8c80*/  ISETP.GT.U32.AND P1, PT, R0, R9, PT ;  /* 0x000000090000720c */ /* 0x000fe20003f24070 */
[----:B------:R-:W-:Y:S01]  /*8c90*/  @!P2 IMAD.IADD R8, R8, 0x1, -R0 ;  /* 0x000000010808a824 */ /* 0x000fe200078e0a00 */
[----:B------:R-:W-:Y:S01]  /*8ca0*/  STL [R1+0x330], R17 ;  /* 0x0003301101007387 */ /* 0x000fe20000100800 */
[----:B------:R-:W-:Y:S01]  /*8cb0*/  IMAD.MOV.U32 R11, RZ, RZ, R16 ;  /* 0x000000ffff0b7224 */ /* 0x000fe200078e0010 */
[----:B------:R-:W-:Y:S01]  /*8cc0*/  IABS R24, R14 ;  /* 0x0000000e00187213 */ /* 0x000fe20000000000 */
[----:B------:R-:W-:Y:S01]  /*8cd0*/  VIADD R15, R6, 0x100 ;  /* 0x00000100060f7836 */ /* 0x000fe20000000000 */
[----:B------:R-:W-:Y:S01]  /*8ce0*/  ISETP.GT.U32.AND P2, PT, R0, R8, PT ;  /* 0x000000080000720c */ /* 0x000fe20003f44070 */
[----:B------:R-:W-:-:S02]  /*8cf0*/  @!P5 IMAD.IADD R10, R10, 0x1, -R0 ;  /* 0x000000010a0ad824 */ /* 0x000fc400078e0a00 */
[----:B------:R-:W-:Y:S01]  /*8d00*/  IMAD.HI.U32 R16, R12, R24, RZ ;  /* 0x000000180c107227 */ /* 0x000fe200078e00ff */
[----:B------:R-:W-:Y:S02]  /*8d10*/  IABS R23, R15 ;  /* 0x0000000f00177213 */ /* 0x000fe40000000000 */
[----:B------:R-:W-:Y:S01]  /*8d20*/  ISETP.GT.U32.AND P5, PT, R0, R10, PT ;  /* 0x0000000a0000720c */ /* 0x000fe20003fa4070 */
[----:B------:R-:W-:Y:S01]  /*8d30*/  @!P1 IMAD.IADD R9, R9, 0x1, -R0 ;  /* 0x0000000109099824 */ /* 0x000fe200078e0a00 */
[----:B------:R-:W-:Y:S01]  /*8d40*/  ISETP.GE.AND P1, PT, R14, RZ, PT ;  /* 0x000000ff0e00720c */ /* 0x000fe20003f26270 */
[----:B0-----:R-:W-:Y:S02]  /*8d50*/  IMAD.MOV.U32 R5, RZ, RZ, R7 ;  /* 0x000000ffff057224 */ /* 0x001fe400078e0007 */
[----:B------:R-:W-:Y:S02]  /*8d60*/  IMAD.MOV R14, RZ, RZ, -R16 ;  /* 0x000000ffff0e7224 */ /* 0x000fe400078e0a10 */
[----:B------:R-:W-:Y:S01]  /*8d70*/  @!P0 IMAD.MOV R5, RZ, RZ, -R5 ;  /* 0x000000ffff058224 */ /* 0x000fe200078e0a05 */
[----:B------:R-:W-:Y:S01]  /*8d80*/  ISETP.GE.AND P0, PT, R15, RZ, PT ;  /* 0x000000ff0f00720c */ /* 0x000fe20003f06270 */
[----:B------:R-:W-:-:S02]  /*8d90*/  IMAD R24, R0, R14, R24 ;  /* 0x0000000e00187224 */ /* 0x000fc400078e0218 */
[----:B------:R-:W-:Y:S01]  /*8da0*/  IMAD.HI.U32 R15, R12, R23, RZ ;  /* 0x000000170c0f7227 */ /* 0x000fe200078e00ff */
[----:B------:R0:W-:Y:S03]  /*8db0*/  STL [R1+0x338], R5 ;  /* 0x0003380501007387 */ /* 0x0001e60000100800 */
[--C-:B------:R-:W-:Y:S01]  /*8dc0*/  @!P5 IMAD.IADD R10, R10, 0x1, -R0.reuse ;  /* 0x000000010a0ad824 */ /* 0x100fe200078e0a00 */
[----:B------:R-:W-:Y:S01]  /*8dd0*/  ISETP.GT.U32.AND P5, PT, R0, R24, PT ;  /* 0x000000180000720c */ /* 0x000fe20003fa4070 */
[----:B------:R-:W-:Y:S02]  /*8de0*/  IMAD.MOV R15, RZ, RZ, -R15 ;  /* 0x000000ffff0f7224 */ /* 0x000fe400078e0a0f */
[----:B------:R-:W-:Y:S01]  /*8df0*/  @!P2 IMAD.IADD R8, R8, 0x1, -R0 ;  /* 0x000000010808a824 */ /* 0x000fe200078e0a00 */
[----:B------:R-:W-:Y:S01]  /*8e00*/  ISETP.GE.AND P2, PT, R13, RZ, PT ;  /* 0x000000ff0d00720c */ /* 0x000fe20003f46270 */
[----:B------:R-:W-:-:S02]  /*8e10*/  IMAD R23, R0, R15, R23 ;  /* 0x0000000f00177224 */ /* 0x000fc400078e0217 */
[----:B------:R-:W-:Y:S02]  /*8e20*/  IMAD.MOV.U32 R18, RZ, RZ, R9 ;  /* 0x000000ffff127224 */ /* 0x000fe400078e0009 */
[----:B0-----:R-:W-:Y:S02]  /*8e30*/  IMAD.MOV.U32 R5, RZ, RZ, R8 ;  /* 0x000000ffff057224 */ /* 0x001fe400078e0008 */
[----:B------:R-:W-:Y:S02]  /*8e40*/  VIADD R17, R6, 0xfa ;  /* 0x000000fa06117836 */ /* 0x000fe40000000000 */
[----:B------:R-:W-:-:S04]  /*8e50*/  IMAD.HI.U32 R7, R12, R11, RZ ;  /* 0x0000000b0c077227 */ /* 0x000fc800078e00ff */
[----:B------:R-:W-:Y:S01]  /*8e60*/  @!P4 IMAD.MOV R18, RZ, RZ, -R18 ;  /* 0x000000ffff12c224 */ /* 0x000fe200078e0a12 */
[----:B------:R-:W-:Y:S01]  /*8e70*/  ISETP.GT.U32.AND P4, PT, R0, R23, PT ;  /* 0x000000170000720c */ /* 0x000fe20003f84070 */
[----:B------:R-:W-:Y:S01]  /*8e80*/  @!P3 IMAD.MOV R5, RZ, RZ, -R5 ;  /* 0x000000ffff05b224 */ /* 0x000fe200078e0a05 */
[----:B------:R-:W-:Y:S01]  /*8e90*/  ISETP.GE.AND P3, PT, R17, RZ, PT ;  /* 0x000000ff1100720c */ /* 0x000fe20003f66270 */
[----:B------:R-:W-:Y:S01]  /*8ea0*/  IMAD.MOV R7, RZ, RZ, -R7 ;  /* 0x000000ffff077224 */ /* 0x000fe200078e0a07 */
[----:B------:R-:W-:Y:S01]  /*8eb0*/  IABS R17, R17 ;  /* 0x0000001100117213 */ /* 0x000fe20000000000 */
[----:B------:R-:W-:Y:S01]  /*8ec0*/  VIADD R13, R6, 0xf8 ;  /* 0x000000f8060d7836 */ /* 0x000fe20000000000 */
[----:B------:R-:W-:Y:S01]  /*8ed0*/  STL [R1+0x33c], R18 ;  /* 0x00033c1201007387 */ /* 0x000fe20000100800 */
[----:B------:R-:W-:Y:S02]  /*8ee0*/  @!P5 IMAD.IADD R24, R24, 0x1, -R0 ;  /* 0x000000011818d824 */ /* 0x000fe400078e0a00 */
[----:B------:R-:W-:Y:S01]  /*8ef0*/  IMAD R7, R0, R7, R11 ;  /* 0x0000000700077224 */ /* 0x000fe200078e020b */
[----:B------:R0:W-:Y:S01]  /*8f00*/  STL [R1+0x340], R5 ;  /* 0x0003400501007387 */ /* 0x0001e20000100800 */
[----:B------:R-:W-:Y:S01]  /*8f10*/  IABS R8, R13 ;  /* 0x0000000d00087213 */ /* 0x000fe20000000000 */
[----:B------:R-:W-:Y:S01]  /*8f20*/  IMAD.HI.U32 R15, R12, R17, RZ ;  /* 0x000000110c0f7227 */ /* 0x000fe200078e00ff */
[----:B------:R-:W-:-:S03]  /*8f30*/  ISETP.GT.U32.AND P5, PT, R0, R24, PT ;  /* 0x000000180000720c */ /* 0x000fc60003fa4070 */
[----:B------:R-:W-:Y:S02]  /*8f40*/  @!P4 IMAD.IADD R23, R23, 0x1, -R0 ;  /* 0x000000011717c824 */ /* 0x000fe400078e0a00 */
[----:B------:R-:W-:-:S03]  /*8f50*/  IMAD.HI.U32 R11, R12, R8, RZ ;  /* 0x000000080c0b7227 */ /* 0x000fc600078e00ff */
[C---:B------:R-:W-:Y:S01]  /*8f60*/  ISETP.GT.U32.AND P4, PT, R0.reuse, R23, PT ;  /* 0x000000170000720c */ /* 0x040fe20003f84070 */
[----:B0-----:R-:W-:Y:S02]  /*8f70*/  IMAD.MOV.U32 R5, RZ, RZ, R10 ;  /* 0x000000ffff057224 */ /* 0x001fe400078e000a */
[----:B------:R-:W-:Y:S02]  /*8f80*/  IMAD.MOV R15, RZ, RZ, -R15 ;  /* 0x000000ffff0f7224 */ /* 0x000fe400078e0a0f */
[----:B------:R-:W-:Y:S01]  /*8f90*/  @!P6 IMAD.MOV R5, RZ, RZ, -R5 ;  /* 0x000000ffff05e224 */ /* 0x000fe200078e0a05 */
[C---:B------:R-:W-:Y:S01]  /*8fa0*/  ISETP.GT.U32.AND P6, PT, R0.reuse, R7, PT ;  /* 0x000000070000720c */ /* 0x040fe20003fc4070 */
[----:B------:R-:W-:Y:S02]  /*8fb0*/  IMAD.MOV R11, RZ, RZ, -R11 ;  /* 0x000000ffff0b7224 */ /* 0x000fe400078e0a0b */
[C---:B------:R-:W-:Y:S01]  /*8fc0*/  IMAD R17, R0.reuse, R15, R17 ;  /* 0x0000000f00117224 */ /* 0x040fe200078e0211 */
[----:B------:R0:W-:Y:S01]  /*8fd0*/  STL [R1+0x334], R5 ;  /* 0x0003340501007387 */ /* 0x0001e20000100800 */
[----:B------:R-:W-:-:S02]  /*8fe0*/  IMAD R8, R0, R11, R8 ;  /* 0x0000000b00087224 */ /* 0x000fc400078e0208 */
[--C-:B------:R-:W-:Y:S01]  /*8ff0*/  @!P5 IMAD.IADD R24, R24, 0x1, -R0.reuse ;  /* 0x000000011818d824 */ /* 0x100fe200078e0a00 */
[----:B------:R-:W-:Y:S01]  /*9000*/  ISETP.GT.U32.AND P5, PT, R0, R17, PT ;  /* 0x000000110000720c */ /* 0x000fe20003fa4070 */
[----:B------:R-:W-:Y:S02]  /*9010*/  VIADD R20, R6, 0xf6 ;  /* 0x000000f606147836 */ /* 0x000fe40000000000 */
[--C-:B------:R-:W-:Y:S01]  /*9020*/  @!P4 IMAD.IADD R23, R23, 0x1, -R0.reuse ;  /* 0x000000011717c824 */ /* 0x100fe200078e0a00 */
[----:B------:R-:W-:Y:S01]  /*9030*/  ISETP.GE.AND P4, PT, R13, RZ, PT ;  /* 0x000000ff0d00720c */ /* 0x000fe20003f86270 */
[----:B------:R-:W-:Y:S01]  /*9040*/  @!P6 IMAD.IADD R7, R7, 0x1, -R0 ;  /* 0x000000010707e824 */ /* 0x000fe200078e0a00 */
[----:B------:R-:W-:Y:S01]  /*9050*/  ISETP.GT.U32.AND P6, PT, R0, R8, PT ;  /* 0x000000080000720c */ /* 0x000fe20003fc4070 */
[C---:B------:R-:W-:Y:S01]  /*9060*/  VIADD R11, R6.reuse, 0xf2 ;  /* 0x000000f2060b7836 */ /* 0x040fe20000000000 */
[----:B------:R-:W-:Y:S01]  /*9070*/  IABS R14, R20 ;  /* 0x00000014000e7213 */ /* 0x000fe20000000000 */
[----:B------:R-:W-:-:S02]  /*9080*/  VIADD R16, R6, 0xf4 ;  /* 0x000000f406107836 */ /* 0x000fc40000000000 */
[----:B------:R-:W-:Y:S01]  /*9090*/  VIADD R13, R6, 0xf0 ;  /* 0x000000f0060d7836 */ /* 0x000fe20000000000 */
[----:B------:R-:W-:Y:S01]  /*90a0*/  IABS R15, R11 ;  /* 0x0000000b000f7213 */ /* 0x000fe20000000000 */
[----:B------:R-:W-:Y:S01]  /*90b0*/  @!P5 IMAD.IADD R17, R17, 0x1, -R0 ;  /* 0x000000011111d824 */ /* 0x000fe200078e0a00 */
[----:B------:R-:W-:Y:S01]  /*90c0*/  IABS R19, R16 ;  /* 0x0000001000137213 */ /* 0x000fe20000000000 */
[----:B0-----:R-:W-:Y:S01]  /*90d0*/  IMAD.MOV.U32 R5, RZ, RZ, R23 ;  /* 0x000000ffff057224 */ /* 0x001fe200078e0017 */
[----:B------:R-:W-:Y:S01]  /*90e0*/  IABS R21, R13 ;  /* 0x0000000d00157213 */ /* 0x000fe20000000000 */
[----:B------:R-:W-:Y:S01]  /*90f0*/  IMAD.HI.U32 R18, R12, R14, RZ ;  /* 0x0000000e0c127227 */ /* 0x000fe200078e00ff */
[----:B------:R-:W-:-:S03]  /*9100*/  ISETP.GT.U32.AND P5, PT, R0, R7, PT ;  /* 0x000000070000720c */ /* 0x000fc60003fa4070 */
[----:B------:R-:W-:Y:S02]  /*9110*/  @!P6 IMAD.IADD R8, R8, 0x1, -R0 ;  /* 0x000000010808e824 */ /* 0x000fe400078e0a00 */
[----:B------:R-:W-:Y:S01]  /*9120*/  @!P0 IMAD.MOV R5, RZ, RZ, -R5 ;  /* 0x000000ffff058224 */ /* 0x000fe200078e0a05 */
[----:B------:R-:W-:Y:S01]  /*9130*/  ISETP.GT.U32.AND P0, PT, R0, R17, PT ;  /* 0x000000110000720c */ /* 0x000fe20003f04070 */
[----:B------:R-:W-:Y:S01]  /*9140*/  IMAD.HI.U32 R25, R12, R15, RZ ;  /* 0x0000000f0c197227 */ /* 0x000fe200078e00ff */
[----:B------:R-:W-:Y:S02]  /*9150*/  ISETP.GT.U32.AND P6, PT, R0, R8, PT ;  /* 0x000000080000720c */ /* 0x000fe40003fc4070 */
[----:B------:R0:W-:Y:S01]  /*9160*/  STL [R1+0x2c0], R5 ;  /* 0x0002c00501007387 */ /* 0x0001e20000100800 */
[----:B------:R-:W-:-:S04]  /*9170*/  IMAD.HI.U32 R9, R12, R19, RZ ;  /* 0x000000130c097227 */ /* 0x000fc800078e00ff */
[----:B------:R-:W-:Y:S02]  /*9180*/  IMAD.MOV R10, RZ, RZ, -R18 ;  /* 0x000000ffff0a7224 */ /* 0x000fe400078e0a12 */
[----:B------:R-:W-:-:S04]  /*9190*/  IMAD.HI.U32 R23, R12, R21, RZ ;  /* 0x000000150c177227 */ /* 0x000fc800078e00ff */
[----:B------:R-:W-:Y:S02]  /*91a0*/  IMAD.MOV R25, RZ, RZ, -R25 ;  /* 0x000000ffff197224 */ /* 0x000fe400078e0a19 */
[----:B------:R-:W-:Y:S02]  /*91b0*/  IMAD.MOV R9, RZ, RZ, -R9 ;  /* 0x000000ffff097224 */ /* 0x000fe400078e0a09 */
[C---:B------:R-:W-:Y:S02]  /*91c0*/  IMAD R14, R0.reuse, R10, R14 ;  /* 0x0000000a000e7224 */ /* 0x040fe400078e020e */
[----:B0-----:R-:W-:Y:S02]  /*91d0*/  IMAD.MOV.U32 R5, RZ, RZ, R24 ;  /* 0x000000ffff057224 */ /* 0x001fe400078e0018 */
[----:B------:R-:W-:Y:S02]  /*91e0*/  IMAD.MOV R23, RZ, RZ, -R23 ;  /* 0x000000ffff177224 */ /* 0x000fe400078e0a17 */
[----:B------:R-:W-:-:S02]  /*91f0*/  IMAD R15, R0, R25, R15 ;  /* 0x00000019000f7224 */ /* 0x000fc400078e020f */
[C---:B------:R-:W-:Y:S02]  /*9200*/  IMAD R19, R0.reuse, R9, R19 ;  /* 0x0000000900137224 */ /* 0x040fe400078e0213 */
[----:B------:R-:W-:Y:S01]  /*9210*/  @!P1 IMAD.MOV R5, RZ, RZ, -R5 ;  /* 0x000000ffff059224 */ /* 0x000fe200078e0a05 */
[C---:B------:R-:W-:Y:S01]  /*9220*/  ISETP.GT.U32.AND P1, PT, R0.reuse, R14, PT ;  /* 0x0000000e0000720c */ /* 0x040fe20003f24070 */
[C---:B------:R-:W-:Y:S02]  /*9230*/  IMAD R21, R0.reuse, R23, R21 ;  /* 0x0000001700157224 */ /* 0x040fe400078e0215 */
[--C-:B------:R-:W-:Y:S01]  /*9240*/  @!P0 IMAD.IADD R17, R17, 0x1, -R0.reuse ;  /* 0x0000000111118824 */ /* 0x100fe200078e0a00 */
[----:B------:R-:W-:Y:S01]  /*9250*/  ISETP.GT.U32.AND P0, PT, R0, R15, PT ;  /* 0x0000000f0000720c */ /* 0x000fe20003f04070 */
[----:B------:R-:W-:Y:S01]  /*9260*/  VIADD R9, R6, 0xee ;  /* 0x000000ee06097836 */ /* 0x000fe20000000000 */
[----:B------:R0:W-:Y:S01]  /*9270*/  STL [R1+0x2bc], R5 ;  /* 0x0002bc0501007387 */ /* 0x0001e20000100800 */
[--C-:B------:R-:W-:Y:S01]  /*9280*/  @!P5 IMAD.IADD R7, R7, 0x1, -R0.reuse ;  /* 0x000000010707d824 */ /* 0x100fe200078e0a00 */
[----:B------:R-:W-:Y:S01]  /*9290*/  ISETP.GT.U32.AND P5, PT, R0, R19, PT ;  /* 0x000000130000720c */ /* 0x000fe20003fa4070 */
[----:B------:R-:W-:Y:S01]  /*92a0*/  @!P6 IMAD.IADD R8, R8, 0x1, -R0 ;  /* 0x000000010808e824 */ /* 0x000fe200078e0a00 */
[----:B------:R-:W-:Y:S01]  /*92b0*/  ISETP.GT.U32.AND P6, PT, R0, R21, PT ;  /* 0x000000150000720c */ /* 0x000fe20003fc4070 */
[----:B------:R-:W-:Y:S01]  /*92c0*/  IMAD.MOV.U32 R26, RZ, RZ, R7 ;  /* 0x000000ffff1a7224 */ /* 0x000fe200078e0007 */
[----:B------:R-:W-:Y:S01]  /*92d0*/  IABS R22, R9 ;  /* 0x0000000900167213 */ /* 0x000fe20000000000 */
[----:B------:R-:W-:-:S02]  /*92e0*/  VIADD R10, R6, 0xec ;  /* 0x000000ec060a7836 */ /* 0x000fc40000000000 */
[----:B------:R-:W-:Y:S02]  /*92f0*/  @!P2 IMAD.MOV R26, RZ, RZ, -R26 ;  /* 0x000000ffff1aa224 */ /* 0x000fe400078e0a1a */
[----:B0-----:R-:W-:Y:S01]  /*9300*/  IMAD.MOV.U32 R5, RZ, RZ, R17 ;  /* 0x000000ffff057224 */ /* 0x001fe200078e0011 */
[----:B------:R-:W-:Y:S01]  /*9310*/  IABS R18, R10 ;  /* 0x0000000a00127213 */ /* 0x000fe20000000000 */
[----:B------:R-:W-:Y:S01]  /*9320*/  IMAD.HI.U32 R24, R12, R22, RZ ;  /* 0x000000160c187227 */ /* 0x000fe200078e00ff */
[----:B------:R-:W-:Y:S03]  /*9330*/  STL [R1+0x2b8], R26 ;  /* 0x0002b81a01007387 */ /* 0x000fe60000100800 */
[--C-:B------:R-:W-:Y:S01]  /*9340*/  @!P1 IMAD.IADD R14, R14, 0x1, -R0.reuse ;  /* 0x000000010e0e9824 */ /* 0x100fe200078e0a00 */
[----:B------:R-:W-:Y:S01]  /*9350*/  ISETP.GE.AND P1, PT, R20, RZ, PT ;  /* 0x000000ff1400720c */ /* 0x000fe20003f26270 */
[----:B------:R-:W-:-:S02]  /*9360*/  @!P0 IMAD.IADD R15, R15, 0x1, -R0 ;  /* 0x000000010f0f8824 */ /* 0x000fc400078e0a00 */
[----:B------:R-:W-:Y:S01]  /*9370*/  @!P3 IMAD.MOV R5, RZ, RZ, -R5 ;  /* 0x000000ffff05b224 */ /* 0x000fe200078e0a05 */
[C---:B------:R-:W-:Y:S01]  /*9380*/  ISETP.GT.U32.AND P0, PT, R0.reuse, R14, PT ;  /* 0x0000000e0000720c */ /* 0x040fe20003f04070 */
[----:B------:R-:W-:Y:S01]  /*9390*/  IMAD.MOV R24, RZ, RZ, -R24 ;  /* 0x000000ffff187224 */ /* 0x000fe200078e0a18 */
[----:B------:R-:W-:Y:S01]  /*93a0*/  ISETP.GT.U32.AND P3, PT, R0, R15, PT ;  /* 0x0000000f0000720c */ /* 0x000fe20003f64070 */
[--C-:B------:R-:W-:Y:S01]  /*93b0*/  @!P5 IMAD.IADD R19, R19, 0x1, -R0.reuse ;  /* 0x000000011313d824 */ /* 0x100fe200078e0a00 */
[----:B------:R0:W-:Y:S01]  /*93c0*/  STL [R1+0x2b4], R5 ;  /* 0x0002b40501007387 */ /* 0x0001e20000100800 */
[----:B------:R-:W-:Y:S01]  /*93d0*/  @!P6 IMAD.IADD R21, R21, 0x1, -R0 ;  /* 0x000000011515e824 */ /* 0x000fe200078e0a00 */
[----:B------:R-:W-:Y:S01]  /*93e0*/  ISETP.GE.AND P5, PT, R16, RZ, PT ;  /* 0x000000ff1000720c */ /* 0x000fe20003fa6270 */
[C---:B------:R-:W-:Y:S01]  /*93f0*/  IMAD R22, R0.reuse, R24, R22 ;  /* 0x0000001800167224 */ /* 0x040fe200078e0216 */
[----:B------:R-:W-:Y:S01]  /*9400*/  ISETP.GT.U32.AND P2, PT, R0, R19, PT ;  /* 0x000000130000720c */ /* 0x000fe20003f44070 */
[----:B------:R-:W-:Y:S01]  /*9410*/  IMAD.HI.U32 R25, R12, R18, RZ ;  /* 0x000000120c197227 */ /* 0x000fe200078e00ff */
[----:B------:R-:W-:-:S03]  /*9420*/  ISETP.GT.U32.AND P6, PT, R0, R21, PT ;  /* 0x000000150000720c */ /* 0x000fc60003fc4070 */
[----:B------:R-:W-:Y:S02]  /*9430*/  VIADD R20, R6, 0xea ;  /* 0x000000ea06147836 */ /* 0x000fe40000000000 */
[----:B0-----:R-:W-:Y:S02]  /*9440*/  IMAD.MOV.U32 R5, RZ, RZ, R8 ;  /* 0x000000ffff057224 */ /* 0x001fe400078e0008 */
[----:B------:R-:W-:Y:S01]  /*9450*/  IMAD.MOV R25, RZ, RZ, -R25 ;  /* 0x000000ffff197224 */ /* 0x000fe200078e0a19 */
[----:B------:R-:W-:Y:S01]  /*9460*/  IABS R8, R20 ;  /* 0x0000001400087213 */ /* 0x000fe20000000000 */
[----:B------:R-:W-:Y:S01]  /*9470*/  @!P4 IMAD.MOV R5, RZ, RZ, -R5 ;  /* 0x000000ffff05c224 */ /* 0x000fe200078e0a05 */
[----:B------:R-:W-:Y:S01]  /*9480*/  ISETP.GT.U32.AND P4, PT, R0, R22, PT ;  /* 0x000000160000720c */ /* 0x000fe20003f84070 */
[----:B------:R-:W-:Y:S02]  /*9490*/  VIADD R16, R6, 0xe8 ;  /* 0x000000e806107836 */ /* 0x000fe40000000000 */
[----:B------:R-:W-:Y:S01]  /*94a0*/  IMAD R18, R0, R25, R18 ;  /* 0x0000001900127224 */ /* 0x000fe200078e0212 */
[----:B------:R0:W-:Y:S01]  /*94b0*/  STL [R1+0x2b0], R5 ;  /* 0x0002b00501007387 */ /* 0x0001e20000100800 */
[--C-:B------:R-:W-:Y:S01]  /*94c0*/  @!P0 IMAD.IADD R14, R14, 0x1, -R0.reuse ;  /* 0x000000010e0e8824 */ /* 0x100fe200078e0a00 */
[----:B------:R-:W-:Y:S01]  /*94d0*/  IABS R7, R16 ;  /* 0x0000001000077213 */ /* 0x000fe20000000000 */
[--C-:B------:R-:W-:Y:S01]  /*94e0*/  @!P3 IMAD.IADD R15, R15, 0x1, -R0.reuse ;  /* 0x000000010f0fb824 */ /* 0x100fe200078e0a00 */
[----:B------:R-:W-:Y:S01]  /*94f0*/  ISETP.GE.AND P0, PT, R11, RZ, PT ;  /* 0x000000ff0b00720c */ /* 0x000fe20003f06270 */
[----:B------:R-:W-:Y:S01]  /*9500*/  @!P2 IMAD.IADD R19, R19, 0x1, -R0 ;  /* 0x000000011313a824 */ /* 0x000fe200078e0a00 */
[----:B------:R-:W-:Y:S01]  /*9510*/  ISETP.GE.AND P3, PT, R13, RZ, PT ;  /* 0x000000ff0d00720c */ /* 0x000fe20003f66270 */
[----:B------:R-:W-:Y:S01]  /*9520*/  IMAD.HI.U32 R13, R12, R8, RZ ;  /* 0x000000080c0d7227 */ /* 0x000fe200078e00ff */
[----:B------:R-:W-:-:S03]  /*9530*/  ISETP.GT.U32.AND P2, PT, R0, R18, PT ;  /* 0x000000120000720c */ /* 0x000fc60003f44070 */
[----:B------:R-:W-:Y:S01]  /*9540*/  @!P6 IMAD.IADD R21, R21, 0x1, -R0 ;  /* 0x000000011515e824 */ /* 0x000fe200078e0a00 */
[----:B------:R-:W-:Y:S01]  /*9550*/  ISETP.GE.AND P6, PT, R9, RZ, PT ;  /* 0x000000ff0900720c */ /* 0x000fe20003fc6270 */
[----:B------:R-:W-:-:S04]  /*9560*/  IMAD.HI.U32 R11, R12, R7, RZ ;  /* 0x000000070c0b7227 */ /* 0x000fc800078e00ff */
[----:B------:R-:W-:Y:S01]  /*9570*/  @!P4 IMAD.IADD R22, R22, 0x1, -R0 ;  /* 0x000000011616c824 */ /* 0x000fe200078e0a00 */
[----:B------:R-:W-:Y:S01]  /*9580*/  ISETP.GE.AND P4, PT, R10, RZ, PT ;  /* 0x000000ff0a00720c */ /* 0x000fe20003f86270 */
[----:B------:R-:W-:Y:S02]  /*9590*/  IMAD.MOV R9, RZ, RZ, -R13 ;  /* 0x000000ffff097224 */ /* 0x000fe400078e0a0d */
[----:B------:R-:W-:Y:S02]  /*95a0*/  IMAD.MOV.U32 R17, RZ, RZ, R14 ;  /* 0x000000ffff117224 */ /* 0x000fe400078e000e */
[----:B0-----:R-:W-:Y:S02]  /*95b0*/  IMAD.MOV.U32 R5, RZ, RZ, R19 ;  /* 0x000000ffff057224 */ /* 0x001fe400078e0013 */
[----:B------:R-:W-:Y:S02]  /*95c0*/  IMAD.MOV R10, RZ, RZ, -R11 ;  /* 0x000000ffff0a7224 */ /* 0x000fe400078e0a0b */
[----:B------:R-:W-:Y:S01]  /*95d0*/  @!P1 IMAD.MOV R17, RZ, RZ, -R17 ;  /* 0x000000ffff119224 */ /* 0x000fe200078e0a11 */
[C---:B------:R-:W-:Y:S01]  /*95e0*/  ISETP.GT.U32.AND P1, PT, R0.reuse, R22, PT ;  /* 0x000000160000720c */ /* 0x040fe20003f24070 */
[----:B------:R-:W-:-:S02]  /*95f0*/  IMAD R9, R0, R9, R8 ;  /* 0x0000000900097224 */ /* 0x000fc400078e0208 */
[----:B------:R-:W-:Y:S01]  /*9600*/  IMAD.MOV.U32 R11, RZ, RZ, R15 ;  /* 0x000000ffff0b7224 */ /* 0x000fe200078e000f */
[----:B------:R-:W-:Y:S01]  /*9610*/  STL [R1+0x2ac], R17 ;  /* 0x0002ac1101007387 */ /* 0x000fe20000100800 */
[----:B------:R-:W-:Y:S01]  /*9620*/  @!P5 IMAD.MOV R5, RZ, RZ, -R5 ;  /* 0x000000ffff05d224 */ /* 0x000fe200078e0a05 */
[----:B------:R-:W-:Y:S01]  /*9630*/  ISETP.GE.AND P5, PT, R20, RZ, PT ;  /* 0x000000ff1400720c */ /* 0x000fe20003fa6270 */
[----:B------:R-:W-:Y:S01]  /*9640*/  @!P0 IMAD.MOV R11, RZ, RZ, -R11 ;  /* 0x000000ffff0b8224 */ /* 0x000fe200078e0a0b */
[----:B------:R-:W-:Y:S01]  /*9650*/  ISETP.GT.U32.AND P0, PT, R0, R9, PT ;  /* 0x000000090000720c */ /* 0x000fe20003f04070 */
[--C-:B------:R-:W-:Y:S01]  /*9660*/  @!P2 IMAD.IADD R18, R18, 0x1, -R0.reuse ;  /* 0x000000011212a824 */ /* 0x100fe200078e0a00 */
[----:B------:R0:W-:Y:S01]  /*9670*/  STL [R1+0x2a8], R5 ;  /* 0x0002a80501007387 */ /* 0x0001e20000100800 */
[----:B------:R-:W-:Y:S02]  /*9680*/  IMAD R7, R0, R10, R7 ;  /* 0x0000000a00077224 */ /* 0x000fe400078e0207 */
[----:B------:R-:W-:Y:S01]  /*9690*/  @!P1 IMAD.IADD R22, R22, 0x1, -R0 ;  /* 0x0000000116169824 */ /* 0x000fe200078e0a00 */
[----:B------:R-:W-:Y:S01]  /*96a0*/  ISETP.GT.U32.AND P2, PT, R0, R18, PT ;  /* 0x000000120000720c */ /* 0x000fe20003f44070 */
[C---:B------:R-:W-:Y:S01]  /*96b0*/  VIADD R8, R6.reuse, 0xe4 ;  /* 0x000000e406087836 */ /* 0x040fe20000000000 */
[----:B------:R1:W-:Y:S01]  /*96c0*/  STL [R1+0x28c], R11 ;  /* 0x00028c0b01007387 */ /* 0x0003e20000100800 */
[----:B------:R-:W-:Y:S01]  /*96d0*/  VIADD R10, R6, 0xe6 ;  /* 0x000000e6060a7836 */ /* 0x000fe20000000000 */
[----:B------:R-:W-:Y:S01]  /*96e0*/  ISETP.GE.AND P1, PT, R16, RZ, PT ;  /* 0x000000ff1000720c */ /* 0x000fe20003f26270 */
[----:B------:R-:W-:-:S02]  /*96f0*/  VIADD R16, R6, 0xe2 ;  /* 0x000000e206107836 */ /* 0x000fc40000000000 */
[----:B0-----:R-:W-:Y:S01]  /*9700*/  IMAD.MOV.U32 R5, RZ, RZ, R21 ;  /* 0x000000ffff057224 */ /* 0x001fe200078e0015 */
[----:B------:R-:W-:Y:S01]  /*9710*/  IABS R17, R10 ;  /* 0x0000000a00117213 */ /* 0x000fe20000000000 */
[--C-:B------:R-:W-:Y:S01]  /*9720*/  @!P0 IMAD.IADD R9, R9, 0x1, -R0.reuse ;  /* 0x0000000109098824 */ /* 0x100fe200078e0a00 */
[----:B------:R-:W-:Y:S01]  /*9730*/  ISETP.GE.AND P0, PT, R8, RZ, PT ;  /* 0x000000ff0800720c */ /* 0x000fe20003f06270 */
[----:B------:R-:W-:Y:S01]  /*9740*/  @!P3 IMAD.MOV R5, RZ, RZ, -R5 ;  /* 0x000000ffff05b224 */ /* 0x000fe200078e0a05 */
[----:B------:R-:W-:Y:S01]  /*9750*/  ISETP.GT.U32.AND P3, PT, R0, R7, PT ;  /* 0x000000070000720c */ /* 0x000fe20003f64070 */
[----:B------:R-:W-:Y:S01]  /*9760*/  @!P2 IMAD.IADD R18, R18, 0x1, -R0 ;  /* 0x000000011212a824 */ /* 0x000fe200078e0a00 */
[----:B-1----:R-:W-:Y:S01]  /*9770*/  IABS R11, R8 ;  /* 0x00000008000b7213 */ /* 0x002fe20000000000 */
[----:B------:R-:W-:Y:S01]  /*9780*/  VIADD R15, R6, 0xde ;  /* 0x000000de060f7836 */ /* 0x000fe20000000000 */
[----:B------:R0:W-:Y:S01]  /*9790*/  STL [R1+0x1a8], R5 ;  /* 0x0001a80501007387 */ /* 0x0001e20000100800 */
[----:B------:R-:W-:Y:S01]  /*97a0*/  ISETP.GE.AND P2, PT, R10, RZ, PT ;  /* 0x000000ff0a00720c */ /* 0x000fe20003f46270 */
[----:B------:R-:W-:-:S02]  /*97b0*/  VIADD R13, R6, 0xe0 ;  /* 0x000000e0060d7836 */ /* 0x000fc40000000000 */
[----:B------:R-:W-:Y:S02]  /*97c0*/  IMAD.MOV.U32 R10, RZ, RZ, R11 ;  /* 0x000000ffff0a7224 */ /* 0x000fe400078e000b */
[----:B------:R-:W-:-:S04]  /*97d0*/  IMAD.HI.U32 R11, R12, R17, RZ ;  /* 0x000000110c0b7227 */ /* 0x000fc800078e00ff */
[----:B0-----:R-:W-:Y:S02]  /*97e0*/  IMAD.MOV.U32 R5, RZ, RZ, R22 ;  /* 0x000000ffff057224 */ /* 0x001fe400078e0016 */
[----:B------:R-:W-:Y:S02]  /*97f0*/  @!P3 IMAD.IADD R7, R7, 0x1, -R0 ;  /* 0x000000010707b824 */ /* 0x000fe400078e0a00 */
[----:B------:R-:W-:Y:S01]  /*9800*/  @!P6 IMAD.MOV R5, RZ, RZ, -R5 ;  /* 0x000000ffff05e224 */ /* 0x000fe200078e0a05 */
[C---:B------:R-:W-:Y:S01]  /*9810*/  ISETP.GT.U32.AND P6, PT, R0.reuse, R9, PT ;  /* 0x000000090000720c */ /* 0x040fe20003fc4070 */
[----:B------:R-:W-:Y:S01]  /*9820*/  IMAD.MOV R11, RZ, RZ, -R11 ;  /* 0x000000ffff0b7224 */ /* 0x000fe200078e0a0b */
[----:B------:R-:W-:Y:S01]  /*9830*/  ISETP.GT.U32.AND P3, PT, R0, R7, PT ;  /* 0x000000070000720c */ /* 0x000fe20003f64070 */
[----:B------:R-:W-:Y:S01]  /*9840*/  IMAD.HI.U32 R8, R12, R10, RZ ;  /* 0x0000000a0c087227 */ /* 0x000fe200078e00ff */
[----:B------:R0:W-:Y:S03]  /*9850*/  STL [R1+0x290], R5 ;  /* 0x0002900501007387 */ /* 0x0001e60000100800 */
[----:B------:R-:W-:-:S02]  /*9860*/  IMAD R17, R0, R11, R17 ;  /* 0x0000000b00117224 */ /* 0x000fc400078e0211 */
[----:B------:R-:W-:Y:S02]  /*9870*/  IMAD.MOV R8, RZ, RZ, -R8 ;  /* 0x000000ffff087224 */ /* 0x000fe400078e0a08 */
[----:B------:R-:W-:Y:S02]  /*9880*/  VIADD R22, R6, 0xda ;  /* 0x000000da06167836 */ /* 0x000fe40000000000 */
[----:B------:R-:W-:Y:S01]  /*9890*/  @!P6 IMAD.IADD R9, R9, 0x1, -R0 ;  /* 0x000000010909e824 */ /* 0x000fe200078e0a00 */
[C---:B------:R-:W-:Y:S01]  /*98a0*/  ISETP.GT.U32.AND P6, PT, R0.reuse, R17, PT ;  /* 0x000000110000720c */ /* 0x040fe20003fc4070 */
[----:B------:R-:W-:Y:S02]  /*98b0*/  IMAD R10, R0, R8, R10 ;  /* 0x00000008000a7224 */ /* 0x000fe400078e020a */
[----:B------:R-:W-:Y:S02]  /*98c0*/  IMAD.MOV.U32 R14, RZ, RZ, R9 ;  /* 0x000000ffff0e7224 */ /* 0x000fe400078e0009 */
[----:B0-----:R-:W-:-:S02]  /*98d0*/  IMAD.MOV.U32 R5, RZ, RZ, R18 ;  /* 0x000000ffff057224 */ /* 0x001fc400078e0012 */
[----:B------:R-:W-:Y:S01]  /*98e0*/  @!P5 IMAD.MOV R14, RZ, RZ, -R14 ;  /* 0x000000ffff0ed224 */ /* 0x000fe200078e0a0e */
[----:B------:R-:W-:Y:S01]  /*98f0*/  ISETP.GT.U32.AND P5, PT, R0, R10, PT ;  /* 0x0000000a0000720c */ /* 0x000fe20003fa4070 */
[----:B------:R-:W-:Y:S01]  /*9900*/  @!P4 IMAD.MOV R5, RZ, RZ, -R5 ;  /* 0x000000ffff05c224 */ /* 0x000fe200078e0a05 */
[----:B------:R-:W-:Y:S01]  /*9910*/  ISETP.GE.AND P4, PT, R16, RZ, PT ;  /* 0x000000ff1000720c */ /* 0x000fe20003f86270 */
[--C-:B------:R-:W-:Y:S01]  /*9920*/  @!P3 IMAD.IADD R7, R7, 0x1, -R0.reuse ;  /* 0x000000010707b824 */ /* 0x100fe200078e0a00 */
[----:B------:R-:W-:Y:S01]  /*9930*/  IABS R16, R16 ;  /* 0x0000001000107213 */ /* 0x000fe20000000000 */
[--C-:B------:R-:W-:Y:S01]  /*9940*/  @!P6 IMAD.IADD R17, R17, 0x1, -R0.reuse ;  /* 0x000000011111e824 */ /* 0x100fe200078e0a00 */
[----:B------:R0:W-:Y:S01]  /*9950*/  STL [R1+0x294], R5 ;  /* 0x0002940501007387 */ /* 0x0001e20000100800 */
[----:B------:R-:W-:Y:S01]  /*9960*/  ISETP.GE.AND P3, PT, R13, RZ, PT ;  /* 0x000000ff0d00720c */ /* 0x000fe20003f66270 */
[----:B------:R-:W-:Y:S01]  /*9970*/  VIADD R8, R6, 0xdc ;  /* 0x000000dc06087836 */ /* 0x000fe20000000000 */
[----:B------:R-:W-:Y:S01]  /*9980*/  IABS R13, R13 ;  /* 0x0000000d000d7213 */ /* 0x000fe20000000000 */
[----:B------:R-:W-:Y:S01]  /*9990*/  IMAD.HI.U32 R11, R12, R16, RZ ;  /* 0x000000100c0b7227 */ /* 0x000fe200078e00ff */
[----:B------:R-:W-:Y:S01]  /*99a0*/  ISETP.GT.U32.AND P6, PT, R0, R17, PT ;  /* 0x000000110000720c */ /* 0x000fe20003fc4070 */
[----:B------:R1:W-:Y:S02]  /*99b0*/  STL [R1+0x298], R14 ;  /* 0x0002980e01007387 */ /* 0x0003e40000100800 */
[----:B------:R-:W-:-:S02]  /*99c0*/  @!P5 IMAD.IADD R10, R10, 0x1, -R0 ;  /* 0x000000010a0ad824 */ /* 0x000fc400078e0a00 */
[----:B0-----:R-:W-:Y:S02]  /*99d0*/  IMAD.MOV.U32 R5, RZ, RZ, R7 ;  /* 0x000000ffff057224 */ /* 0x001fe400078e0007 */
[----:B------:R-:W-:Y:S01]  /*99e0*/  IMAD.MOV R9, RZ, RZ, -R11 ;  /* 0x000000ffff097224 */ /* 0x000fe200078e0a0b */
[C---:B------:R-:W-:Y:S01]  /*99f0*/  ISETP.GT.U32.AND P5, PT, R0.reuse, R10, PT ;  /* 0x0000000a0000720c */ /* 0x040fe20003fa4070 */
[----:B------:R-:W-:Y:S01]  /*9a00*/  @!P1 IMAD.MOV R5, RZ, RZ, -R5 ;  /* 0x000000ffff059224 */ /* 0x000fe200078e0a05 */
[----:B------:R-:W-:Y:S01]  /*9a10*/  ISETP.GE.AND P1, PT, R15, RZ, PT ;  /* 0x000000ff0f00720c */ /* 0x000fe20003f26270 */
[----:B------:R-:W-:Y:S01]  /*9a20*/  IMAD R16, R0, R9, R16 ;  /* 0x0000000900107224 */ /* 0x000fe200078e0210 */
[----:B------:R-:W-:Y:S01]  /*9a30*/  IABS R15, R15 ;  /* 0x0000000f000f7213 */ /* 0x000fe20000000000 */
[C---:B------:R-:W-:Y:S01]  /*9a40*/  IMAD.HI.U32 R7, R12.reuse, R13, RZ ;  /* 0x0000000d0c077227 */ /* 0x040fe200078e00ff */
[----:B-1----:R-:W-:Y:S01]  /*9a50*/  IABS R14, R8 ;  /* 0x00000008000e7213 */ /* 0x002fe20000000000 */
[----:B------:R0:W-:Y:S02]  /*9a60*/  STL [R1+0x2a4], R5 ;  /* 0x0002a40501007387 */ /* 0x0001e40000100800 */
[----:B------:R-:W-:-:S04]  /*9a70*/  IMAD.HI.U32 R9, R12, R15, RZ ;  /* 0x0000000f0c097227 */ /* 0x000fc800078e00ff */
[----:B------:R-:W-:Y:S02]  /*9a80*/  IMAD.MOV R9, RZ, RZ, -R9 ;  /* 0x000000ffff097224 */ /* 0x000fe400078e0a09 */
[----:B------:R-:W-:Y:S01]  /*9a90*/  @!P6 IMAD.IADD R17, R17, 0x1, -R0 ;  /* 0x000000011111e824 */ /* 0x000fe200078e0a00 */
[C---:B------:R-:W-:Y:S01]  /*9aa0*/  ISETP.GT.U32.AND P6, PT, R0.reuse, R16, PT ;  /* 0x000000100000720c */ /* 0x040fe20003fc4070 */
[----:B------:R-:W-:Y:S02]  /*9ab0*/  IMAD.MOV R7, RZ, RZ, -R7 ;  /* 0x000000ffff077224 */ /* 0x000fe400078e0a07 */
[----:B------:R-:W-:Y:S02]  /*9ac0*/  IMAD R15, R0, R9, R15 ;  /* 0x00000009000f7224 */ /* 0x000fe400078e020f */
[----:B------:R-:W-:-:S04]  /*9ad0*/  IMAD.HI.U32 R11, R12, R14, RZ ;  /* 0x0000000e0c0b7227 */ /* 0x000fc800078e00ff */
[----:B------:R-:W-:Y:S01]  /*9ae0*/  IMAD R13, R0, R7, R13 ;  /* 0x00000007000d7224 */ /* 0x000fe200078e020d */
[----:B------:R-:W-:Y:S01]  /*9af0*/  IABS R7, R22 ;  /* 0x0000001600077213 */ /* 0x000fe20000000000 */
[----:B0-----:R-:W-:Y:S02]  /*9b00*/  IMAD.MOV.U32 R5, RZ, RZ, R17 ;  /* 0x000000ffff057224 */ /* 0x001fe400078e0011 */
[----:B------:R-:W-:Y:S01]  /*9b10*/  @!P5 IMAD.IADD R10, R10, 0x1, -R0 ;  /* 0x000000010a0ad824 */ /* 0x000fe200078e0a00 */
[C---:B------:R-:W-:Y:S01]  /*9b20*/  ISETP.GT.U32.AND P5, PT, R0.reuse, R15, PT ;  /* 0x0000000f0000720c */ /* 0x040fe20003fa4070 */
[----:B------:R-:W-:Y:S02]  /*9b30*/  IMAD.MOV R11, RZ, RZ, -R11 ;  /* 0x000000ffff0b7224 */ /* 0x000fe400078e0a0b */
[----:B------:R-:W-:Y:S01]  /*9b40*/  @!P2 IMAD.MOV R5, RZ, RZ, -R5 ;  /* 0x000000ffff05a224 */ /* 0x000fe200078e0a05 */
[C---:B------:R-:W-:Y:S01]  /*9b50*/  ISETP.GT.U32.AND P2, PT, R0.reuse, R13, PT ;  /* 0x0000000d0000720c */ /* 0x040fe20003f44070 */
[----:B------:R-:W-:-:S02]  /*9b60*/  IMAD R14, R0, R11, R14 ;  /* 0x0000000b000e7224 */ /* 0x000fc400078e020e */
[----:B------:R-:W-:Y:S01]  /*9b70*/  @!P6 IMAD.IADD R16, R16, 0x1, -R0 ;  /* 0x000000011010e824 */ /* 0x000fe200078e0a00 */
[----:B------:R0:W-:Y:S01]  /*9b80*/  STL [R1+0x2a0], R5 ;  /* 0x0002a00501007387 */ /* 0x0001e20000100800 */
[----:B------:R-:W-:Y:S01]  /*9b90*/  VIADD R19, R6, 0xd8 ;  /* 0x000000d806137836 */ /* 0x000fe20000000000 */
[----:B------:R-:W-:Y:S01]  /*9ba0*/  ISETP.GT.U32.AND P6, PT, R0, R14, PT ;  /* 0x0000000e0000720c */ /* 0x000fe20003fc4070 */
[----:B------:R-:W-:-:S03]  /*9bb0*/  IMAD.HI.U32 R9, R12, R7, RZ ;  /* 0x000000070c097227 */ /* 0x000fc600078e00ff */
[----:B------:R-:W-:Y:S01]  /*9bc0*/  IABS R17, R19 ;  /* 0x0000001300117213 */ /* 0x000fe20000000000 */
[--C-:B------:R-:W-:Y:S02]  /*9bd0*/  @!P5 IMAD.IADD R15, R15, 0x1, -R0.reuse ;  /* 0x000000010f0fd824 */ /* 0x100fe400078e0a00 */
[----:B------:R-:W-:Y:S01]  /*9be0*/  @!P2 IMAD.IADD R13, R13, 0x1, -R0 ;  /* 0x000000010d0da824 */ /* 0x000fe200078e0a00 */
[----:B------:R-:W-:Y:S01]  /*9bf0*/  ISETP.GT.U32.AND P2, PT, R0, R16, PT ;  /* 0x000000100000720c */ /* 0x000fe20003f44070 */
[----:B0-----:R-:W-:Y:S02]  /*9c00*/  IMAD.MOV.U32 R5, RZ, RZ, R10 ;  /* 0x000000ffff057224 */ /* 0x001fe400078e000a */
[----:B------:R-:W-:Y:S01]  /*9c10*/  IMAD.HI.U32 R10, R12, R17, RZ ;  /* 0x000000110c0a7227 */ /* 0x000fe200078e00ff */
[----:B------:R-:W-:-:S03]  /*9c20*/  ISETP.GT.U32.AND P5, PT, R0, R13, PT ;  /* 0x0000000d0000720c */ /* 0x000fc60003fa4070 */
[----:B------:R-:W-:Y:S01]  /*9c30*/  @!P0 IMAD.MOV R5, RZ, RZ, -R5 ;  /* 0x000000ffff058224 */ /* 0x000fe200078e0a05 */
[----:B------:R-:W-:Y:S01]  /*9c40*/  ISETP.GT.U32.AND P0, PT, R0, R15, PT ;  /* 0x0000000f0000720c */ /* 0x000fe20003f04070 */
[----:B------:R-:W-:Y:S02]  /*9c50*/  @!P6 IMAD.IADD R14, R14, 0x1, -R0 ;  /* 0x000000010e0ee824 */ /* 0x000fe400078e0a00 */
[----:B------:R-:W-:Y:S01]  /*9c60*/  IMAD.MOV R9, RZ, RZ, -R9 ;  /* 0x000000ffff097224 */ /* 0x000fe200078e0a09 */
[----:B------:R0:W-:Y:S01]  /*9c70*/  STL [R1+0x29c], R5 ;  /* 0x00029c0501007387 */ /* 0x0001e20000100800 */
[----:B------:R-:W-:Y:S01]  /*9c80*/  IMAD.MOV R10, RZ, RZ, -R10 ;  /* 0x000000ffff0a7224 */ /* 0x000fe200078e0a0a */
[C---:B------:R-:W-:Y:S01]  /*9c90*/  ISETP.GT.U32.AND P6, PT, R0.reuse, R14, PT ;  /* 0x0000000e0000720c */ /* 0x040fe20003fc4070 */
[C---:B------:R-:W-:Y:S02]  /*9ca0*/  IMAD R7, R0.reuse, R9, R7 ;  /* 0x0000000900077224 */ /* 0x040fe400078e0207 */
[----:B------:R-:W-:-:S02]  /*9cb0*/  IMAD R17, R0, R10, R17 ;  /* 0x0000000a00117224 */ /* 0x000fc400078e0211 */
[--C-:B------:R-:W-:Y:S01]  /*9cc0*/  @!P2 IMAD.IADD R16, R16, 0x1, -R0.reuse ;  /* 0x000000011010a824 */ /* 0x100fe200078e0a00 */
[C---:B------:R-:W-:Y:S01]  /*9cd0*/  ISETP.GT.U32.AND P2, PT, R0.reuse, R7, PT ;  /* 0x000000070000720c */ /* 0x040fe20003f44070 */
[--C-:B------:R-:W-:Y:S01]  /*9ce0*/  @!P0 IMAD.IADD R15, R15, 0x1, -R0.reuse ;  /* 0x000000010f0f8824 */ /* 0x100fe200078e0a00 */
[----:B------:R-:W-:Y:S01]  /*9cf0*/  ISETP.GT.U32.AND P0, PT, R0, R17, PT ;  /* 0x000000110000720c */ /* 0x000fe20003f04070 */
[C---:B------:R-:W-:Y:S02]  /*9d00*/  VIADD R9, R6.reuse, 0xd4 ;  /* 0x000000d406097836 */ /* 0x040fe40000000000 */
[C---:B------:R-:W-:Y:S02]  /*9d10*/  VIADD R10, R6.reuse, 0xd2 ;  /* 0x000000d2060a7836 */ /* 0x040fe40000000000 */
[--C-:B------:R-:W-:Y:S01]  /*9d20*/  @!P5 IMAD.IADD R13, R13, 0x1, -R0.reuse ;  /* 0x000000010d0dd824 */ /* 0x100fe200078e0a00 */
[----:B------:R-:W-:Y:S01]  /*9d30*/  IABS R20, R9 ;  /* 0x0000000900147213 */ /* 0x000fe20000000000 */
[----:B------:R-:W-:Y:S01]  /*9d40*/  VIADD R11, R6, 0xd6 ;  /* 0x000000d6060b7836 */ /* 0x000fe20000000000 */
[----:B------:R-:W-:Y:S01]  /*9d50*/  ISETP.GE.AND P5, PT, R8, RZ, PT ;  /* 0x000000ff0800720c */ /* 0x000fe20003fa6270 */
[----:B------:R-:W-:Y:S01]  /*9d60*/  @!P6 IMAD.IADD R14, R14, 0x1, -R0 ;  /* 0x000000010e0ee824 */ /* 0x000fe200078e0a00 */
[----:B------:R-:W-:Y:S01]  /*9d70*/  ISETP.GE.AND P6, PT, R22, RZ, PT ;  /* 0x000000ff1600720c */ /* 0x000fe20003fc6270 */
[----:B------:R-:W-:Y:S01]  /*9d80*/  IMAD.MOV.U32 R23, RZ, RZ, R16 ;  /* 0x000000ffff177224 */ /* 0x000fe200078e0010 */
[----:B------:R-:W-:Y:S01]  /*9d90*/  IABS R22, R10 ;  /* 0x0000000a00167213 */ /* 0x000fe20000000000 */
[----:B0-----:R-:W-:Y:S01]  /*9da0*/  IMAD.MOV.U32 R5, RZ, RZ, R13 ;  /* 0x000000ffff057224 */ /* 0x001fe200078e000d */
[----:B------:R-:W-:Y:S01]  /*9db0*/  IABS R21, R11 ;  /* 0x0000000b00157213 */ /* 0x000fe20000000000 */
[----:B------:R-:W-:-:S04]  /*9dc0*/  IMAD.HI.U32 R8, R12, R20, RZ ;  /* 0x000000140c087227 */ /* 0x000fc800078e00ff */
[--C-:B------:R-:W-:Y:S01]  /*9dd0*/  @!P2 IMAD.IADD R7, R7, 0x1, -R0.reuse ;  /* 0x000000010707a824 */ /* 0x100fe200078e0a00 */
[----:B------:R-:W-:Y:S01]  /*9de0*/  ISETP.GE.AND P2, PT, R19, RZ, PT ;  /* 0x000000ff1300720c */ /* 0x000fe20003f46270 */
[----:B------:R-:W-:Y:S02]  /*9df0*/  @!P0 IMAD.IADD R17, R17, 0x1, -R0 ;  /* 0x0000000111118824 */ /* 0x000fe400078e0a00 */
[----:B------:R-:W-:Y:S01]  /*9e00*/  @!P4 IMAD.MOV R23, RZ, RZ, -R23 ;  /* 0x000000ffff17c224 */ /* 0x000fe200078e0a17 */
[C---:B------:R-:W-:Y:S01]  /*9e10*/  ISETP.GT.U32.AND P0, PT, R0.reuse, R7, PT ;  /* 0x000000070000720c */ /* 0x040fe20003f04070 */
[----:B------:R-:W-:Y:S02]  /*9e20*/  IMAD.MOV.U32 R19, RZ, RZ, R22 ;  /* 0x000000ffff137224 */ /* 0x000fe400078e0016 */
[----:B------:R-:W-:Y:S01]  /*9e30*/  @!P3 IMAD.MOV R5, RZ, RZ, -R5 ;  /* 0x000000ffff05b224 */ /* 0x000fe200078e0a05 */
[----:B------:R-:W-:Y:S01]  /*9e40*/  ISETP.GT.U32.AND P3, PT, R0, R17, PT ;  /* 0x000000110000720c */ /* 0x000fe20003f64070 */
[----:B------:R-:W-:Y:S01]  /*9e50*/  IMAD.MOV R8, RZ, RZ, -R8 ;  /* 0x000000ffff087224 */ /* 0x000fe200078e0a08 */
[----:B------:R-:W-:Y:S01]  /*9e60*/  STL [R1+0x278], R23 ;  /* 0x0002781701007387 */ /* 0x000fe20000100800 */
[----:B------:R-:W-:-:S03]  /*9e70*/  IMAD.HI.U32 R18, R12, R21, RZ ;  /* 0x000000150c127227 */ /* 0x000fc600078e00ff */
[----:B------:R0:W-:Y:S01]  /*9e80*/  STL [R1+0x27c], R5 ;  /* 0x00027c0501007387 */ /* 0x0001e20000100800 */
[----:B------:R-:W-:-:S04]  /*9e90*/  IMAD.HI.U32 R16, R12, R19, RZ ;  /* 0x000000130c107227 */ /* 0x000fc800078e00ff */
[C---:B------:R-:W-:Y:S02]  /*9ea0*/  IMAD R20, R0.reuse, R8, R20 ;  /* 0x0000000800147224 */ /* 0x040fe400078e0214 */
[----:B------:R-:W-:Y:S02]  /*9eb0*/  IMAD.MOV R18, RZ, RZ, -R18 ;  /* 0x000000ffff127224 */ /* 0x000fe400078e0a12 */
[----:B------:R-:W-:Y:S02]  /*9ec0*/  IMAD.MOV R13, RZ, RZ, -R16 ;  /* 0x000000ffff0d7224 */ /* 0x000fe400078e0a10 */
[----:B0-----:R-:W-:Y:S02]  /*9ed0*/  IMAD.MOV.U32 R5, RZ, RZ, R14 ;  /* 0x000000ffff057224 */ /* 0x001fe400078e000e */
[C---:B------:R-:W-:Y:S02]  /*9ee0*/  IMAD R21, R0.reuse, R18, R21 ;  /* 0x0000001200157224 */ /* 0x040fe400078e0215 */
[----:B------:R-:W-:Y:S01]  /*9ef0*/  @!P5 IMAD.MOV R5, RZ, RZ, -R5 ;  /* 0x000000ffff05d224 */ /* 0x000fe200078e0a05 */
[C---:B------:R-:W-:Y:S01]  /*9f00*/  ISETP.GT.U32.AND P5, PT, R0.reuse, R20, PT ;  /* 0x000000140000720c */ /* 0x040fe20003fa4070 */
[C---:B------:R-:W-:Y:S01]  /*9f10*/  IMAD R19, R0.reuse, R13, R19 ;  /* 0x0000000d00137224 */ /* 0x040fe200078e0213 */
[----:B------:R-:W-:Y:S01]  /*9f20*/  ISETP.GT.U32.AND P4, PT, R0, R21, PT ;  /* 0x000000150000720c */ /* 0x000fe20003f84070 */
[----:B------:R-:W-:-:S02]  /*9f30*/  @!P3 IMAD.IADD R17, R17, 0x1, -R0 ;  /* 0x000000011111b824 */ /* 0x000fc400078e0a00 */
[--C-:B------:R-:W-:Y:S01]  /*9f40*/  @!P0 IMAD.IADD R7, R7, 0x1, -R0.reuse ;  /* 0x0000000107078824 */ /* 0x100fe200078e0a00 */
[----:B------:R-:W-:Y:S01]  /*9f50*/  ISETP.GT.U32.AND P3, PT, R0, R19, PT ;  /* 0x000000130000720c */ /* 0x000fe20003f64070 */
[----:B------:R-:W-:Y:S01]  /*9f60*/  @!P1 IMAD.MOV R15, RZ, RZ, -R15 ;  /* 0x000000ffff0f9224 */ /* 0x000fe200078e0a0f */
[----:B------:R-:W-:Y:S01]  /*9f70*/  ISETP.GE.AND P0, PT, R9, RZ, PT ;  /* 0x000000ff0900720c */ /* 0x000fe20003f06270 */
[C---:B------:R-:W-:Y:S01]  /*9f80*/  VIADD R9, R6.reuse, 0xce ;  /* 0x000000ce06097836 */ /* 0x040fe20000000000 */
[----:B------:R-:W-:Y:S01]  /*9f90*/  ISETP.GE.AND P1, PT, R11, RZ, PT ;  /* 0x000000ff0b00720c */ /* 0x000fe20003f26270 */
[----:B------:R-:W-:Y:S01]  /*9fa0*/  VIADD R8, R6, 0xd0 ;  /* 0x000000d006087836 */ /* 0x000fe20000000000 */
[----:B------:R-:W-:Y:S01]  /*9fb0*/  STL [R1+0x280], R15 ;  /* 0x0002800f01007387 */ /* 0x000fe20000100800 */
[--C-:B------:R-:W-:Y:S02]  /*9fc0*/  @!P5 IMAD.IADD R20, R20, 0x1, -R0.reuse ;  /* 0x000000011414d824 */ /* 0x100fe400078e0a00 */
[--C-:B------:R-:W-:Y:S01]  /*9fd0*/  @!P4 IMAD.IADD R21, R21, 0x1, -R0.reuse ;  /* 0x000000011515c824 */ /* 0x100fe200078e0a00 */
[----:B------:R-:W-:Y:S01]  /*9fe0*/  ISETP.GE.AND P4, PT, R10, RZ, PT ;  /* 0x000000ff0a00720c */ /* 0x000fe20003f86270 */
[----:B------:R0:W-:Y:S01]  /*9ff0*/  STL [R1+0x284], R5 ;  /* 0x0002840501007387 */ /* 0x0001e20000100800 */
[----:B------:R-:W-:Y:S01]  /*a000*/  ISETP.GT.U32.AND P5, PT, R0, R20, PT ;  /* 0x000000140000720c */ /* 0x000fe20003fa4070 */
[----:B------:R-:W-:Y:S01]  /*a010*/  @!P3 IMAD.IADD R19, R19, 0x1, -R0 ;  /* 0x000000011313b824 */ /* 0x000fe200078e0a00 */
[----:B------:R-:W-:Y:S01]  /*a020*/  IABS R10, R9 ;  /* 0x00000009000a7213 */ /* 0x000fe20000000000 */
[----:B------:R-:W-:Y:S01]  /*a030*/  VIADD R13, R6, 0xcc ;  /* 0x000000cc060d7836 */ /* 0x000fe20000000000 */
[----:B------:R-:W-:Y:S01]  /*a040*/  IABS R16, R8 ;  /* 0x0000000800107213 */ /* 0x000fe20000000000 */
[----:B------:R-:W-:Y:S01]  /*a050*/  IMAD.MOV.U32 R23, RZ, RZ, R17 ;  /* 0x000000ffff177224 */ /* 0x000fe200078e0011 */
[----:B------:R-:W-:Y:S01]  /*a060*/  ISETP.GT.U32.AND P3, PT, R0, R19, PT ;  /* 0x000000130000720c */ /* 0x000fe20003f64070 */
[----:B------:R-:W-:Y:S01]  /*a070*/  IMAD.HI.U32 R14, R12, R10, RZ ;  /* 0x0000000a0c0e7227 */ /* 0x000fe200078e00ff */
[----:B------:R-:W-:-:S03]  /*a080*/  IABS R18, R13 ;  /* 0x0000000d00127213 */ /* 0x000fc60000000000 */
[----:B0-----:R-:W-:Y:S02]  /*a090*/  IMAD.MOV.U32 R5, RZ, RZ, R7 ;  /* 0x000000ffff057224 */ /* 0x001fe400078e0007 */
[----:B------:R-:W-:Y:S02]  /*a0a0*/  IMAD.MOV R14, RZ, RZ, -R14 ;  /* 0x000000ffff0e7224 */ /* 0x000fe400078e0a0e */
[----:B------:R-:W-:Y:S01]  /*a0b0*/  @!P6 IMAD.MOV R5, RZ, RZ, -R5 ;  /* 0x000000ffff05e224 */ /* 0x000fe200078e0a05 */
[----:B------:R-:W-:Y:S01]  /*a0c0*/  ISETP.GT.U32.AND P6, PT, R0, R21, PT ;  /* 0x000000150000720c */ /* 0x000fe20003fc4070 */
[----:B------:R-:W-:-:S03]  /*a0d0*/  IMAD.HI.U32 R11, R12, R16, RZ ;  /* 0x000000100c0b7227 */ /* 0x000fc600078e00ff */
[----:B------:R0:W-:Y:S01]  /*a0e0*/  STL [R1+0x288], R5 ;  /* 0x0002880501007387 */ /* 0x0001e20000100800 */
[----:B------:R-:W-:Y:S01]  /*a0f0*/  @!P5 IMAD.IADD R20, R20, 0x1, -R0 ;  /* 0x000000011414d824 */ /* 0x000fe200078e0a00 */
[----:B------:R-:W-:Y:S01]  /*a100*/  ISETP.GE.AND P5, PT, R8, RZ, PT ;  /* 0x000000ff0800720c */ /* 0x000fe20003fa6270 */
[C---:B------:R-:W-:Y:S02]  /*a110*/  IMAD R8, R0.reuse, R14, R10 ;  /* 0x0000000e00087224 */ /* 0x040fe400078e020a */
[----:B------:R-:W-:Y:S02]  /*a120*/  IMAD.MOV R11, RZ, RZ, -R11 ;  /* 0x000000ffff0b7224 */ /* 0x000fe400078e0a0b */
[----:B------:R-:W-:Y:S01]  /*a130*/  @!P3 IMAD.IADD R19, R19, 0x1, -R0 ;  /* 0x000000011313b824 */ /* 0x000fe200078e0a00 */
[C---:B------:R-:W-:Y:S01]  /*a140*/  ISETP.GT.U32.AND P3, PT, R0.reuse, R8, PT ;  /* 0x000000080000720c */ /* 0x040fe20003f64070 */
[----:B------:R-:W-:Y:S02]  /*a150*/  IMAD R16, R0, R11, R16 ;  /* 0x0000000b00107224 */ /* 0x000fe400078e0210 */
[----:B------:R-:W-:-:S02]  /*a160*/  @!P6 IMAD.IADD R21, R21, 0x1, -R0 ;  /* 0x000000011515e824 */ /* 0x000fc400078e0a00 */
[----:B------:R-:W-:Y:S01]  /*a170*/  VIADD R10, R6, 0xc8 ;  /* 0x000000c8060a7836 */ /* 0x000fe20000000000 */
[----:B------:R-:W-:Y:S01]  /*a180*/  ISETP.GT.U32.AND P6, PT, R0, R16, PT ;  /* 0x000000100000720c */ /* 0x000fe20003fc4070 */
[----:B0-----:R-:W-:Y:S02]  /*a190*/  IMAD.MOV.U32 R5, RZ, RZ, R21 ;  /* 0x000000ffff057224 */ /* 0x001fe400078e0015 */
[----:B------:R-:W-:Y:S01]  /*a1a0*/  IMAD.HI.U32 R22, R12, R18, RZ ;  /* 0x000000120c167227 */ /* 0x000fe200078e00ff */
[----:B------:R-:W-:-:S03]  /*a1b0*/  IABS R15, R10 ;  /* 0x0000000a000f7213 */ /* 0x000fc60000000000 */
[----:B------:R-:W-:Y:S02]  /*a1c0*/  @!P3 IMAD.IADD R8, R8, 0x1, -R0 ;  /* 0x000000010808b824 */ /* 0x000fe400078e0a00 */
[----:B------:R-:W-:-:S03]  /*a1d0*/  IMAD.HI.U32 R17, R12, R15, RZ ;  /* 0x0000000f0c117227 */ /* 0x000fc600078e00ff */
[----:B------:R-:W-:Y:S01]  /*a1e0*/  ISETP.GT.U32.AND P3, PT, R0, R8, PT ;  /* 0x000000080000720c */ /* 0x000fe20003f64070 */
[----:B------:R-:W-:Y:S01]  /*a1f0*/  @!P6 IMAD.IADD R16, R16, 0x1, -R0 ;  /* 0x000000011010e824 */ /* 0x000fe200078e0a00 */
[----:B------:R-:W-:Y:S01]  /*a200*/  ISETP.GE.AND P6, PT, R9, RZ, PT ;  /* 0x000000ff0900720c */ /* 0x000fe20003fc6270 */
[----:B------:R-:W-:Y:S02]  /*a210*/  VIADD R7, R6, 0xca ;  /* 0x000000ca06077836 */ /* 0x000fe40000000000 */
[----:B------:R-:W-:Y:S01]  /*a220*/  @!P2 IMAD.MOV R23, RZ, RZ, -R23 ;  /* 0x000000ffff17a224 */ /* 0x000fe200078e0a17 */
[----:B------:R-:W-:Y:S01]  /*a230*/  ISETP.GT.U32.AND P2, PT, R0, R16, PT ;  /* 0x000000100000720c */ /* 0x000fe20003f44070 */
[----:B------:R-:W-:Y:S01]  /*a240*/  IMAD.MOV R17, RZ, RZ, -R17 ;  /* 0x000000ffff117224 */ /* 0x000fe200078e0a11 */
[----:B------:R-:W-:Y:S01]  /*a250*/  IABS R11, R7 ;  /* 0x00000007000b7213 */ /* 0x000fe20000000000 */
[----:B------:R-:W-:Y:S01]  /*a260*/  @!P1 IMAD.MOV R5, RZ, RZ, -R5 ;  /* 0x000000ffff059224 */ /* 0x000fe200078e0a05 */
[----:B------:R-:W-:Y:S01]  /*a270*/  STL [R1+0x1a0], R23 ;  /* 0x0001a01701007387 */ /* 0x000fe20000100800 */
[----:B------:R-:W-:-:S02]  /*a280*/  IMAD.MOV R22, RZ, RZ, -R22 ;  /* 0x000000ffff167224 */ /* 0x000fc400078e0a16 */
[----:B------:R-:W-:Y:S01]  /*a290*/  @!P0 IMAD.MOV R20, RZ, RZ, -R20 ;  /* 0x000000ffff148224 */ /* 0x000fe200078e0a14 */
[----:B------:R-:W-:Y:S01]  /*a2a0*/  ISETP.GE.AND P0, PT, R13, RZ, PT ;  /* 0x000000ff0d00720c */ /* 0x000fe20003f06270 */
[C---:B------:R-:W-:Y:S01]  /*a2b0*/  IMAD R13, R0.reuse, R17, R15 ;  /* 0x00000011000d7224 */ /* 0x040fe200078e020f */
[----:B------:R0:W-:Y:S01]  /*a2c0*/  STL [R1+0x19c], R5 ;  /* 0x00019c0501007387 */ /* 0x0001e20000100800 */
[----:B------:R-:W-:Y:S02]  /*a2d0*/  IMAD R18, R0, R22, R18 ;  /* 0x0000001600127224 */ /* 0x000fe400078e0212 */
[----:B------:R-:W-:Y:S01]  /*a2e0*/  @!P3 IMAD.IADD R8, R8, 0x1, -R0 ;  /* 0x000000010808b824 */ /* 0x000fe200078e0a00 */
[----:B------:R-:W-:Y:S01]  /*a2f0*/  ISETP.GT.U32.AND P3, PT, R0, R13, PT ;  /* 0x0000000d0000720c */ /* 0x000fe20003f64070 */
[----:B------:R-:W-:Y:S01]  /*a300*/  IMAD.HI.U32 R14, R12, R11, RZ ;  /* 0x0000000b0c0e7227 */ /* 0x000fe200078e00ff */
[----:B------:R-:W-:Y:S01]  /*a310*/  ISETP.GT.U32.AND P1, PT, R0, R18, PT ;  /* 0x000000120000720c */ /* 0x000fe20003f24070 */
[----:B------:R-:W-:Y:S02]  /*a320*/  STL [R1+0x198], R20 ;  /* 0x0001981401007387 */ /* 0x000fe40000100800 */
[----:B------:R-:W-:-:S02]  /*a330*/  IMAD.MOV R14, RZ, RZ, -R14 ;  /* 0x000000ffff0e7224 */ /* 0x000fc400078e0a0e */
[----:B0-----:R-:W-:Y:S02]  /*a340*/  IMAD.MOV.U32 R5, RZ, RZ, R19 ;  /* 0x000000ffff057224 */ /* 0x001fe400078e0013 */
[--C-:B------:R-:W-:Y:S01]  /*a350*/  @!P2 IMAD.IADD R16, R16, 0x1, -R0.reuse ;  /* 0x000000011010a824 */ /* 0x100fe200078e0a00 */
[----:B------:R-:W-:Y:S01]  /*a360*/  ISETP.GE.AND P2, PT, R7, RZ, PT ;  /* 0x000000ff0700720c */ /* 0x000fe20003f46270 */
[----:B------:R-:W-:Y:S02]  /*a370*/  @!P4 IMAD.MOV R5, RZ, RZ, -R5 ;  /* 0x000000ffff05c224 */ /* 0x000fe400078e0a05 */
[----:B------:R-:W-:Y:S02]  /*a380*/  IMAD R11, R0, R14, R11 ;  /* 0x0000000e000b7224 */ /* 0x000fe400078e020b */
[C---:B------:R-:W-:Y:S01]  /*a390*/  VIADD R7, R6.reuse, 0xc4 ;  /* 0x000000c406077836 */ /* 0x040fe20000000000 */
[----:B------:R0:W-:Y:S01]  /*a3a0*/  STL [R1+0x268], R5 ;  /* 0x0002680501007387 */ /* 0x0001e20000100800 */
[----:B------:R-:W-:Y:S01]  /*a3b0*/  VIADD R9, R6, 0xc6 ;  /* 0x000000c606097836 */ /* 0x000fe20000000000 */
[----:B------:R-:W-:Y:S01]  /*a3c0*/  ISETP.GT.U32.AND P4, PT, R0, R11, PT ;  /* 0x0000000b0000720c */ /* 0x000fe20003f84070 */
[----:B------:R-:W-:-:S02]  /*a3d0*/  @!P3 IMAD.IADD R13, R13, 0x1, -R0 ;  /* 0x000000010d0db824 */ /* 0x000fc400078e0a00 */
[----:B------:R-:W-:Y:S01]  /*a3e0*/  @!P1 IMAD.IADD R18, R18, 0x1, -R0 ;  /* 0x0000000112129824 */ /* 0x000fe200078e0a00 */
[----:B------:R-:W-:Y:S01]  /*a3f0*/  IABS R14, R9 ;  /* 0x00000009000e7213 */ /* 0x000fe20000000000 */
[----:B------:R-:W-:Y:S01]  /*a400*/  VIADD R22, R6, 0x9c ;  /* 0x0000009c06167836 */ /* 0x000fe20000000000 */
[----:B------:R-:W-:Y:S01]  /*a410*/  ISETP.GT.U32.AND P3, PT, R0, R13, PT ;  /* 0x0000000d0000720c */ /* 0x000fe20003f64070 */
[----:B0-----:R-:W-:Y:S01]  /*a420*/  IMAD.MOV.U32 R5, RZ, RZ, R16 ;  /* 0x000000ffff057224 */ /* 0x001fe200078e0010 */
[----:B------:R-:W-:Y:S01]  /*a430*/  IABS R16, R7 ;  /* 0x0000000700107213 */ /* 0x000fe20000000000 */
[----:B------:R-:W-:Y:S01]  /*a440*/  IMAD.HI.U32 R15, R12, R14, RZ ;  /* 0x0000000e0c0f7227 */ /* 0x000fe200078e00ff */
[----:B------:R-:W-:Y:S02]  /*a450*/  ISETP.GE.AND P1, PT, R10, RZ, PT ;  /* 0x000000ff0a00720c */ /* 0x000fe40003f26270 */
[----:B------:R-:W-:Y:S01]  /*a460*/  IABS R23, R22 ;  /* 0x0000001600177213 */ /* 0x000fe20000000000 */
[----:B------:R-:W-:Y:S01]  /*a470*/  @!P5 IMAD.MOV R5, RZ, RZ, -R5 ;  /* 0x000000ffff05d224 */ /* 0x000fe200078e0a05 */
[----:B------:R-:W-:Y:S01]  /*a480*/  ISETP.GT.U32.AND P5, PT, R0, R18, PT ;  /* 0x000000120000720c */ /* 0x000fe20003fa4070 */
[----:B------:R-:W-:-:S02]  /*a490*/  IMAD.MOV R15, RZ, RZ, -R15 ;  /* 0x000000ffff0f7224 */ /* 0x000fc400078e0a0f */
[----:B------:R-:W-:Y:S01]  /*a4a0*/  @!P4 IMAD.IADD R11, R11, 0x1, -R0 ;  /* 0x000000010b0bc824 */ /* 0x000fe200078e0a00 */
[----:B------:R0:W-:Y:S01]  /*a4b0*/  STL [R1+0x26c], R5 ;  /* 0x00026c0501007387 */ /* 0x0001e20000100800 */
[----:B------:R-:W-:Y:S02]  /*a4c0*/  IMAD R14, R0, R15, R14 ;  /* 0x0000000f000e7224 */ /* 0x000fe400078e020e */
[----:B------:R-:W-:Y:S01]  /*a4d0*/  VIADD R10, R6, 0xc2 ;  /* 0x000000c2060a7836 */ /* 0x000fe20000000000 */
[----:B------:R-:W-:Y:S01]  /*a4e0*/  ISETP.GT.U32.AND P4, PT, R0, R11, PT ;  /* 0x0000000b0000720c */ /* 0x000fe20003f84070 */
[----:B------:R-:W-:Y:S02]  /*a4f0*/  @!P3 IMAD.IADD R13, R13, 0x1, -R0 ;  /* 0x000000010d0db824 */ /* 0x000fe400078e0a00 */
[----:B------:R-:W-:Y:S01]  /*a500*/  IMAD.HI.U32 R26, R12, R23, RZ ;  /* 0x000000170c1a7227 */ /* 0x000fe200078e00ff */
[----:B------:R-:W-:-:S03]  /*a510*/  IABS R15, R10 ;  /* 0x0000000a000f7213 */ /* 0x000fc60000000000 */
[----:B0-----:R-:W-:Y:S02]  /*a520*/  IMAD.MOV.U32 R5, RZ, RZ, R8 ;  /* 0x000000ffff057224 */ /* 0x001fe400078e0008 */
[----:B------:R-:W-:-:S04]  /*a530*/  IMAD.HI.U32 R8, R12, R16, RZ ;  /* 0x000000100c087227 */ /* 0x000fc800078e00ff */
[----:B------:R-:W-:Y:S02]  /*a540*/  IMAD.MOV R8, RZ, RZ, -R8 ;  /* 0x000000ffff087224 */ /* 0x000fe400078e0a08 */
[----:B------:R-:W-:Y:S01]  /*a550*/  @!P5 IMAD.IADD R18, R18, 0x1, -R0 ;  /* 0x000000011212d824 */ /* 0x000fe200078e0a00 */
[C---:B------:R-:W-:Y:S01]  /*a560*/  ISETP.GT.U32.AND P5, PT, R0.reuse, R14, PT ;  /* 0x0000000e0000720c */ /* 0x040fe20003fa4070 */
[----:B------:R-:W-:Y:S02]  /*a570*/  IMAD R16, R0, R8, R16 ;  /* 0x0000000800107224 */ /* 0x000fe400078e0210 */
[----:B------:R-:W-:Y:S01]  /*a580*/  @!P6 IMAD.MOV R5, RZ, RZ, -R5 ;  /* 0x000000ffff05e224 */ /* 0x000fe200078e0a05 */
[----:B------:R-:W-:Y:S01]  /*a590*/  ISETP.GE.AND P6, PT, R9, RZ, PT ;  /* 0x000000ff0900720c */ /* 0x000fe20003fc6270 */
[----:B------:R-:W-:Y:S01]  /*a5a0*/  VIADD R8, R6, 0xc0 ;  /* 0x000000c006087836 */ /* 0x000fe20000000000 */
[----:B------:R-:W-:Y:S01]  /*a5b0*/  ISETP.GT.U32.AND P3, PT, R0, R16, PT ;  /* 0x000000100000720c */ /* 0x000fe20003f64070 */
[----:B------:R-:W-:Y:S01]  /*a5c0*/  IMAD.HI.U32 R19, R12, R15, RZ ;  /* 0x0000000f0c137227 */ /* 0x000fe200078e00ff */
[----:B------:R0:W-:Y:S03]  /*a5d0*/  STL [R1+0x274], R5 ;  /* 0x0002740501007387 */ /* 0x0001e60000100800 */
[--C-:B------:R-:W-:Y:S01]  /*a5e0*/  @!P4 IMAD.IADD R11, R11, 0x1, -R0.reuse ;  /* 0x000000010b0bc824 */ /* 0x100fe200078e0a00 */
[----:B------:R-:W-:Y:S01]  /*a5f0*/  ISETP.GE.AND P4, PT, R7, RZ, PT ;  /* 0x000000ff0700720c */ /* 0x000fe20003f86270 */
[----:B------:R-:W-:Y:S01]  /*a600*/  IMAD.MOV R19, RZ, RZ, -R19 ;  /* 0x000000ffff137224 */ /* 0x000fe200078e0a13 */
[----:B------:R-:W-:Y:S01]  /*a610*/  IABS R7, R8 ;  /* 0x0000000800077213 */ /* 0x000fe20000000000 */
[----:B------:R-:W-:Y:S01]  /*a620*/  @!P5 IMAD.IADD R14, R14, 0x1, -R0 ;  /* 0x000000010e0ed824 */ /* 0x000fe200078e0a00 */
[----:B------:R-:W-:Y:S01]  /*a630*/  ISETP.GE.AND P5, PT, R10, RZ, PT ;  /* 0x000000ff0a00720c */ /* 0x000fe20003fa6270 */
[----:B------:R-:W-:-:S02]  /*a640*/  IMAD R15, R0, R19, R15 ;  /* 0x00000013000f7224 */ /* 0x000fc400078e020f */
[----:B------:R-:W-:Y:S02]  /*a650*/  @!P3 IMAD.IADD R16, R16, 0x1, -R0 ;  /* 0x000000011010b824 */ /* 0x000fe400078e0a00 */
[----:B0-----:R-:W-:Y:S02]  /*a660*/  IMAD.MOV.U32 R5, RZ, RZ, R18 ;  /* 0x000000ffff057224 */ /* 0x001fe400078e0012 */
[----:B------:R-:W-:Y:S01]  /*a670*/  IMAD.MOV.U32 R18, RZ, RZ, R11 ;  /* 0x000000ffff127224 */ /* 0x000fe200078e000b */
[----:B------:R-:W-:Y:S01]  /*a680*/  ISETP.GT.U32.AND P3, PT, R0, R16, PT ;  /* 0x000000100000720c */ /* 0x000fe20003f64070 */
[----:B------:R-:W-:Y:S02]  /*a690*/  VIADD R9, R6, 0xbe ;  /* 0x000000be06097836 */ /* 0x000fe40000000000 */
[----:B------:R-:W-:Y:S01]  /*a6a0*/  @!P0 IMAD.MOV R5, RZ, RZ, -R5 ;  /* 0x000000ffff058224 */ /* 0x000fe200078e0a05 */
[----:B------:R-:W-:Y:S01]  /*a6b0*/  ISETP.GT.U32.AND P0, PT, R0, R14, PT ;  /* 0x0000000e0000720c */ /* 0x000fe20003f04070 */
[----:B------:R-:W-:Y:S01]  /*a6c0*/  IMAD.HI.U32 R10, R12, R7, RZ ;  /* 0x000000070c0a7227 */ /* 0x000fe200078e00ff */
[----:B------:R-:W-:-:S02]  /*a6d0*/  IABS R17, R9 ;  /* 0x0000000900117213 */ /* 0x000fc40000000000 */
        /* <DEDUP_REMOVED lines=9> */
[----:B------:R-:W-:Y:S01]  /*a770*/  ISETP.GT.U32.AND P3, PT, R0, R7, PT ;  /* 0x000000070000720c */ /* 0x000fe20003f64070 */
        /* <DEDUP_REMOVED lines=35> */
[C---:B------:R-:W-:Y:S02]  /*a9b0*/  IMAD R8, R0.reuse, R16, R8 ;  /* 0x0000001000087224 */ /* 0x040fe400078e0208 */
        /* <DEDUP_REMOVED lines=22> */
[----:B------:R-:W-:Y:S01]  /*ab20*/  IMAD.MOV R26, RZ, RZ, -R26 ;  /* 0x000000ffff1a7224 */ /* 0x000fe200078e0a1a */
[----:B------:R-:W-:Y:S01]  /*ab30*/  IABS R13, R10 ;  /* 0x0000000a000d7213 */ /* 0x000fe20000000000 */
[----:B------:R-:W-:Y:S01]  /*ab40*/  IMAD.HI.U32 R20, R12, R19, RZ ;  /* 0x000000130c147227 */ /* 0x000fe200078e00ff */
[----:B------:R-:W-:-:S03]  /*ab50*/  IABS R7, R11 ;  /* 0x0000000b00077213 */ /* 0x000fc60000000000 */
[----:B0-----:R-:W-:Y:S02]  /*ab60*/  IMAD.MOV.U32 R5, RZ, RZ, R17 ;  /* 0x000000ffff057224 */ /* 0x001fe400078e0011 */
[----:B------:R-:W-:Y:S02]  /*ab70*/  @!P1 IMAD.IADD R9, R9, 0x1, -R0 ;  /* 0x0000000109099824 */ /* 0x000fe400078e0a00 */
[----:B------:R-:W-:Y:S01]  /*ab80*/  @!P0 IMAD.MOV R5, RZ, RZ, -R5 ;  /* 0x000000ffff058224 */ /* 0x000fe200078e0a05 */
[C---:B------:R-:W-:Y:S01]  /*ab90*/  ISETP.GT.U32.AND P0, PT, R0.reuse, R14, PT ;  /* 0x0000000e0000720c */ /* 0x040fe20003f04070 */
[----:B------:R-:W-:Y:S01]  /*aba0*/  IMAD.MOV R20, RZ, RZ, -R20 ;  /* 0x000000ffff147224 */ /* 0x000fe200078e0a14 */
[----:B------:R-:W-:Y:S01]  /*abb0*/  ISETP.GT.U32.AND P1, PT, R0, R9, PT ;  /* 0x000000090000720c */ /* 0x000fe20003f24070 */
[----:B------:R-:W-:Y:S01]  /*abc0*/  @!P3 IMAD.IADD R8, R8, 0x1, -R0 ;  /* 0x000000010808b824 */ /* 0x000fe200078e0a00 */
[----:B------:R-:W-:Y:S01]  /*abd0*/  ISETP.GE.AND P3, PT, R16, RZ, PT ;  /* 0x000000ff1000720c */ /* 0x000fe20003f66270 */
[----:B------:R-:W-:Y:S01]  /*abe0*/  IMAD R16, R0, R20, R19 ;  /* 0x0000001400107224 */ /* 0x000fe200078e0213 */
[----:B------:R0:W-:Y:S01]  /*abf0*/  STL [R1+0x24c], R5 ;  /* 0x00024c0501007387 */ /* 0x0001e20000100800 */
[----:B------:R-:W-:-:S04]  /*ac00*/  IMAD.HI.U32 R18, R12, R15, RZ ;  /* 0x0000000f0c127227 */ /* 0x000fc800078e00ff */
[----:B------:R-:W-:Y:S02]  /*ac10*/  IMAD.MOV.U32 R21, RZ, RZ, R8 ;  /* 0x000000ffff157224 */ /* 0x000fe400078e0008 */
[--C-:B------:R-:W-:Y:S02]  /*ac20*/  @!P0 IMAD.IADD R14, R14, 0x1, -R0.reuse ;  /* 0x000000010e0e8824 */ /* 0x100fe400078e0a00 */
[----:B------:R-:W-:Y:S01]  /*ac30*/  @!P1 IMAD.IADD R9, R9, 0x1, -R0 ;  /* 0x0000000109099824 */ /* 0x000fe200078e0a00 */
[C---:B------:R-:W-:Y:S01]  /*ac40*/  ISETP.GT.U32.AND P1, PT, R0.reuse, R16, PT ;  /* 0x000000100000720c */ /* 0x040fe20003f24070 */
[----:B------:R-:W-:Y:S01]  /*ac50*/  IMAD.MOV R18, RZ, RZ, -R18 ;  /* 0x000000ffff127224 */ /* 0x000fe200078e0a12 */
[----:B------:R-:W-:Y:S01]  /*ac60*/  ISETP.GT.U32.AND P0, PT, R0, R14, PT ;  /* 0x0000000e0000720c */ /* 0x000fe20003f04070 */
[----:B0-----:R-:W-:Y:S02]  /*ac70*/  IMAD.MOV.U32 R5, RZ, RZ, R9 ;  /* 0x000000ffff057224 */ /* 0x001fe400078e0009 */
[----:B------:R-:W-:-:S04]  /*ac80*/  IMAD.HI.U32 R17, R12, R13, RZ ;  /* 0x0000000d0c117227 */ /* 0x000fc800078e00ff */
[----:B------:R-:W-:-:S04]  /*ac90*/  IMAD.HI.U32 R19, R12, R7, RZ ;  /* 0x000000070c137227 */ /* 0x000fc800078e00ff */
[----:B------:R-:W-:Y:S02]  /*aca0*/  @!P4 IMAD.MOV R21, RZ, RZ, -R21 ;  /* 0x000000ffff15c224 */ /* 0x000fe400078e0a15 */
[C---:B------:R-:W-:Y:S02]  /*acb0*/  IMAD R15, R0.reuse, R18, R15 ;  /* 0x00000012000f7224 */ /* 0x040fe400078e020f */
[----:B------:R-:W-:Y:S01]  /*acc0*/  @!P2 IMAD.MOV R5, RZ, RZ, -R5 ;  /* 0x000000ffff05a224 */ /* 0x000fe200078e0a05 */
[----:B------:R-:W-:Y:S01]  /*acd0*/  STL [R1+0x20c], R21 ;  /* 0x00020c1501007387 */ /* 0x000fe20000100800 */
[----:B------:R-:W-:Y:S01]  /*ace0*/  IMAD.MOV R18, RZ, RZ, -R17 ;  /* 0x000000ffff127224 */ /* 0x000fe200078e0a11 */
[----:B------:R-:W-:Y:S01]  /*acf0*/  ISETP.GT.U32.AND P4, PT, R0, R15, PT ;  /* 0x0000000f0000720c */ /* 0x000fe20003f84070 */
[----:B------:R-:W-:Y:S01]  /*ad00*/  IMAD.MOV R17, RZ, RZ, -R19 ;  /* 0x000000ffff117224 */ /* 0x000fe200078e0a13 */
[----:B------:R0:W-:Y:S01]  /*ad10*/  STL [R1+0x1d4], R5 ;  /* 0x0001d40501007387 */ /* 0x0001e20000100800 */
[----:B------:R-:W-:Y:S01]  /*ad20*/  @!P0 IMAD.IADD R14, R14, 0x1, -R0 ;  /* 0x000000010e0e8824 */ /* 0x000fe200078e0a00 */
[----:B------:R-:W-:Y:S01]  /*ad30*/  ISETP.GE.AND P2, PT, R10, RZ, PT ;  /* 0x000000ff0a00720c */ /* 0x000fe20003f46270 */
[----:B------:R-:W-:-:S02]  /*ad40*/  IMAD R7, R0, R17, R7 ;  /* 0x0000001100077224 */ /* 0x000fc400078e0207 */
[----:B------:R-:W-:Y:S02]  /*ad50*/  @!P1 IMAD.IADD R16, R16, 0x1, -R0 ;  /* 0x0000000110109824 */ /* 0x000fe400078e0a00 */
[----:B------:R-:W-:Y:S02]  /*ad60*/  IMAD R8, R0, R18, R13 ;  /* 0x0000001200087224 */ /* 0x000fe400078e020d */
[----:B------:R-:W-:Y:S01]  /*ad70*/  VIADD R9, R6, 0xae ;  /* 0x000000ae06097836 */ /* 0x000fe20000000000 */
[C---:B------:R-:W-:Y:S01]  /*ad80*/  ISETP.GT.U32.AND P1, PT, R0.reuse, R16, PT ;  /* 0x000000100000720c */ /* 0x040fe20003f24070 */
[----:B0-----:R-:W-:Y:S01]  /*ad90*/  IMAD.MOV.U32 R5, RZ, RZ, R14 ;  /* 0x000000ffff057224 */ /* 0x001fe200078e000e */
[C---:B------:R-:W-:Y:S01]  /*ada0*/  ISETP.GT.U32.AND P0, PT, R0.reuse, R8, PT ;  /* 0x000000080000720c */ /* 0x040fe20003f04070 */
[----:B------:R-:W-:Y:S01]  /*adb0*/  @!P4 IMAD.IADD R15, R15, 0x1, -R0 ;  /* 0x000000010f0fc824 */ /* 0x000fe200078e0a00 */
[----:B------:R-:W-:Y:S01]  /*adc0*/  IABS R18, R9 ;  /* 0x0000000900127213 */ /* 0x000fe20000000000 */
[----:B------:R-:W-:Y:S01]  /*add0*/  @!P5 IMAD.MOV R5, RZ, RZ, -R5 ;  /* 0x000000ffff05d224 */ /* 0x000fe200078e0a05 */
[----:B------:R-:W-:Y:S01]  /*ade0*/  ISETP.GT.U32.AND P5, PT, R0, R7, PT ;  /* 0x000000070000720c */ /* 0x000fe20003fa4070 */
[----:B------:R-:W-:Y:S01]  /*adf0*/  VIADD R13, R6, 0xaa ;  /* 0x000000aa060d7836 */ /* 0x000fe20000000000 */
[----:B------:R-:W-:Y:S01]  /*ae00*/  ISETP.GT.U32.AND P4, PT, R0, R15, PT ;  /* 0x0000000f0000720c */ /* 0x000fe20003f84070 */
[----:B------:R-:W-:Y:S01]  /*ae10*/  VIADD R10, R6, 0xac ;  /* 0x000000ac060a7836 */ /* 0x000fe20000000000 */
[----:B------:R0:W-:Y:S01]  /*ae20*/  STL [R1+0x1d0], R5 ;  /* 0x0001d00501007387 */ /* 0x0001e20000100800 */
[----:B------:R-:W-:Y:S01]  /*ae30*/  IMAD.HI.U32 R19, R12, R18, RZ ;  /* 0x000000120c137227 */ /* 0x000fe200078e00ff */
[----:B------:R-:W-:-:S02]  /*ae40*/  IABS R14, R13 ;  /* 0x0000000d000e7213 */ /* 0x000fc40000000000 */
[----:B------:R-:W-:Y:S01]  /*ae50*/  IABS R17, R10 ;  /* 0x0000000a00117213 */ /* 0x000fe20000000000 */
[--C-:B------:R-:W-:Y:S01]  /*ae60*/  @!P1 IMAD.IADD R16, R16, 0x1, -R0.reuse ;  /* 0x0000000110109824 */ /* 0x100fe200078e0a00 */
[----:B------:R-:W-:Y:S01]  /*ae70*/  ISETP.GE.AND P1, PT, R11, RZ, PT ;  /* 0x000000ff0b00720c */ /* 0x000fe20003f26270 */
[----:B------:R-:W-:Y:S02]  /*ae80*/  IMAD.MOV R19, RZ, RZ, -R19 ;  /* 0x000000ffff137224 */ /* 0x000fe400078e0a13 */
[----:B------:R-:W-:Y:S02]  /*ae90*/  @!P5 IMAD.IADD R7, R7, 0x1, -R0 ;  /* 0x000000010707d824 */ /* 0x000fe400078e0a00 */
[----:B------:R-:W-:Y:S02]  /*aea0*/  IMAD.MOV.U32 R11, RZ, RZ, R14 ;  /* 0x000000ffff0b7224 */ /* 0x000fe400078e000e */
[----:B------:R-:W-:Y:S01]  /*aeb0*/  @!P0 IMAD.IADD R8, R8, 0x1, -R0 ;  /* 0x0000000108088824 */ /* 0x000fe200078e0a00 */
[----:B------:R-:W-:Y:S01]  /*aec0*/  ISETP.GT.U32.AND P5, PT, R0, R7, PT ;  /* 0x000000070000720c */ /* 0x000fe20003fa4070 */
[----:B------:R-:W-:-:S03]  /*aed0*/  IMAD.HI.U32 R14, R12, R17, RZ ;  /* 0x000000110c0e7227 */ /* 0x000fc600078e00ff */
[C---:B------:R-:W-:Y:S01]  /*aee0*/  ISETP.GT.U32.AND P0, PT, R0.reuse, R8, PT ;  /* 0x000000080000720c */ /* 0x040fe20003f04070 */
[C---:B------:R-:W-:Y:S02]  /*aef0*/  IMAD R18, R0.reuse, R19, R18 ;  /* 0x0000001300127224 */ /* 0x040fe400078e0212 */
[----:B------:R-:W-:Y:S02]  /*af00*/  IMAD.MOV R14, RZ, RZ, -R14 ;  /* 0x000000ffff0e7224 */ /* 0x000fe400078e0a0e */
[--C-:B------:R-:W-:Y:S01]  /*af10*/  @!P4 IMAD.IADD R15, R15, 0x1, -R0.reuse ;  /* 0x000000010f0fc824 */ /* 0x100fe200078e0a00 */
[C---:B------:R-:W-:Y:S01]  /*af20*/  ISETP.GT.U32.AND P4, PT, R0.reuse, R18, PT ;  /* 0x000000120000720c */ /* 0x040fe20003f84070 */
[C---:B------:R-:W-:Y:S02]  /*af30*/  IMAD R17, R0.reuse, R14, R17 ;  /* 0x0000000e00117224 */ /* 0x040fe400078e0211 */
[----:B------:R-:W-:Y:S02]  /*af40*/  @!P5 IMAD.IADD R7, R7, 0x1, -R0 ;  /* 0x000000010707d824 */ /* 0x000fe400078e0a00 */
[----:B------:R-:W-:Y:S01]  /*af50*/  IMAD.MOV.U32 R20, RZ, RZ, R16 ;  /* 0x000000ffff147224 */ /* 0x000fe200078e0010 */
[----:B------:R-:W-:Y:S01]  /*af60*/  ISETP.GT.U32.AND P5, PT, R0, R17, PT ;  /* 0x000000110000720c */ /* 0x000fe20003fa4070 */
[----:B------:R-:W-:-:S04]  /*af70*/  IMAD.HI.U32 R16, R12, R11, RZ ;  /* 0x0000000b0c107227 */ /* 0x000fc800078e00ff */
[----:B------:R-:W-:Y:S01]  /*af80*/  @!P0 IMAD.IADD R8, R8, 0x1, -R0 ;  /* 0x0000000108088824 */ /* 0x000fe200078e0a00 */
[----:B------:R-:W-:Y:S01]  /*af90*/  ISETP.GE.AND P0, PT, R13, RZ, PT ;  /* 0x000000ff0d00720c */ /* 0x000fe20003f06270 */
[----:B0-----:R-:W-:Y:S02]  /*afa0*/  IMAD.MOV.U32 R5, RZ, RZ, R15 ;  /* 0x000000ffff057224 */ /* 0x001fe400078e000f */
[----:B------:R-:W-:Y:S01]  /*afb0*/  @!P6 IMAD.MOV R20, RZ, RZ, -R20 ;  /* 0x000000ffff14e224 */ /* 0x000fe200078e0a14 */
[----:B------:R-:W-:Y:S01]  /*afc0*/  ISETP.GE.AND P6, PT, R9, RZ, PT ;  /* 0x000000ff0900720c */ /* 0x000fe20003fc6270 */
[----:B------:R-:W-:Y:S02]  /*afd0*/  @!P4 IMAD.IADD R18, R18, 0x1, -R0 ;  /* 0x000000011212c824 */ /* 0x000fe400078e0a00 */
[----:B------:R-:W-:Y:S01]  /*afe0*/  IMAD.MOV R16, RZ, RZ, -R16 ;  /* 0x000000ffff107224 */ /* 0x000fe200078e0a10 */
[----:B------:R-:W-:Y:S01]  /*aff0*/  STL [R1+0x1b8], R20 ;  /* 0x0001b81401007387 */ /* 0x000fe20000100800 */
[----:B------:R-:W-:Y:S01]  /*b000*/  VIADD R9, R6, 0xa8 ;  /* 0x000000a806097836 */ /* 0x000fe20000000000 */
[----:B------:R-:W-:Y:S01]  /*b010*/  ISETP.GT.U32.AND P4, PT, R0, R18, PT ;  /* 0x000000120000720c */ /* 0x000fe20003f84070 */
[----:B------:R-:W-:-:S02]  /*b020*/  IMAD.MOV.U32 R15, RZ, RZ, R8 ;  /* 0x000000ffff0f7224 */ /* 0x000fc400078e0008 */
[----:B------:R-:W-:Y:S01]  /*b030*/  @!P3 IMAD.MOV R5, RZ, RZ, -R5 ;  /* 0x000000ffff05b224 */ /* 0x000fe200078e0a05 */
[----:B------:R-:W-:Y:S01]  /*b040*/  ISETP.GE.AND P3, PT, R10, RZ, PT ;  /* 0x000000ff0a00720c */ /* 0x000fe20003f66270 */
[----:B------:R-:W-:Y:S01]  /*b050*/  IMAD R11, R0, R16, R11 ;  /* 0x00000010000b7224 */ /* 0x000fe200078e020b */
[----:B------:R-:W-:Y:S01]  /*b060*/  IABS R16, R9 ;  /* 0x0000000900107213 */ /* 0x000fe20000000000 */
[----:B------:R-:W-:Y:S01]  /*b070*/  VIADD R8, R6, 0xa6 ;  /* 0x000000a606087836 */ /* 0x000fe20000000000 */
[----:B------:R0:W-:Y:S01]  /*b080*/  STL [R1+0x1bc], R5 ;  /* 0x0001bc0501007387 */ /* 0x0001e20000100800 */
[----:B------:R-:W-:Y:S01]  /*b090*/  @!P2 IMAD.MOV R15, RZ, RZ, -R15 ;  /* 0x000000ffff0fa224 */ /* 0x000fe200078e0a0f */
[----:B------:R-:W-:Y:S01]  /*b0a0*/  ISETP.GE.AND P2, PT, R9, RZ, PT ;  /* 0x000000ff0900720c */ /* 0x000fe20003f46270 */
[--C-:B------:R-:W-:Y:S01]  /*b0b0*/  @!P5 IMAD.IADD R17, R17, 0x1, -R0.reuse ;  /* 0x000000011111d824 */ /* 0x100fe200078e0a00 */
[----:B------:R-:W-:Y:S01]  /*b0c0*/  IABS R9, R8 ;  /* 0x0000000800097213 */ /* 0x000fe20000000000 */
[----:B------:R-:W-:Y:S01]  /*b0d0*/  @!P4 IMAD.IADD R18, R18, 0x1, -R0 ;  /* 0x000000011212c824 */ /* 0x000fe200078e0a00 */
[----:B------:R1:W-:Y:S01]  /*b0e0*/  STL [R1+0x1c8], R15 ;  /* 0x0001c80f01007387 */ /* 0x0003e20000100800 */
[----:B------:R-:W-:Y:S01]  /*b0f0*/  ISETP.GT.U32.AND P4, PT, R0, R11, PT ;  /* 0x0000000b0000720c */ /* 0x000fe20003f84070 */
[----:B------:R-:W-:Y:S01]  /*b100*/  VIADD R14, R6, 0xa2 ;  /* 0x000000a2060e7836 */ /* 0x000fe20000000000 */
[----:B------:R-:W-:Y:S01]  /*b110*/  ISETP.GT.U32.AND P5, PT, R0, R17, PT ;  /* 0x000000110000720c */ /* 0x000fe20003fa4070 */
[----:B0-----:R-:W-:-:S02]  /*b120*/  IMAD.MOV.U32 R5, RZ, RZ, R7 ;  /* 0x000000ffff057224 */ /* 0x001fc400078e0007 */
[----:B------:R-:W-:Y:S01]  /*b130*/  IMAD.MOV.U32 R19, RZ, RZ, R18 ;  /* 0x000000ffff137224 */ /* 0x000fe200078e0012 */
[----:B------:R-:W-:Y:S01]  /*b140*/  IABS R10, R14 ;  /* 0x0000000e000a7213 */ /* 0x000fe20000000000 */
[----:B------:R-:W-:Y:S01]  /*b150*/  @!P1 IMAD.MOV R5, RZ, RZ, -R5 ;  /* 0x000000ffff059224 */ /* 0x000fe200078e0a05 */
[----:B------:R-:W-:Y:S01]  /*b160*/  ISETP.GE.AND P1, PT, R8, RZ, PT ;  /* 0x000000ff0800720c */ /* 0x000fe20003f26270 */
[----:B-1----:R-:W-:-:S03]  /*b170*/  IMAD.HI.U32 R15, R12, R16, RZ ;  /* 0x000000100c0f7227 */ /* 0x002fc600078e00ff */
[----:B------:R0:W-:Y:S01]  /*b180*/  STL [R1+0x1cc], R5 ;  /* 0x0001cc0501007387 */ /* 0x0001e20000100800 */
[----:B------:R-:W-:-:S04]  /*b190*/  IMAD.HI.U32 R8, R12, R9, RZ ;  /* 0x000000090c087227 */ /* 0x000fc800078e00ff */
[----:B------:R-:W-:Y:S02]  /*b1a0*/  IMAD.MOV R15, RZ, RZ, -R15 ;  /* 0x000000ffff0f7224 */ /* 0x000fe400078e0a0f */
[----:B------:R-:W-:Y:S02]  /*b1b0*/  IMAD.MOV R8, RZ, RZ, -R8 ;  /* 0x000000ffff087224 */ /* 0x000fe400078e0a08 */
[C---:B------:R-:W-:Y:S02]  /*b1c0*/  IMAD R16, R0.reuse, R15, R16 ;  /* 0x0000000f00107224 */ /* 0x040fe400078e0210 */
[C---:B------:R-:W-:Y:S02]  /*b1d0*/  IMAD R9, R0.reuse, R8, R9 ;  /* 0x0000000800097224 */ /* 0x040fe400078e0209 */
[--C-:B------:R-:W-:Y:S01]  /*b1e0*/  @!P5 IMAD.IADD R17, R17, 0x1, -R0.reuse ;  /* 0x000000011111d824 */ /* 0x100fe200078e0a00 */
[C---:B------:R-:W-:Y:S01]  /*b1f0*/  ISETP.GT.U32.AND P5, PT, R0.reuse, R16, PT ;  /* 0x000000100000720c */ /* 0x040fe20003fa4070 */
[----:B------:R-:W-:Y:S01]  /*b200*/  @!P6 IMAD.MOV R19, RZ, RZ, -R19 ;  /* 0x000000ffff13e224 */ /* 0x000fe200078e0a13 */
[----:B------:R-:W-:Y:S01]  /*b210*/  ISETP.GT.U32.AND P6, PT, R0, R9, PT ;  /* 0x000000090000720c */ /* 0x000fe20003fc4070 */
[----:B------:R-:W-:-:S02]  /*b220*/  @!P4 IMAD.IADD R11, R11, 0x1, -R0 ;  /* 0x000000010b0bc824 */ /* 0x000fc400078e0a00 */
[----:B------:R-:W-:Y:S01]  /*b230*/  VIADD R7, R6, 0xa4 ;  /* 0x000000a406077836 */ /* 0x000fe20000000000 */
[----:B------:R-:W-:Y:S01]  /*b240*/  STL [R1+0x1c0], R19 ;  /* 0x0001c01301007387 */ /* 0x000fe20000100800 */
[----:B------:R-:W-:Y:S01]  /*b250*/  IMAD.HI.U32 R8, R12, R10, RZ ;  /* 0x0000000a0c087227 */ /* 0x000fe200078e00ff */
[----:B------:R-:W-:Y:S02]  /*b260*/  ISETP.GT.U32.AND P4, PT, R0, R11, PT ;  /* 0x0000000b0000720c */ /* 0x000fe40003f84070 */
[----:B------:R-:W-:Y:S01]  /*b270*/  IABS R13, R7 ;  /* 0x00000007000d7213 */ /* 0x000fe20000000000 */
[----:B------:R-:W-:Y:S02]  /*b280*/  IMAD.MOV R8, RZ, RZ, -R8 ;  /* 0x000000ffff087224 */ /* 0x000fe400078e0a08 */
[--C-:B------:R-:W-:Y:S02]  /*b290*/  @!P5 IMAD.IADD R16, R16, 0x1, -R0.reuse ;  /* 0x000000011010d824 */ /* 0x100fe400078e0a00 */
[----:B------:R-:W-:-:S02]  /*b2a0*/  @!P6 IMAD.IADD R9, R9, 0x1, -R0 ;  /* 0x000000010909e824 */ /* 0x000fc400078e0a00 */
[----:B------:R-:W-:Y:S01]  /*b2b0*/  IMAD.HI.U32 R15, R12, R13, RZ ;  /* 0x0000000d0c0f7227 */ /* 0x000fe200078e00ff */
[C---:B------:R-:W-:Y:S02]  /*b2c0*/  ISETP.GT.U32.AND P5, PT, R0.reuse, R16, PT ;  /* 0x000000100000720c */ /* 0x040fe40003fa4070 */
[C---:B------:R-:W-:Y:S01]  /*b2d0*/  ISETP.GT.U32.AND P6, PT, R0.reuse, R9, PT ;  /* 0x000000090000720c */ /* 0x040fe20003fc4070 */
[----:B0-----:R-:W-:Y:S02]  /*b2e0*/  IMAD.MOV.U32 R5, RZ, RZ, R17 ;  /* 0x000000ffff057224 */ /* 0x001fe400078e0011 */
[----:B------:R-:W-:Y:S02]  /*b2f0*/  IMAD R10, R0, R8, R10 ;  /* 0x00000008000a7224 */ /* 0x000fe400078e020a */
[----:B------:R-:W-:Y:S02]  /*b300*/  IMAD.MOV R15, RZ, RZ, -R15 ;  /* 0x000000ffff0f7224 */ /* 0x000fe400078e0a0f */
[----:B------:R-:W-:-:S02]  /*b310*/  VIADD R8, R6, 0xa0 ;  /* 0x000000a006087836 */ /* 0x000fc40000000000 */
[----:B------:R-:W-:Y:S01]  /*b320*/  @!P3 IMAD.MOV R5, RZ, RZ, -R5 ;  /* 0x000000ffff05b224 */ /* 0x000fe200078e0a05 */
[----:B------:R-:W-:Y:S01]  /*b330*/  ISETP.GE.AND P3, PT, R7, RZ, PT ;  /* 0x000000ff0700720c */ /* 0x000fe20003f66270 */
[--C-:B------:R-:W-:Y:S01]  /*b340*/  @!P4 IMAD.IADD R11, R11, 0x1, -R0.reuse ;  /* 0x000000010b0bc824 */ /* 0x100fe200078e0a00 */
[----:B------:R-:W-:Y:S01]  /*b350*/  ISETP.GE.AND P4, PT, R14, RZ, PT ;  /* 0x000000ff0e00720c */ /* 0x000fe20003f86270 */
[----:B------:R-:W-:Y:S01]  /*b360*/  IMAD R7, R0, R15, R13 ;  /* 0x0000000f00077224 */ /* 0x000fe200078e020d */
[----:B------:R-:W-:Y:S01]  /*b370*/  IABS R18, R8 ;  /* 0x0000000800127213 */ /* 0x000fe20000000000 */
[----:B------:R-:W-:Y:S01]  /*b380*/  VIADD R14, R6, 0x9e ;  /* 0x0000009e060e7836 */ /* 0x000fe20000000000 */
[----:B------:R0:W-:Y:S01]  /*b390*/  STL [R1+0x1c4], R5 ;  /* 0x0001c40501007387 */ /* 0x0001e20000100800 */
[----:B------:R-:W-:Y:S01]  /*b3a0*/  @!P5 IMAD.IADD R16, R16, 0x1, -R0 ;  /* 0x000000011010d824 */ /* 0x000fe200078e0a00 */
[----:B------:R-:W-:Y:S01]  /*b3b0*/  ISETP.GT.U32.AND P5, PT, R0, R7, PT ;  /* 0x000000070000720c */ /* 0x000fe20003fa4070 */
[----:B------:R-:W-:Y:S01]  /*b3c0*/  IMAD.HI.U32 R13, R12, R18, RZ ;  /* 0x000000120c0d7227 */ /* 0x000fe200078e00ff */
[----:B------:R-:W-:-:S03]  /*b3d0*/  IABS R25, R14 ;  /* 0x0000000e00197213 */ /* 0x000fc60000000000 */
[----:B------:R-:W-:Y:S01]  /*b3e0*/  @!P6 IMAD.IADD R9, R9, 0x1, -R0 ;  /* 0x000000010909e824 */ /* 0x000fe200078e0a00 */
[----:B------:R-:W-:Y:S01]  /*b3f0*/  ISETP.GT.U32.AND P6, PT, R0, R10, PT ;  /* 0x0000000a0000720c */ /* 0x000fe20003fc4070 */
[----:B------:R-:W-:Y:S02]  /*b400*/  IMAD.MOV R13, RZ, RZ, -R13 ;  /* 0x000000ffff0d7224 */ /* 0x000fe400078e0a0d */
[----:B------:R-:W-:-:S04]  /*b410*/  IMAD.HI.U32 R24, R12, R25, RZ ;  /* 0x000000190c187227 */ /* 0x000fc800078e00ff */
[C---:B------:R-:W-:Y:S02]  /*b420*/  IMAD R18, R0.reuse, R13, R18 ;  /* 0x0000000d00127224 */ /* 0x040fe400078e0212 */
[----:B------:R-:W-:Y:S02]  /*b430*/  IMAD.MOV R24, RZ, RZ, -R24 ;  /* 0x000000ffff187224 */ /* 0x000fe400078e0a18 */
[--C-:B------:R-:W-:Y:S01]  /*b440*/  @!P5 IMAD.IADD R7, R7, 0x1, -R0.reuse ;  /* 0x000000010707d824 */ /* 0x100fe200078e0a00 */
[C---:B------:R-:W-:Y:S01]  /*b450*/  ISETP.GT.U32.AND P5, PT, R0.reuse, R18, PT ;  /* 0x000000120000720c */ /* 0x040fe20003fa4070 */
[----:B------:R-:W-:Y:S02]  /*b460*/  IMAD R24, R0, R24, R25 ;  /* 0x0000001800187224 */ /* 0x000fe400078e0219 */
[----:B0-----:R-:W-:Y:S02]  /*b470*/  IMAD.MOV.U32 R5, RZ, RZ, R11 ;  /* 0x000000ffff057224 */ /* 0x001fe400078e000b */
[----:B------:R-:W-:Y:S01]  /*b480*/  @!P6 IMAD.IADD R10, R10, 0x1, -R0 ;  /* 0x000000010a0ae824 */ /* 0x000fe200078e0a00 */
[----:B------:R-:W-:Y:S01]  /*b490*/  ISETP.GT.U32.AND P6, PT, R0, R24, PT ;  /* 0x000000180000720c */ /* 0x000fe20003fc4070 */
[----:B------:R-:W-:-:S02]  /*b4a0*/  VIADD R15, R6, 0x9a ;  /* 0x0000009a060f7836 */ /* 0x000fc40000000000 */
[----:B------:R-:W-:Y:S01]  /*b4b0*/  @!P0 IMAD.MOV R5, RZ, RZ, -R5 ;  /* 0x000000ffff058224 */ /* 0x000fe200078e0a05 */
[----:B------:R-:W-:Y:S01]  /*b4c0*/  ISETP.GT.U32.AND P0, PT, R0, R7, PT ;  /* 0x000000070000720c */ /* 0x000fe20003f04070 */
[----:B------:R-:W-:Y:S01]  /*b4d0*/  VIADD R20, R6, 0x98 ;  /* 0x0000009806147836 */ /* 0x000fe20000000000 */
[----:B------:R-:W-:Y:S01]  /*b4e0*/  IABS R17, R15 ;  /* 0x0000000f00117213 */ /* 0x000fe20000000000 */
[----:B------:R-:W-:Y:S01]  /*b4f0*/  @!P5 IMAD.IADD R18, R18, 0x1, -R0 ;  /* 0x000000011212d824 */ /* 0x000fe200078e0a00 */
[----:B------:R0:W-:Y:S01]  /*b500*/  STL [R1+0x1b4], R5 ;  /* 0x0001b40501007387 */ /* 0x0001e20000100800 */
[----:B------:R-:W-:Y:S01]  /*b510*/  IMAD R23, R0, R26, R23 ;  /* 0x0000001a00177224 */ /* 0x000fe200078e0217 */
[----:B------:R-:W-:Y:S01]  /*b520*/  IABS R19, R20 ;  /* 0x0000001400137213 */ /* 0x000fe20000000000 */
[----:B------:R-:W-:Y:S01]  /*b530*/  IMAD.HI.U32 R21, R12, R17, RZ ;  /* 0x000000110c157227 */ /* 0x000fe200078e00ff */
[----:B------:R-:W-:-:S03]  /*b540*/  ISETP.GT.U32.AND P5, PT, R0, R10, PT ;  /* 0x0000000a0000720c */ /* 0x000fc60003fa4070 */
[----:B------:R-:W-:Y:S01]  /*b550*/  @!P6 IMAD.IADD R24, R24, 0x1, -R0 ;  /* 0x000000011818e824 */ /* 0x000fe200078e0a00 */
[----:B------:R-:W-:Y:S01]  /*b560*/  ISETP.GT.U32.AND P6, PT, R0, R18, PT ;  /* 0x000000120000720c */ /* 0x000fe20003fc4070 */
[----:B------:R-:W-:-:S04]  /*b570*/  IMAD.HI.U32 R13, R12, R19, RZ ;  /* 0x000000130c0d7227 */ /* 0x000fc800078e00ff */
        /* <DEDUP_REMOVED lines=12> */
[----:B------:R-:W-:Y:S01]  /*b640*/  ISETP.GT.U32.AND P6, PT, R0, R19, PT ;  /* 0x000000130000720c */ /* 0x000fe20003fc4070 */
[----:B------:R-:W-:Y:S01]  /*b650*/  @!P5 IMAD.IADD R10, R10, 0x1, -R0 ;  /* 0x000000010a0ad824 */ /* 0x000fe200078e0a00 */
[----:B------:R-:W-:Y:S01]  /*b660*/  IABS R13, R21 ;  /* 0x00000015000d7213 */ /* 0x000fe20000000000 */
[----:B0-----:R-:W-:Y:S01]  /*b670*/  IMAD.MOV.U32 R5, RZ, RZ, R9 ;  /* 0x000000ffff057224 */ /* 0x001fe200078e0009 */
[----:B------:R-:W-:Y:S01]  /*b680*/  ISETP.GE.AND P5, PT, R8, RZ, PT ;  /* 0x000000ff0800720c */ /* 0x000fe20003fa6270 */
[----:B------:R-:W-:-:S02]  /*b690*/  VIADD R11, R6, 0x94 ;  /* 0x00000094060b7836 */ /* 0x000fc40000000000 */
[----:B------:R-:W-:Y:S01]  /*b6a0*/  @!P1 IMAD.MOV R5, RZ, RZ, -R5 ;  /* 0x000000ffff059224 */ /* 0x000fe200078e0a05 */
[----:B------:R-:W-:Y:S01]  /*b6b0*/  ISETP.GT.U32.AND P1, PT, R0, R23, PT ;  /* 0x000000170000720c */ /* 0x000fe20003f24070 */
[----:B------:R-:W-:Y:S01]  /*b6c0*/  IMAD.MOV.U32 R25, RZ, RZ, R7 ;  /* 0x000000ffff197224 */ /* 0x000fe200078e0007 */
[----:B------:R-:W-:Y:S01]  /*b6d0*/  IABS R16, R11 ;  /* 0x0000000b00107213 */ /* 0x000fe20000000000 */
[----:B------:R-:W-:Y:S01]  /*b6e0*/  IMAD.HI.U32 R9, R12, R13, RZ ;  /* 0x0000000d0c097227 */ /* 0x000fe200078e00ff */
[----:B------:R0:W-:Y:S03]  /*b6f0*/  STL [R1+0x1ac], R5 ;  /* 0x0001ac0501007387 */ /* 0x0001e60000100800 */
[--C-:B------:R-:W-:Y:S01]  /*b700*/  @!P0 IMAD.IADD R17, R17, 0x1, -R0.reuse ;  /* 0x0000000111118824 */ /* 0x100fe200078e0a00 */
[----:B------:R-:W-:Y:S01]  /*b710*/  ISETP.GE.AND P0, PT, R15, RZ, PT ;  /* 0x000000ff0f00720c */ /* 0x000fe20003f06270 */
[----:B------:R-:W-:Y:S01]  /*b720*/  @!P2 IMAD.IADD R24, R24, 0x1, -R0 ;  /* 0x000000011818a824 */ /* 0x000fe200078e0a00 */
[----:B------:R-:W-:Y:S01]  /*b730*/  ISETP.GE.AND P2, PT, R14, RZ, PT ;  /* 0x000000ff0e00720c */ /* 0x000fe20003f46270 */
[----:B------:R-:W-:-:S02]  /*b740*/  @!P3 IMAD.MOV R25, RZ, RZ, -R25 ;  /* 0x000000ffff19b224 */ /* 0x000fc400078e0a19 */
[----:B------:R-:W-:Y:S01]  /*b750*/  @!P1 IMAD.IADD R23, R23, 0x1, -R0 ;  /* 0x0000000117179824 */ /* 0x000fe200078e0a00 */
[----:B------:R-:W-:Y:S01]  /*b760*/  ISETP.GE.AND P1, PT, R22, RZ, PT ;  /* 0x000000ff1600720c */ /* 0x000fe20003f26270 */
[----:B0-----:R-:W-:Y:S01]  /*b770*/  IMAD.MOV.U32 R5, RZ, RZ, R10 ;  /* 0x000000ffff057224 */ /* 0x001fe200078e000a */
[----:B------:R-:W-:Y:S01]  /*b780*/  STL [R1+0x194], R25 ;  /* 0x0001941901007387 */ /* 0x000fe20000100800 */
[----:B------:R-:W-:Y:S01]  /*b790*/  IMAD.MOV R9, RZ, RZ, -R9 ;  /* 0x000000ffff097224 */ /* 0x000fe200078e0a09 */
[C---:B------:R-:W-:Y:S01]  /*b7a0*/  ISETP.GT.U32.AND P3, PT, R0.reuse, R23, PT ;  /* 0x000000170000720c */ /* 0x040fe20003f64070 */
[----:B------:R-:W-:Y:S01]  /*b7b0*/  @!P6 IMAD.IADD R19, R19, 0x1, -R0 ;  /* 0x000000011313e824 */ /* 0x000fe200078e0a00 */
[C---:B------:R-:W-:Y:S01]  /*b7c0*/  ISETP.GT.U32.AND P6, PT, R0.reuse, R17, PT ;  /* 0x000000110000720c */ /* 0x040fe20003fc4070 */
[----:B------:R-:W-:Y:S02]  /*b7d0*/  @!P4 IMAD.MOV R5, RZ, RZ, -R5 ;  /* 0x000000ffff05c224 */ /* 0x000fe400078e0a05 */
[C---:B------:R-:W-:Y:S01]  /*b7e0*/  IMAD R9, R0.reuse, R9, R13 ;  /* 0x0000000900097224 */ /* 0x040fe200078e020d */
[----:B------:R-:W-:Y:S01]  /*b7f0*/  ISETP.GT.U32.AND P4, PT, R0, R19, PT ;  /* 0x000000130000720c */ /* 0x000fe20003f84070 */
[----:B------:R-:W-:Y:S01]  /*b800*/  IMAD.HI.U32 R8, R12, R16, RZ ;  /* 0x000000100c087227 */ /* 0x000fe200078e00ff */
[----:B------:R0:W-:Y:S03]  /*b810*/  STL [R1+0x190], R5 ;  /* 0x0001900501007387 */ /* 0x0001e60000100800 */
[----:B------:R-:W-:-:S02]  /*b820*/  IMAD.MOV.U32 R13, RZ, RZ, R18 ;  /* 0x000000ffff0d7224 */ /* 0x000fc400078e0012 */
[----:B------:R-:W-:Y:S02]  /*b830*/  IMAD.MOV R8, RZ, RZ, -R8 ;  /* 0x000000ffff087224 */ /* 0x000fe400078e0a08 */
[----:B------:R-:W-:Y:S01]  /*b840*/  @!P5 IMAD.MOV R13, RZ, RZ, -R13 ;  /* 0x000000ffff0dd224 */ /* 0x000fe200078e0a0d */
[----:B------:R-:W-:Y:S01]  /*b850*/  ISETP.GT.U32.AND P5, PT, R0, R9, PT ;  /* 0x000000090000720c */ /* 0x000fe20003fa4070 */
[----:B------:R-:W-:Y:S02]  /*b860*/  VIADD R7, R6, 0x92 ;  /* 0x0000009206077836 */ /* 0x000fe40000000000 */
[----:B0-----:R-:W-:Y:S01]  /*b870*/  IMAD.MOV.U32 R5, RZ, RZ, R24 ;  /* 0x000000ffff057224 */ /* 0x001fe200078e0018 */
[----:B------:R0:W-:Y:S01]  /*b880*/  STL [R1+0x18c], R13 ;  /* 0x00018c0d01007387 */ /* 0x0001e20000100800 */
[----:B------:R-:W-:Y:S02]  /*b890*/  IMAD R8, R0, R8, R16 ;  /* 0x0000000800087224 */ /* 0x000fe400078e0210 */
[----:B------:R-:W-:Y:S01]  /*b8a0*/  @!P2 IMAD.MOV R5, RZ, RZ, -R5 ;  /* 0x000000ffff05a224 */ /* 0x000fe200078e0a05 */
[----:B------:R-:W-:Y:S01]  /*b8b0*/  ISETP.GE.AND P2, PT, R20, RZ, PT ;  /* 0x000000ff1400720c */ /* 0x000fe20003f46270 */
[--C-:B------:R-:W-:Y:S01]  /*b8c0*/  @!P3 IMAD.IADD R23, R23, 0x1, -R0.reuse ;  /* 0x000000011717b824 */ /* 0x100fe200078e0a00 */
[----:B------:R-:W-:Y:S01]  /*b8d0*/  ISETP.GT.U32.AND P3, PT, R0, R8, PT ;  /* 0x000000080000720c */ /* 0x000fe20003f64070 */
[--C-:B------:R-:W-:Y:S01]  /*b8e0*/  @!P6 IMAD.IADD R17, R17, 0x1, -R0.reuse ;  /* 0x000000011111e824 */ /* 0x100fe200078e0a00 */
[----:B------:R1:W-:Y:S01]  /*b8f0*/  STL [R1+0x188], R5 ;  /* 0x0001880501007387 */ /* 0x0003e20000100800 */
[----:B------:R-:W-:Y:S01]  /*b900*/  IMAD.MOV.U32 R14, RZ, RZ, R23 ;  /* 0x000000ffff0e7224 */ /* 0x000fe200078e0017 */
[----:B0-----:R-:W-:Y:S01]  /*b910*/  IABS R13, R7 ;  /* 0x00000007000d7213 */ /* 0x001fe20000000000 */
[----:B------:R-:W-:Y:S01]  /*b920*/  @!P4 IMAD.IADD R19, R19, 0x1, -R0 ;  /* 0x000000011313c824 */ /* 0x000fe200078e0a00 */
[----:B------:R-:W-:Y:S01]  /*b930*/  ISETP.GE.AND P4, PT, R11, RZ, PT ;  /* 0x000000ff0b00720c */ /* 0x000fe20003f86270 */
[----:B------:R-:W-:Y:S01]  /*b940*/  @!P1 IMAD.MOV R14, RZ, RZ, -R14 ;  /* 0x000000ffff0e9224 */ /* 0x000fe200078e0a0e */
[----:B------:R-:W-:Y:S01]  /*b950*/  ISETP.GE.AND P6, PT, R21, RZ, PT ;  /* 0x000000ff1500720c */ /* 0x000fe20003fc6270 */
[----:B------:R-:W-:-:S03]  /*b960*/  IMAD.HI.U32 R11, R12, R13, RZ ;  /* 0x0000000d0c0b7227 */ /* 0x000fc600078e00ff */
[----:B------:R-:W-:Y:S01]  /*b970*/  STL [R1+0xd8], R14 ;  /* 0x0000d80e01007387 */ /* 0x000fe20000100800 */
[----:B-1----:R-:W-:Y:S02]  /*b980*/  IMAD.MOV.U32 R5, RZ, RZ, R17 ;  /* 0x000000ffff057224 */ /* 0x002fe400078e0011 */
[----:B------:R-:W-:Y:S02]  /*b990*/  IMAD.MOV R11, RZ, RZ, -R11 ;  /* 0x000000ffff0b7224 */ /* 0x000fe400078e0a0b */
[----:B------:R-:W-:Y:S02]  /*b9a0*/  @!P0 IMAD.MOV R5, RZ, RZ, -R5 ;  /* 0x000000ffff058224 */ /* 0x000fe400078e0a05 */
[----:B------:R-:W-:Y:S02]  /*b9b0*/  VIADD R10, R6, 0x90 ;  /* 0x00000090060a7836 */ /* 0x000fe40000000000 */
[--C-:B------:R-:W-:Y:S01]  /*b9c0*/  @!P5 IMAD.IADD R9, R9, 0x1, -R0.reuse ;  /* 0x000000010909d824 */ /* 0x100fe200078e0a00 */
[----:B------:R0:W-:Y:S01]  /*b9d0*/  STL [R1+0xcc], R5 ;  /* 0x0000cc0501007387 */ /* 0x0001e20000100800 */
[----:B------:R-:W-:Y:S01]  /*b9e0*/  IMAD R17, R0, R11, R13 ;  /* 0x0000000b00117224 */ /* 0x000fe200078e020d */
[----:B------:R-:W-:Y:S01]  /*b9f0*/  IABS R20, R10 ;  /* 0x0000000a00147213 */ /* 0x000fe20000000000 */
[----:B------:R-:W-:Y:S01]  /*ba00*/  @!P3 IMAD.IADD R8, R8, 0x1, -R0 ;  /* 0x000000010808b824 */ /* 0x000fe200078e0a00 */
[----:B------:R-:W-:Y:S01]  /*ba10*/  ISETP.GT.U32.AND P1, PT, R0, R9, PT ;  /* 0x000000090000720c */ /* 0x000fe20003f24070 */
[----:B------:R-:W-:Y:S01]  /*ba20*/  VIADD R18, R6, 0x8e ;  /* 0x0000008e06127836 */ /* 0x000fe20000000000 */
[----:B------:R-:W-:Y:S01]  /*ba30*/  ISETP.GE.AND P5, PT, R7, RZ, PT ;  /* 0x000000ff0700720c */ /* 0x000fe20003fa6270 */
[----:B------:R-:W-:Y:S01]  /*ba40*/  IMAD.HI.U32 R7, R12, R20, RZ ;  /* 0x000000140c077227 */ /* 0x000fe200078e00ff */
[----:B------:R-:W-:-:S02]  /*ba50*/  ISETP.GT.U32.AND P3, PT, R0, R8, PT ;  /* 0x000000080000720c */ /* 0x000fc40003f64070 */
[----:B------:R-:W-:Y:S01]  /*ba60*/  ISETP.GE.AND P0, PT, R10, RZ, PT ;  /* 0x000000ff0a00720c */ /* 0x000fe20003f06270 */
[----:B0-----:R-:W-:Y:S02]  /*ba70*/  IMAD.MOV.U32 R5, RZ, RZ, R19 ;  /* 0x000000ffff057224 */ /* 0x001fe400078e0013 */
[----:B------:R-:W-:Y:S02]  /*ba80*/  IMAD.MOV R7, RZ, RZ, -R7 ;  /* 0x000000ffff077224 */ /* 0x000fe400078e0a07 */
[----:B------:R-:W-:Y:S01]  /*ba90*/  @!P2 IMAD.MOV R5, RZ, RZ, -R5 ;  /* 0x000000ffff05a224 */ /* 0x000fe200078e0a05 */
[C---:B------:R-:W-:Y:S01]  /*baa0*/  ISETP.GT.U32.AND P2, PT, R0.reuse, R17, PT ;  /* 0x000000110000720c */ /* 0x040fe20003f44070 */
[----:B------:R-:W-:Y:S02]  /*bab0*/  IMAD R20, R0, R7, R20 ;  /* 0x0000000700147224 */ /* 0x000fe400078e0214 */
[--C-:B------:R-:W-:Y:S01]  /*bac0*/  @!P1 IMAD.IADD R9, R9, 0x1, -R0.reuse ;  /* 0x0000000109099824 */ /* 0x100fe200078e0a00 */
[----:B------:R-:W-:Y:S01]  /*bad0*/  ISETP.GE.AND P1, PT, R18, RZ, PT ;  /* 0x000000ff1200720c */ /* 0x000fe20003f26270 */
[----:B------:R-:W-:Y:S01]  /*bae0*/  @!P3 IMAD.IADD R8, R8, 0x1, -R0 ;  /* 0x000000010808b824 */ /* 0x000fe200078e0a00 */
[----:B------:R-:W-:Y:S01]  /*baf0*/  IABS R18, R18 ;  /* 0x0000001200127213 */ /* 0x000fe20000000000 */
[----:B------:R0:W-:Y:S01]  /*bb00*/  STL [R1+0xc4], R5 ;  /* 0x0000c40501007387 */ /* 0x0001e20000100800 */
[----:B------:R-:W-:Y:S01]  /*bb10*/  ISETP.GT.U32.AND P3, PT, R0, R20, PT ;  /* 0x000000140000720c */ /* 0x000fe20003f64070 */
[----:B------:R-:W-:-:S02]  /*bb20*/  VIADD R7, R6, 0x8a ;  /* 0x0000008a06077836 */ /* 0x000fc40000000000 */
[----:B------:R-:W-:-:S03]  /*bb30*/  IMAD.HI.U32 R13, R12, R18, RZ ;  /* 0x000000120c0d7227 */ /* 0x000fc600078e00ff */
[----:B------:R-:W-:Y:S01]  /*bb40*/  IABS R15, R7 ;  /* 0x00000007000f7213 */ /* 0x000fe20000000000 */
[----:B------:R-:W-:Y:S02]  /*bb50*/  @!P2 IMAD.IADD R17, R17, 0x1, -R0 ;  /* 0x000000011111a824 */ /* 0x000fe400078e0a00 */
[----:B0-----:R-:W-:Y:S02]  /*bb60*/  IMAD.MOV.U32 R5, RZ, RZ, R9 ;  /* 0x000000ffff057224 */ /* 0x001fe400078e0009 */
[----:B------:R-:W-:Y:S01]  /*bb70*/  IMAD.MOV R13, RZ, RZ, -R13 ;  /* 0x000000ffff0d7224 */ /* 0x000fe200078e0a0d */
[----:B------:R-:W-:Y:S01]  /*bb80*/  ISETP.GT.U32.AND P2, PT, R0, R17, PT ;  /* 0x000000110000720c */ /* 0x000fe20003f44070 */
[----:B------:R-:W-:Y:S02]  /*bb90*/  VIADD R10, R6, 0x8c ;  /* 0x0000008c060a7836 */ /* 0x000fe40000000000 */
[----:B------:R-:W-:Y:S02]  /*bba0*/  @!P6 IMAD.MOV R5, RZ, RZ, -R5 ;  /* 0x000000ffff05e224 */ /* 0x000fe400078e0a05 */
[----:B------:R-:W-:Y:S01]  /*bbb0*/  IMAD R18, R0, R13, R18 ;  /* 0x0000000d00127224 */ /* 0x000fe200078e0212 */
[----:B------:R-:W-:Y:S01]  /*bbc0*/  IABS R11, R10 ;  /* 0x0000000a000b7213 */ /* 0x000fe20000000000 */
[----:B------:R-:W-:Y:S01]  /*bbd0*/  @!P3 IMAD.IADD R20, R20, 0x1, -R0 ;  /* 0x000000011414b824 */ /* 0x000fe200078e0a00 */
[----:B------:R0:W-:Y:S01]  /*bbe0*/  STL [R1+0x94], R5 ;  /* 0x0000940501007387 */ /* 0x0001e20000100800 */
[----:B------:R-:W-:Y:S01]  /*bbf0*/  IMAD.HI.U32 R9, R12, R15, RZ ;  /* 0x0000000f0c097227 */ /* 0x000fe200078e00ff */
[----:B------:R-:W-:-:S02]  /*bc00*/  ISETP.GE.AND P6, PT, R10, RZ, PT ;  /* 0x000000ff0a00720c */ /* 0x000fc40003fc6270 */
[C---:B------:R-:W-:Y:S01]  /*bc10*/  ISETP.GT.U32.AND P3, PT, R0.reuse, R20, PT ;  /* 0x000000140000720c */ /* 0x040fe20003f64070 */
[----:B------:R-:W-:Y:S01]  /*bc20*/  @!P2 IMAD.IADD R17, R17, 0x1, -R0 ;  /* 0x000000011111a824 */ /* 0x000fe200078e0a00 */
[----:B------:R-:W-:Y:S01]  /*bc30*/  ISETP.GT.U32.AND P2, PT, R0, R18, PT ;  /* 0x000000120000720c */ /* 0x000fe20003f44070 */
[----:B------:R-:W-:-:S04]  /*bc40*/  IMAD.HI.U32 R10, R12, R11, RZ ;  /* 0x0000000b0c0a7227 */ /* 0x000fc800078e00ff */
[----:B0-----:R-:W-:Y:S02]  /*bc50*/  IMAD.MOV.U32 R5, RZ, RZ, R8 ;  /* 0x000000ffff057224 */ /* 0x001fe400078e0008 */
[----:B------:R-:W-:Y:S02]  /*bc60*/  IMAD.MOV R9, RZ, RZ, -R9 ;  /* 0x000000ffff097224 */ /* 0x000fe400078e0a09 */
[----:B------:R-:W-:Y:S01]  /*bc70*/  @!P4 IMAD.MOV R5, RZ, RZ, -R5 ;  /* 0x000000ffff05c224 */ /* 0x000fe200078e0a05 */
[----:B------:R-:W-:Y:S01]  /*bc80*/  ISETP.GE.AND P4, PT, R7, RZ, PT ;  /* 0x000000ff0700720c */ /* 0x000fe20003f86270 */
[----:B------:R-:W-:Y:S02]  /*bc90*/  IMAD.MOV R10, RZ, RZ, -R10 ;  /* 0x000000ffff0a7224 */ /* 0x000fe400078e0a0a */
[----:B------:R-:W-:Y:S01]  /*bca0*/  VIADD R7, R6, 0x88 ;  /* 0x0000008806077836 */ /* 0x000fe20000000000 */
[----:B------:R0:W-:Y:S01]  /*bcb0*/  STL [R1+0x120], R5 ;  /* 0x0001200501007387 */ /* 0x0001e20000100800 */
[----:B------:R-:W-:-:S02]  /*bcc0*/  IMAD R15, R0, R9, R15 ;  /* 0x00000009000f7224 */ /* 0x000fc400078e020f */
[----:B------:R-:W-:Y:S01]  /*bcd0*/  IMAD R11, R0, R10, R11 ;  /* 0x0000000a000b7224 */ /* 0x000fe200078e020b */
[----:B------:R-:W-:Y:S01]  /*bce0*/  IABS R9, R7 ;  /* 0x0000000700097213 */ /* 0x000fe20000000000 */
[--C-:B------:R-:W-:Y:S01]  /*bcf0*/  @!P2 IMAD.IADD R18, R18, 0x1, -R0.reuse ;  /* 0x000000011212a824 */ /* 0x100fe200078e0a00 */
[----:B------:R-:W-:Y:S01]  /*bd00*/  ISETP.GT.U32.AND P2, PT, R0, R15, PT ;  /* 0x0000000f0000720c */ /* 0x000fe20003f44070 */
[----:B------:R-:W-:Y:S01]  /*bd10*/  @!P3 IMAD.IADD R20, R20, 0x1, -R0 ;  /* 0x000000011414b824 */ /* 0x000fe200078e0a00 */
[----:B------:R-:W-:Y:S01]  /*bd20*/  ISETP.GT.U32.AND P3, PT, R0, R11, PT ;  /* 0x0000000b0000720c */ /* 0x000fe20003f64070 */
[----:B------:R-:W-:Y:S02]  /*bd30*/  VIADD R14, R6, 0x84 ;  /* 0x00000084060e7836 */ /* 0x000fe40000000000 */
[----:B0-----:R-:W-:Y:S02]  /*bd40*/  IMAD.MOV.U32 R5, RZ, RZ, R17 ;  /* 0x000000ffff057224 */ /* 0x001fe400078e0011 */
[----:B------:R-:W-:Y:S01]  /*bd50*/  IMAD.HI.U32 R17, R12, R9, RZ ;  /* 0x000000090c117227 */ /* 0x000fe200078e00ff */
[----:B------:R-:W-:-:S03]  /*bd60*/  IABS R16, R14 ;  /* 0x0000000e00107213 */ /* 0x000fc60000000000 */
[----:B------:R-:W-:Y:S01]  /*bd70*/  @!P5 IMAD.MOV R5, RZ, RZ, -R5 ;  /* 0x000000ffff05d224 */ /* 0x000fe200078e0a05 */
[----:B------:R-:W-:Y:S01]  /*bd80*/  ISETP.GT.U32.AND P5, PT, R0, R18, PT ;  /* 0x000000120000720c */ /* 0x000fe20003fa4070 */
[----:B------:R-:W-:Y:S02]  /*bd90*/  IMAD.MOV R17, RZ, RZ, -R17 ;  /* 0x000000ffff117224 */ /* 0x000fe400078e0a11 */
[--C-:B------:R-:W-:Y:S01]  /*bda0*/  @!P2 IMAD.IADD R15, R15, 0x1, -R0.reuse ;  /* 0x000000010f0fa824 */ /* 0x100fe200078e0a00 */
[----:B------:R0:W-:Y:S01]  /*bdb0*/  STL [R1+0x184], R5 ;  /* 0x0001840501007387 */ /* 0x0001e20000100800 */
[--C-:B------:R-:W-:Y:S02]  /*bdc0*/  @!P3 IMAD.IADD R11, R11, 0x1, -R0.reuse ;  /* 0x000000010b0bb824 */ /* 0x100fe400078e0a00 */
[----:B------:R-:W-:Y:S01]  /*bdd0*/  VIADD R8, R6, 0x82 ;  /* 0x0000008206087836 */ /* 0x000fe20000000000 */
[----:B------:R-:W-:Y:S01]  /*bde0*/  ISETP.GT.U32.AND P2, PT, R0, R15, PT ;  /* 0x0000000f0000720c */ /* 0x000fe20003f44070 */
[----:B------:R-:W-:Y:S01]  /*bdf0*/  VIADD R13, R6, 0x86 ;  /* 0x00000086060d7836 */ /* 0x000fe20000000000 */
[----:B------:R-:W-:Y:S01]  /*be00*/  ISETP.GT.U32.AND P3, PT, R0, R11, PT ;  /* 0x0000000b0000720c */ /* 0x000fe20003f64070 */
[----:B------:R-:W-:Y:S01]  /*be10*/  VIADD R25, R6, 0x28 ;  /* 0x0000002806197836 */ /* 0x000fe20000000000 */
[----:B------:R-:W-:Y:S01]  /*be20*/  IABS R10, R8 ;  /* 0x00000008000a7213 */ /* 0x000fe20000000000 */
[----:B------:R-:W-:Y:S01]  /*be30*/  @!P5 IMAD.IADD R18, R18, 0x1, -R0 ;  /* 0x000000011212d824 */ /* 0x000fe200078e0a00 */
[----:B------:R-:W-:Y:S01]  /*be40*/  IABS R19, R13 ;  /* 0x0000000d00137213 */ /* 0x000fe20000000000 */
[----:B0-----:R-:W-:Y:S01]  /*be50*/  IMAD.MOV.U32 R5, RZ, RZ, R20 ;  /* 0x000000ffff057224 */ /* 0x001fe200078e0014 */
[----:B------:R-:W-:Y:S01]  /*be60*/  IABS R25, R25 ;  /* 0x0000001900197213 */ /* 0x000fe20000000000 */
[----:B------:R-:W-:-:S02]  /*be70*/  VIADD R26, R6, 0x24 ;  /* 0x00000024061a7836 */ /* 0x000fc40000000000 */
[----:B------:R-:W-:Y:S01]  /*be80*/  @!P0 IMAD.MOV R5, RZ, RZ, -R5 ;  /* 0x000000ffff058224 */ /* 0x000fe200078e0a05 */
[----:B------:R-:W-:Y:S01]  /*be90*/  ISETP.GE.AND P0, PT, R7, RZ, PT ;  /* 0x000000ff0700720c */ /* 0x000fe20003f06270 */
[----:B------:R-:W-:Y:S02]  /*bea0*/  IMAD R7, R0, R17, R9 ;  /* 0x0000001100077224 */ /* 0x000fe400078e0209 */
[----:B------:R-:W-:Y:S01]  /*beb0*/  IMAD.HI.U32 R9, R12, R16, RZ ;  /* 0x000000100c097227 */ /* 0x000fe200078e00ff */
[----:B------:R0:W-:Y:S02]  /*bec0*/  STL [R1+0x170], R5 ;  /* 0x0001700501007387 */ /* 0x0001e40000100800 */
[----:B------:R-:W-:Y:S01]  /*bed0*/  ISETP.GT.U32.AND P5, PT, R0, R7, PT ;  /* 0x000000070000720c */ /* 0x000fe20003fa4070 */
[----:B------:R-:W-:-:S04]  /*bee0*/  IMAD.HI.U32 R17, R12, R10, RZ ;  /* 0x0000000a0c117227 */ /* 0x000fc800078e00ff */
[----:B------:R-:W-:-:S04]  /*bef0*/  IMAD.HI.U32 R20, R12, R19, RZ ;  /* 0x000000130c147227 */ /* 0x000fc800078e00ff */
[----:B0-----:R-:W-:Y:S02]  /*bf00*/  IMAD.MOV.U32 R5, RZ, RZ, R18 ;  /* 0x000000ffff057224 */ /* 0x001fe400078e0012 */
[----:B------:R-:W-:Y:S02]  /*bf10*/  IMAD.MOV R9, RZ, RZ, -R9 ;  /* 0x000000ffff097224 */ /* 0x000fe400078e0a09 */
[----:B------:R-:W-:Y:S02]  /*bf20*/  @!P1 IMAD.MOV R5, RZ, RZ, -R5 ;  /* 0x000000ffff059224 */ /* 0x000fe400078e0a05 */
[----:B------:R-:W-:Y:S02]  /*bf30*/  IMAD.MOV R17, RZ, RZ, -R17 ;  /* 0x000000ffff117224 */ /* 0x000fe400078e0a11 */
[--C-:B------:R-:W-:Y:S01]  /*bf40*/  @!P5 IMAD.IADD R7, R7, 0x1, -R0.reuse ;  /* 0x000000010707d824 */ /* 0x100fe200078e0a00 */
[----:B------:R0:W-:Y:S01]  /*bf50*/  STL [R1+0x140], R5 ;  /* 0x0001400501007387 */ /* 0x0001e20000100800 */
[----:B------:R-:W-:-:S02]  /*bf60*/  @!P2 IMAD.IADD R15, R15, 0x1, -R0 ;  /* 0x000000010f0fa824 */ /* 0x000fc400078e0a00 */
[----:B------:R-:W-:Y:S01]  /*bf70*/  IMAD.MOV R20, RZ, RZ, -R20 ;  /* 0x000000ffff147224 */ /* 0x000fe200078e0a14 */
[C---:B------:R-:W-:Y:S01]  /*bf80*/  ISETP.GT.U32.AND P5, PT, R0.reuse, R7, PT ;  /* 0x000000070000720c */ /* 0x040fe20003fa4070 */
[----:B------:R-:W-:Y:S02]  /*bf90*/  IMAD R16, R0, R9, R16 ;  /* 0x0000000900107224 */ /* 0x000fe400078e0210 */
[----:B------:R-:W-:Y:S02]  /*bfa0*/  VIADD R9, R6, 0x80 ;  /* 0x0000008006097836 */ /* 0x000fe40000000000 */
[----:B------:R-:W-:Y:S01]  /*bfb0*/  @!P3 IMAD.IADD R11, R11, 0x1, -R0 ;  /* 0x000000010b0bb824 */ /* 0x000fe200078e0a00 */
[----:B------:R-:W-:Y:S01]  /*bfc0*/  ISETP.GE.AND P3, PT, R13, RZ, PT ;  /* 0x000000ff0d00720c */ /* 0x000fe20003f66270 */
[C---:B------:R-:W-:Y:S01]  /*bfd0*/  IMAD R10, R0.reuse, R17, R10 ;  /* 0x00000011000a7224 */ /* 0x040fe200078e020a */
[C---:B------:R-:W-:Y:S01]  /*bfe0*/  ISETP.GT.U32.AND P2, PT, R0.reuse, R16, PT ;  /* 0x000000100000720c */ /* 0x040fe20003f44070 */
[----:B0-----:R-:W-:Y:S01]  /*bff0*/  IMAD.MOV.U32 R5, RZ, RZ, R15 ;  /* 0x000000ffff057224 */ /* 0x001fe200078e000f */
[----:B------:R-:W-:Y:S01]  /*c000*/  IABS R17, R9 ;  /* 0x0000000900117213 */ /* 0x000fe20000000000 */
[----:B------:R-:W-:-:S02]  /*c010*/  IMAD R13, R0, R20, R19 ;  /* 0x00000014000d7224 */ /* 0x000fc400078e0213 */
[----:B------:R-:W-:Y:S01]  /*c020*/  @!P4 IMAD.MOV R5, RZ, RZ, -R5 ;  /* 0x000000ffff05c224 */ /* 0x000fe200078e0a05 */
[C---:B------:R-:W-:Y:S01]  /*c030*/  ISETP.GT.U32.AND P4, PT, R0.reuse, R10, PT ;  /* 0x0000000a0000720c */ /* 0x040fe20003f84070 */
[----:B------:R-:W-:Y:S01]  /*c040*/  IMAD.MOV.U32 R18, RZ, RZ, R11 ;  /* 0x000000ffff127224 */ /* 0x000fe200078e000b */
        /* <DEDUP_REMOVED lines=8> */
[--C-:B------:R-:W-:Y:S01]  /*c0d0*/  @!P5 IMAD.IADD R7, R7, 0x1, -R0.reuse ;  /* 0x000000010707d824 */ /* 0x100fe200078e0a00 */
[----:B------:R0:W-:Y:S01]  /*c0e0*/  STL [R1+0x14c], R5 ;  /* 0x00014c0501007387 */ /* 0x0001e20000100800 */
[----:B------:R-:W-:Y:S01]  /*c0f0*/  @!P2 IMAD.IADD R16, R16, 0x1, -R0 ;  /* 0x000000011010a824 */ /* 0x000fe200078e0a00 */
[----:B------:R-:W-:Y:S01]  /*c100*/  ISETP.GE.AND P5, PT, R8, RZ, PT ;  /* 0x000000ff0800720c */ /* 0x000fe20003fa6270 */
[----:B------:R-:W-:-:S02]  /*c110*/  IMAD.MOV R15, RZ, RZ, -R15 ;  /* 0x000000ffff0f7224 */ /* 0x000fc400078e0a0f */
[--C-:B------:R-:W-:Y:S01]  /*c120*/  @!P4 IMAD.IADD R10, R10, 0x1, -R0.reuse ;  /* 0x000000010a0ac824 */ /* 0x100fe200078e0a00 */
[C---:B------:R-:W-:Y:S01]  /*c130*/  ISETP.GT.U32.AND P4, PT, R0.reuse, R16, PT ;  /* 0x000000100000720c */ /* 0x040fe20003f84070 */
[----:B------:R-:W-:Y:S01]  /*c140*/  @!P1 IMAD.IADD R13, R13, 0x1, -R0 ;  /* 0x000000010d0d9824 */ /* 0x000fe200078e0a00 */
[----:B------:R-:W-:Y:S01]  /*c150*/  ISETP.GE.AND P1, PT, R9, RZ, PT ;  /* 0x000000ff0900720c */ /* 0x000fe20003f26270 */
[C---:B------:R-:W-:Y:S02]  /*c160*/  IMAD R11, R0.reuse, R15, R11 ;  /* 0x0000000f000b7224 */ /* 0x040fe400078e020b */
[----:B0-----:R-:W-:Y:S01]  /*c170*/  IMAD.MOV.U32 R5, RZ, RZ, R7 ;  /* 0x000000ffff057224 */ /* 0x001fe200078e0007 */
[----:B------:R-:W-:Y:S01]  /*c180*/  ISETP.GT.U32.AND P2, PT, R0, R13, PT ;  /* 0x0000000d0000720c */ /* 0x000fe20003f44070 */
[----:B------:R-:W-:-:S04]  /*c190*/  IMAD.HI.U32 R15, R12, R17, RZ ;  /* 0x000000110c0f7227 */ /* 0x000fc800078e00ff */
[----:B------:R-:W-:Y:S01]  /*c1a0*/  @!P0 IMAD.MOV R5, RZ, RZ, -R5 ;  /* 0x000000ffff058224 */ /* 0x000fe200078e0a05 */
[----:B------:R-:W-:Y:S01]  /*c1b0*/  ISETP.GT.U32.AND P0, PT, R0, R10, PT ;  /* 0x0000000a0000720c */ /* 0x000fe20003f04070 */
[----:B------:R-:W-:Y:S02]  /*c1c0*/  IMAD.MOV R15, RZ, RZ, -R15 ;  /* 0x000000ffff0f7224 */ /* 0x000fe400078e0a0f */
[C---:B------:R-:W-:Y:S01]  /*c1d0*/  VIADD R7, R6.reuse, 0x78 ;  /* 0x0000007806077836 */ /* 0x040fe20000000000 */
[----:B------:R0:W-:Y:S01]  /*c1e0*/  STL [R1+0x150], R5 ;  /* 0x0001500501007387 */ /* 0x0001e20000100800 */
[----:B------:R-:W-:Y:S02]  /*c1f0*/  VIADD R9, R6, 0x7c ;  /* 0x0000007c06097836 */ /* 0x000fe40000000000 */
[----:B------:R-:W-:Y:S01]  /*c200*/  IMAD R17, R0, R15, R17 ;  /* 0x0000000f00117224 */ /* 0x000fe200078e0211 */
[----:B------:R-:W-:Y:S01]  /*c210*/  IABS R19, R7 ;  /* 0x0000000700137213 */ /* 0x000fe20000000000 */
[----:B------:R-:W-:Y:S01]  /*c220*/  VIADD R8, R6, 0x7a ;  /* 0x0000007a06087836 */ /* 0x000fe20000000000 */
[----:B------:R-:W-:Y:S01]  /*c230*/  IABS R18, R9 ;  /* 0x0000000900127213 */ /* 0x000fe20000000000 */
[--C-:B------:R-:W-:Y:S01]  /*c240*/  @!P4 IMAD.IADD R16, R16, 0x1, -R0.reuse ;  /* 0x000000011010c824 */ /* 0x100fe200078e0a00 */
[----:B------:R-:W-:Y:S01]  /*c250*/  ISETP.GT.U32.AND P4, PT, R0, R17, PT ;  /* 0x000000110000720c */ /* 0x000fe20003f84070 */
[--C-:B------:R-:W-:Y:S01]  /*c260*/  @!P0 IMAD.IADD R10, R10, 0x1, -R0.reuse ;  /* 0x000000010a0a8824 */ /* 0x100fe200078e0a00 */
[----:B------:R-:W-:Y:S01]  /*c270*/  ISETP.GE.AND P0, PT, R14, RZ, PT ;  /* 0x000000ff0e00720c */ /* 0x000fe20003f06270 */
[----:B------:R-:W-:Y:S01]  /*c280*/  @!P2 IMAD.IADD R13, R13, 0x1, -R0 ;  /* 0x000000010d0da824 */ /* 0x000fe200078e0a00 */
[----:B------:R-:W-:Y:S01]  /*c290*/  ISETP.GT.U32.AND P2, PT, R0, R11, PT ;  /* 0x0000000b0000720c */ /* 0x000fe20003f44070 */
[----:B------:R-:W-:Y:S01]  /*c2a0*/  IMAD.MOV.U32 R14, RZ, RZ, R19 ;  /* 0x000000ffff0e7224 */ /* 0x000fe200078e0013 */
[----:B------:R-:W-:Y:S01]  /*c2b0*/  IABS R15, R8 ;  /* 0x00000008000f7213 */ /* 0x000fe20000000000 */
[----:B------:R-:W-:-:S04]  /*c2c0*/  IMAD.HI.U32 R19, R12, R18, RZ ;  /* 0x000000120c137227 */ /* 0x000fc800078e00ff */
[----:B0-----:R-:W-:Y:S02]  /*c2d0*/  IMAD.MOV.U32 R5, RZ, RZ, R13 ;  /* 0x000000ffff057224 */ /* 0x001fe400078e000d */
[----:B------:R-:W-:-:S04]  /*c2e0*/  IMAD.HI.U32 R20, R12, R15, RZ ;  /* 0x0000000f0c147227 */ /* 0x000fc800078e00ff */
[----:B------:R-:W-:Y:S02]  /*c2f0*/  IMAD.MOV R19, RZ, RZ, -R19 ;  /* 0x000000ffff137224 */ /* 0x000fe400078e0a13 */
[----:B------:R-:W-:Y:S02]  /*c300*/  @!P3 IMAD.MOV R5, RZ, RZ, -R5 ;  /* 0x000000ffff05b224 */ /* 0x000fe400078e0a05 */
[----:B------:R-:W-:Y:S02]  /*c310*/  IMAD.MOV R13, RZ, RZ, -R20 ;  /* 0x000000ffff0d7224 */ /* 0x000fe400078e0a14 */
[----:B------:R-:W-:Y:S01]  /*c320*/  @!P4 IMAD.IADD R17, R17, 0x1, -R0 ;  /* 0x000000011111c824 */ /* 0x000fe200078e0a00 */
[----:B------:R0:W-:Y:S01]  /*c330*/  STL [R1+0x144], R5 ;  /* 0x0001440501007387 */ /* 0x0001e20000100800 */
[C---:B------:R-:W-:Y:S02]  /*c340*/  IMAD R18, R0.reuse, R19, R18 ;  /* 0x0000001300127224 */ /* 0x040fe400078e0212 */
[----:B------:R-:W-:Y:S01]  /*c350*/  @!P2 IMAD.IADD R11, R11, 0x1, -R0 ;  /* 0x000000010b0ba824 */ /* 0x000fe200078e0a00 */
[----:B------:R-:W-:Y:S01]  /*c360*/  ISETP.GE.AND P2, PT, R9, RZ, PT ;  /* 0x000000ff0900720c */ /* 0x000fe20003f46270 */
[C---:B------:R-:W-:Y:S01]  /*c370*/  IMAD R15, R0.reuse, R13, R15 ;  /* 0x0000000d000f7224 */ /* 0x040fe200078e020f */
[C---:B------:R-:W-:Y:S01]  /*c380*/  ISETP.GT.U32.AND P3, PT, R0.reuse, R17, PT ;  /* 0x000000110000720c */ /* 0x040fe20003f64070 */
[----:B------:R-:W-:Y:S01]  /*c390*/  @!P6 IMAD.MOV R16, RZ, RZ, -R16 ;  /* 0x000000ffff10e224 */ /* 0x000fe200078e0a10 */
[----:B------:R-:W-:Y:S01]  /*c3a0*/  ISETP.GT.U32.AND P6, PT, R0, R18, PT ;  /* 0x000000120000720c */ /* 0x000fe20003fc4070 */
[----:B------:R-:W-:Y:S01]  /*c3b0*/  IMAD.HI.U32 R9, R12, R14, RZ ;  /* 0x0000000e0c097227 */ /* 0x000fe200078e00ff */
[----:B------:R-:W-:-:S02]  /*c3c0*/  ISETP.GT.U32.AND P4, PT, R0, R11, PT ;  /* 0x0000000b0000720c */ /* 0x000fc40003f84070 */
[----:B------:R-:W-:Y:S01]  /*c3d0*/  STL [R1+0x134], R16 ;  /* 0x0001341001007387 */ /* 0x000fe20000100800 */
[----:B0-----:R-:W-:Y:S02]  /*c3e0*/  IMAD.MOV.U32 R5, RZ, RZ, R10 ;  /* 0x000000ffff057224 */ /* 0x001fe400078e000a */
[----:B------:R-:W-:Y:S02]  /*c3f0*/  IMAD.MOV R9, RZ, RZ, -R9 ;  /* 0x000000ffff097224 */ /* 0x000fe400078e0a09 */
[----:B------:R-:W-:Y:S01]  /*c400*/  @!P5 IMAD.MOV R5, RZ, RZ, -R5 ;  /* 0x000000ffff05d224 */ /* 0x000fe200078e0a05 */
[C---:B------:R-:W-:Y:S01]  /*c410*/  ISETP.GT.U32.AND P5, PT, R0.reuse, R15, PT ;  /* 0x0000000f0000720c */ /* 0x040fe20003fa4070 */
[----:B------:R-:W-:Y:S02]  /*c420*/  IMAD R14, R0, R9, R14 ;  /* 0x00000009000e7224 */ /* 0x000fe400078e020e */
[----:B------:R-:W-:Y:S01]  /*c430*/  VIADD R19, R6, 0x76 ;  /* 0x0000007606137836 */ /* 0x000fe20000000000 */
[----:B------:R0:W-:Y:S01]  /*c440*/  STL [R1+0x138], R5 ;  /* 0x0001380501007387 */ /* 0x0001e20000100800 */
[--C-:B------:R-:W-:Y:S01]  /*c450*/  @!P3 IMAD.IADD R17, R17, 0x1, -R0.reuse ;  /* 0x000000011111b824 */ /* 0x100fe200078e0a00 */
[----:B------:R-:W-:Y:S01]  /*c460*/  ISETP.GT.U32.AND P3, PT, R0, R14, PT ;  /* 0x0000000e0000720c */ /* 0x000fe20003f64070 */
[--C-:B------:R-:W-:Y:S01]  /*c470*/  @!P6 IMAD.IADD R18, R18, 0x1, -R0.reuse ;  /* 0x000000011212e824 */ /* 0x100fe200078e0a00 */
[----:B------:R-:W-:Y:S01]  /*c480*/  IABS R9, R19 ;  /* 0x0000001300097213 */ /* 0x000fe20000000000 */
[--C-:B------:R-:W-:Y:S01]  /*c490*/  @!P4 IMAD.IADD R11, R11, 0x1, -R0.reuse ;  /* 0x000000010b0bc824 */ /* 0x100fe200078e0a00 */
[----:B------:R-:W-:Y:S01]  /*c4a0*/  ISETP.GE.AND P4, PT, R8, RZ, PT ;  /* 0x000000ff0800720c */ /* 0x000fe20003f86270 */
[----:B------:R-:W-:Y:S01]  /*c4b0*/  VIADD R8, R6, 0x74 ;  /* 0x0000007406087836 */ /* 0x000fe20000000000 */
[----:B------:R-:W-:Y:S01]  /*c4c0*/  ISETP.GE.AND P6, PT, R7, RZ, PT ;  /* 0x000000ff0700720c */ /* 0x000fe20003fc6270 */
[----:B------:R-:W-:Y:S01]  /*c4d0*/  @!P5 IMAD.IADD R15, R15, 0x1, -R0 ;  /* 0x000000010f0fd824 */ /* 0x000fe200078e0a00 */
[----:B------:R-:W-:Y:S01]  /*c4e0*/  ISETP.GT.U32.AND P5, PT, R0, R18, PT ;  /* 0x000000120000720c */ /* 0x000fe20003fa4070 */
[----:B------:R-:W-:Y:S01]  /*c4f0*/  IMAD.HI.U32 R13, R12, R9, RZ ;  /* 0x000000090c0d7227 */ /* 0x000fe200078e00ff */
[----:B------:R-:W-:-:S03]  /*c500*/  IABS R10, R8 ;  /* 0x00000008000a7213 */ /* 0x000fc60000000000 */
[----:B------:R-:W-:Y:S02]  /*c510*/  IMAD.MOV R13, RZ, RZ, -R13 ;  /* 0x000000ffff0d7224 */ /* 0x000fe400078e0a0d */
[----:B------:R-:W-:Y:S01]  /*c520*/  @!P3 IMAD.IADD R14, R14, 0x1, -R0 ;  /* 0x000000010e0eb824 */ /* 0x000fe200078e0a00 */
[C---:B------:R-:W-:Y:S01]  /*c530*/  ISETP.GT.U32.AND P3, PT, R0.reuse, R15, PT ;  /* 0x0000000f0000720c */ /* 0x040fe20003f64070 */
[----:B------:R-:W-:Y:S02]  /*c540*/  IMAD R9, R0, R13, R9 ;  /* 0x0000000d00097224 */ /* 0x000fe400078e0209 */
[----:B0-----:R-:W-:Y:S02]  /*c550*/  IMAD.MOV.U32 R5, RZ, RZ, R11 ;  /* 0x000000ffff057224 */ /* 0x001fe400078e000b */
[----:B------:R-:W-:-:S04]  /*c560*/  IMAD.HI.U32 R11, R12, R10, RZ ;  /* 0x0000000a0c0b7227 */ /* 0x000fc800078e00ff */
[----:B------:R-:W-:Y:S01]  /*c570*/  @!P5 IMAD.IADD R18, R18, 0x1, -R0 ;  /* 0x000000011212d824 */ /* 0x000fe200078e0a00 */
[----:B------:R-:W-:Y:S01]  /*c580*/  ISETP.GT.U32.AND P5, PT, R0, R9, PT ;  /* 0x000000090000720c */ /* 0x000fe20003fa4070 */
[----:B------:R-:W-:Y:S02]  /*c590*/  IMAD.MOV R11, RZ, RZ, -R11 ;  /* 0x000000ffff0b7224 */ /* 0x000fe400078e0a0b */
[----:B------:R-:W-:Y:S02]  /*c5a0*/  VIADD R7, R6, 0x72 ;  /* 0x0000007206077836 */ /* 0x000fe40000000000 */
[C---:B------:R-:W-:Y:S02]  /*c5b0*/  IMAD R10, R0.reuse, R11, R10 ;  /* 0x0000000b000a7224 */ /* 0x040fe400078e020a */
[----:B------:R-:W-:Y:S01]  /*c5c0*/  @!P1 IMAD.MOV R5, RZ, RZ, -R5 ;  /* 0x000000ffff059224 */ /* 0x000fe200078e0a05 */
[----:B------:R-:W-:Y:S01]  /*c5d0*/  ISETP.GT.U32.AND P1, PT, R0, R14, PT ;  /* 0x0000000e0000720c */ /* 0x000fe20003f24070 */
[--C-:B------:R-:W-:Y:S01]  /*c5e0*/  @!P3 IMAD.IADD R15, R15, 0x1, -R0.reuse ;  /* 0x000000010f0fb824 */ /* 0x100fe200078e0a00 */
[----:B------:R-:W-:Y:S01]  /*c5f0*/  IABS R21, R7 ;  /* 0x0000000700157213 */ /* 0x000fe20000000000 */
[----:B------:R-:W-:Y:S01]  /*c600*/  VIADD R13, R6, 0x70 ;  /* 0x00000070060d7836 */ /* 0x000fe20000000000 */
[----:B------:R-:W-:Y:S01]  /*c610*/  ISETP.GT.U32.AND P3, PT, R0, R10, PT ;  /* 0x0000000a0000720c */ /* 0x000fe20003f64070 */
[----:B------:R-:W-:Y:S01]  /*c620*/  @!P5 IMAD.IADD R9, R9, 0x1, -R0 ;  /* 0x000000010909d824 */ /* 0x000fe200078e0a00 */
[----:B------:R0:W-:Y:S01]  /*c630*/  STL [R1+0x13c], R5 ;  /* 0x00013c0501007387 */ /* 0x0001e20000100800 */
[----:B------:R-:W-:Y:S01]  /*c640*/  IMAD.HI.U32 R22, R12, R21, RZ ;  /* 0x000000150c167227 */ /* 0x000fe200078e00ff */
[----:B------:R-:W-:-:S02]  /*c650*/  IABS R11, R13 ;  /* 0x0000000d000b7213 */ /* 0x000fc40000000000 */
[----:B------:R-:W-:Y:S01]  /*c660*/  ISETP.GE.AND P5, PT, R8, RZ, PT ;  /* 0x000000ff0800720c */ /* 0x000fe20003fa6270 */
[----:B------:R-:W-:Y:S01]  /*c670*/  @!P0 IMAD.MOV R17, RZ, RZ, -R17 ;  /* 0x000000ffff118224 */ /* 0x000fe200078e0a11 */
[----:B------:R-:W-:Y:S01]  /*c680*/  ISETP.GT.U32.AND P0, PT, R0, R9, PT ;  /* 0x000000090000720c */ /* 0x000fe20003f04070 */
[----:B------:R-:W-:Y:S02]  /*c690*/  IMAD.MOV R22, RZ, RZ, -R22 ;  /* 0x000000ffff167224 */ /* 0x000fe400078e0a16 */
[----:B------:R-:W-:Y:S01]  /*c6a0*/  @!P1 IMAD.IADD R14, R14, 0x1, -R0 ;  /* 0x000000010e0e9824 */ /* 0x000fe200078e0a00 */
[----:B------:R-:W-:Y:S01]  /*c6b0*/  STL [R1+0x130], R17 ;  /* 0x0001301101007387 */ /* 0x000fe20000100800 */
[----:B0-----:R-:W-:Y:S01]  /*c6c0*/  IMAD.MOV.U32 R5, RZ, RZ, R18 ;  /* 0x000000ffff057224 */ /* 0x001fe200078e0012 */
[----:B------:R-:W-:Y:S01]  /*c6d0*/  ISETP.GE.AND P1, PT, R19, RZ, PT ;  /* 0x000000ff1300720c */ /* 0x000fe20003f26270 */
[----:B------:R-:W-:-:S04]  /*c6e0*/  IMAD.HI.U32 R20, R12, R11, RZ ;  /* 0x0000000b0c147227 */ /* 0x000fc800078e00ff */
[----:B------:R-:W-:Y:S02]  /*c6f0*/  @!P2 IMAD.MOV R5, RZ, RZ, -R5 ;  /* 0x000000ffff05a224 */ /* 0x000fe400078e0a05 */
[----:B------:R-:W-:Y:S02]  /*c700*/  IMAD R8, R0, R22, R21 ;  /* 0x0000001600087224 */ /* 0x000fe400078e0215 */
[----:B------:R-:W-:Y:S01]  /*c710*/  @!P3 IMAD.IADD R10, R10, 0x1, -R0 ;  /* 0x000000010a0ab824 */ /* 0x000fe200078e0a00 */
[----:B------:R0:W-:Y:S01]  /*c720*/  STL [R1+0x12c], R5 ;  /* 0x00012c0501007387 */ /* 0x0001e20000100800 */
[----:B------:R-:W-:Y:S01]  /*c730*/  VIADD R16, R6, 0x6e ;  /* 0x0000006e06107836 */ /* 0x000fe20000000000 */
[C---:B------:R-:W-:Y:S01]  /*c740*/  ISETP.GT.U32.AND P2, PT, R0.reuse, R8, PT ;  /* 0x000000080000720c */ /* 0x040fe20003f44070 */
[----:B------:R-:W-:Y:S01]  /*c750*/  IMAD.MOV R20, RZ, RZ, -R20 ;  /* 0x000000ffff147224 */ /* 0x000fe200078e0a14 */
[C---:B------:R-:W-:Y:S01]  /*c760*/  ISETP.GT.U32.AND P3, PT, R0.reuse, R10, PT ;  /* 0x0000000a0000720c */ /* 0x040fe20003f64070 */
[----:B------:R-:W-:Y:S01]  /*c770*/  @!P4 IMAD.MOV R15, RZ, RZ, -R15 ;  /* 0x000000ffff0fc224 */ /* 0x000fe200078e0a0f */
[----:B------:R-:W-:Y:S01]  /*c780*/  IABS R19, R16 ;  /* 0x0000001000137213 */ /* 0x000fe20000000000 */
[C---:B------:R-:W-:Y:S01]  /*c790*/  IMAD R11, R0.reuse, R20, R11 ;  /* 0x00000014000b7224 */ /* 0x040fe200078e020b */
[----:B------:R-:W-:Y:S01]  /*c7a0*/  ISETP.GE.AND P4, PT, R7, RZ, PT ;  /* 0x000000ff0700720c */ /* 0x000fe20003f86270 */
[----:B------:R-:W-:Y:S01]  /*c7b0*/  @!P0 IMAD.IADD R9, R9, 0x1, -R0 ;  /* 0x0000000109098824 */ /* 0x000fe200078e0a00 */
[----:B------:R-:W-:Y:S01]  /*c7c0*/  STL [R1+0x128], R15 ;  /* 0x0001280f01007387 */ /* 0x000fe20000100800 */
[----:B0-----:R-:W-:Y:S01]  /*c7d0*/  IMAD.MOV.U32 R5, RZ, RZ, R14 ;  /* 0x000000ffff057224 */ /* 0x001fe200078e000e */
[----:B------:R-:W-:Y:S01]  /*c7e0*/  ISETP.GT.U32.AND P0, PT, R0, R11, PT ;  /* 0x0000000b0000720c */ /* 0x000fe20003f04070 */
[----:B------:R-:W-:-:S04]  /*c7f0*/  IMAD.HI.U32 R7, R12, R19, RZ ;  /* 0x000000130c077227 */ /* 0x000fc800078e00ff */
        /* <DEDUP_REMOVED lines=11> */
[----:B------:R-:W-:-:S02]  /*c8b0*/  @!P0 IMAD.IADD R11, R11, 0x1, -R0 ;  /* 0x000000010b0b8824 */ /* 0x000fc400078e0a00 */
[----:B------:R-:W-:Y:S02]  /*c8c0*/  VIADD R14, R6, 0x6a ;  /* 0x0000006a060e7836 */ /* 0x000fe40000000000 */
[----:B0-----:R-:W-:Y:S01]  /*c8d0*/  IMAD.MOV.U32 R5, RZ, RZ, R9 ;  /* 0x000000ffff057224 */ /* 0x001fe200078e0009 */
[----:B------:R-:W-:Y:S01]  /*c8e0*/  ISETP.GT.U32.AND P0, PT, R0, R11, PT ;  /* 0x0000000b0000720c */ /* 0x000fe20003f04070 */
[----:B------:R-:W-:Y:S01]  /*c8f0*/  IMAD.HI.U32 R9, R12, R21, RZ ;  /* 0x000000150c097227 */ /* 0x000fe200078e00ff */
[----:B------:R-:W-:-:S03]  /*c900*/  IABS R20, R14 ;  /* 0x0000000e00147213 */ /* 0x000fc60000000000 */
[----:B------:R-:W-:Y:S01]  /*c910*/  @!P1 IMAD.MOV R5, RZ, RZ, -R5 ;  /* 0x000000ffff059224 */ /* 0x000fe200078e0a05 */
[----:B------:R-:W-:Y:S01]  /*c920*/  ISETP.GT.U32.AND P1, PT, R0, R8, PT ;  /* 0x000000080000720c */ /* 0x000fe20003f24070 */
[----:B------:R-:W-:Y:S02]  /*c930*/  IMAD.MOV R9, RZ, RZ, -R9 ;  /* 0x000000ffff097224 */ /* 0x000fe400078e0a09 */
[----:B------:R-:W-:Y:S01]  /*c940*/  VIADD R13, R6, 0x68 ;  /* 0x00000068060d7836 */ /* 0x000fe20000000000 */
[----:B------:R0:W-:Y:S01]  /*c950*/  STL [R1+0x11c], R5 ;  /* 0x00011c0501007387 */ /* 0x0001e20000100800 */
[----:B------:R-:W-:Y:S02]  /*c960*/  IMAD R21, R0, R9, R21 ;  /* 0x0000000900157224 */ /* 0x000fe400078e0215 */
[----:B------:R-:W-:Y:S01]  /*c970*/  IMAD.HI.U32 R9, R12, R20, RZ ;  /* 0x000000140c097227 */ /* 0x000fe200078e00ff */
[----:B------:R-:W-:-:S03]  /*c980*/  IABS R17, R13 ;  /* 0x0000000d00117213 */ /* 0x000fc60000000000 */
[--C-:B------:R-:W-:Y:S01]  /*c990*/  @!P0 IMAD.IADD R11, R11, 0x1, -R0.reuse ;  /* 0x000000010b0b8824 */ /* 0x100fe200078e0a00 */
[----:B------:R-:W-:Y:S01]  /*c9a0*/  ISETP.GE.AND P0, PT, R14, RZ, PT ;  /* 0x000000ff0e00720c */ /* 0x000fe20003f06270 */
        /* <DEDUP_REMOVED lines=9> */
[----:B------:R-:W-:Y:S02]  /*ca40*/  IMAD.MOV R10, RZ, RZ, -R10 ;  /* 0x000000ffff0a7224 */ /* 0x000fe400078e0a0a */
[C---:B------:R-:W-:Y:S01]  /*ca50*/  IMAD R20, R0.reuse, R14, R20 ;  /* 0x0000000e00147224 */ /* 0x040fe200078e0214 */
[----:B------:R-:W-:Y:S01]  /*ca60*/  IABS R19, R7 ;  /* 0x0000000700137213 */ /* 0x000fe20000000000 */
[----:B------:R-:W-:-:S02]  /*ca70*/  IMAD R17, R0, R10, R17 ;  /* 0x0000000a00117224 */ /* 0x000fc400078e0211 */
[--C-:B------:R-:W-:Y:S02]  /*ca80*/  @!P1 IMAD.IADD R21, R21, 0x1, -R0.reuse ;  /* 0x0000000115159824 */ /* 0x100fe400078e0a00 */
[----:B------:R-:W-:Y:S01]  /*ca90*/  @!P5 IMAD.IADD R22, R22, 0x1, -R0 ;  /* 0x000000011616d824 */ /* 0x000fe200078e0a00 */
[----:B------:R-:W-:Y:S01]  /*caa0*/  ISETP.GE.AND P5, PT, R13, RZ, PT ;  /* 0x000000ff0d00720c */ /* 0x000fe20003fa6270 */
        /* <DEDUP_REMOVED lines=15> */
[----:B------:R-:W-:Y:S01]  /*cba0*/  @!P4 IMAD.IADD R22, R22, 0x1, -R0 ;  /* 0x000000011616c824 */ /* 0x000fe200078e0a00 */
[----:B------:R-:W-:Y:S01]  /*cbb0*/  ISETP.GT.U32.AND P4, PT, R0, R17, PT ;  /* 0x000000110000720c */ /* 0x000fe20003f84070 */
[----:B0-----:R-:W-:Y:S01]  /*cbc0*/  IMAD.MOV.U32 R5, RZ, RZ, R11 ;  /* 0x000000ffff057224 */ /* 0x001fe200078e000b */
[----:B------:R-:W-:Y:S01]  /*cbd0*/  IABS R9, R8 ;  /* 0x0000000800097213 */ /* 0x000fe20000000000 */
[----:B------:R-:W-:-:S02]  /*cbe0*/  IMAD.MOV.U32 R23, RZ, RZ, R22 ;  /* 0x000000ffff177224 */ /* 0x000fc400078e0016 */
[----:B------:R-:W-:Y:S01]  /*cbf0*/  @!P6 IMAD.MOV R5, RZ, RZ, -R5 ;  /* 0x000000ffff05e224 */ /* 0x000fe200078e0a05 */
[----:B------:R-:W-:Y:S01]  /*cc00*/  ISETP.GT.U32.AND P6, PT, R0, R20, PT ;  /* 0x000000140000720c */ /* 0x000fe20003fc4070 */
[----:B------:R-:W-:-:S03]  /*cc10*/  IMAD.HI.U32 R16, R12, R13, RZ ;  /* 0x0000000d0c107227 */ /* 0x000fc600078e00ff */
[----:B------:R0:W-:Y:S01]  /*cc20*/  STL [R1+0x114], R5 ;  /* 0x0001140501007387 */ /* 0x0001e20000100800 */
[----:B------:R-:W-:Y:S02]  /*cc30*/  @!P3 IMAD.MOV R23, RZ, RZ, -R23 ;  /* 0x000000ffff17b224 */ /* 0x000fe400078e0a17 */
[----:B------:R-:W-:Y:S02]  /*cc40*/  @!P4 IMAD.IADD R17, R17, 0x1, -R0 ;  /* 0x000000011111c824 */ /* 0x000fe400078e0a00 */
[----:B------:R-:W-:Y:S01]  /*cc50*/  IMAD.MOV R16, RZ, RZ, -R16 ;  /* 0x000000ffff107224 */ /* 0x000fe200078e0a10 */
[----:B------:R-:W-:Y:S01]  /*cc60*/  STL [R1+0x8c], R23 ;  /* 0x00008c1701007387 */ /* 0x000fe20000100800 */
[--C-:B------:R-:W-:Y:S01]  /*cc70*/  @!P1 IMAD.IADD R19, R19, 0x1, -R0.reuse ;  /* 0x0000000113139824 */ /* 0x100fe200078e0a00 */
[----:B------:R-:W-:Y:S01]  /*cc80*/  ISETP.GT.U32.AND P3, PT, R0, R17, PT ;  /* 0x000000110000720c */ /* 0x000fe20003f64070 */
[----:B------:R-:W-:Y:S01]  /*cc90*/  @!P6 IMAD.IADD R20, R20, 0x1, -R0 ;  /* 0x000000011414e824 */ /* 0x000fe200078e0a00 */
[----:B------:R-:W-:Y:S01]  /*cca0*/  ISETP.GE.AND P6, PT, R7, RZ, PT ;  /* 0x000000ff0700720c */ /* 0x000fe20003fc6270 */
[----:B0-----:R-:W-:Y:S01]  /*ccb0*/  IMAD.MOV.U32 R5, RZ, RZ, R21 ;  /* 0x000000ffff057224 */ /* 0x001fe200078e0015 */
[C---:B------:R-:W-:Y:S01]  /*ccc0*/  ISETP.GT.U32.AND P1, PT, R0.reuse, R19, PT ;  /* 0x000000130000720c */ /* 0x040fe20003f24070 */
[----:B------:R-:W-:Y:S01]  /*ccd0*/  IMAD.MOV.U32 R7, RZ, RZ, R14 ;  /* 0x000000ffff077224 */ /* 0x000fe200078e000e */
[----:B------:R-:W-:Y:S01]  /*cce0*/  ISETP.GT.U32.AND P4, PT, R0, R20, PT ;  /* 0x000000140000720c */ /* 0x000fe20003f84070 */
[----:B------:R-:W-:-:S04]  /*ccf0*/  IMAD.HI.U32 R14, R12, R9, RZ ;  /* 0x000000090c0e7227 */ /* 0x000fc800078e00ff */
[----:B------:R-:W-:Y:S01]  /*cd00*/  @!P2 IMAD.MOV R5, RZ, RZ, -R5 ;  /* 0x000000ffff05a224 */ /* 0x000fe200078e0a05 */
[----:B------:R-:W-:Y:S01]  /*cd10*/  ISETP.GE.AND P2, PT, R10, RZ, PT ;  /* 0x000000ff0a00720c */ /* 0x000fe20003f46270 */
[----:B------:R-:W-:Y:S02]  /*cd20*/  IMAD.MOV R14, RZ, RZ, -R14 ;  /* 0x000000ffff0e7224 */ /* 0x000fe400078e0a0e */
[C---:B------:R-:W-:Y:S01]  /*cd30*/  IMAD R10, R0.reuse, R16, R13 ;  /* 0x00000010000a7224 */ /* 0x040fe200078e020d */
[----:B------:R0:W-:Y:S01]  /*cd40*/  STL [R1+0x88], R5 ;  /* 0x0000880501007387 */ /* 0x0001e20000100800 */
[----:B------:R-:W-:Y:S02]  /*cd50*/  IMAD R9, R0, R14, R9 ;  /* 0x0000000e00097224 */ /* 0x000fe400078e0209 */
[----:B------:R-:W-:Y:S01]  /*cd60*/  @!P4 IMAD.IADD R20, R20, 0x1, -R0 ;  /* 0x000000011414c824 */ /* 0x000fe200078e0a00 */
[----:B------:R-:W-:Y:S01]  /*cd70*/  ISETP.GT.U32.AND P4, PT, R0, R10, PT ;  /* 0x0000000a0000720c */ /* 0x000fe20003f84070 */
[----:B------:R-:W-:-:S04]  /*cd80*/  IMAD.HI.U32 R16, R12, R7, RZ ;  /* 0x000000070c107227 */ /* 0x000fc800078e00ff */
[----:B------:R-:W-:Y:S02]  /*cd90*/  VIADD R11, R6, 0x5e ;  /* 0x0000005e060b7836 */ /* 0x000fe40000000000 */
[----:B------:R-:W-:Y:S01]  /*cda0*/  @!P3 IMAD.IADD R17, R17, 0x1, -R0 ;  /* 0x000000011111b824 */ /* 0x000fe200078e0a00 */
[C---:B------:R-:W-:Y:S01]  /*cdb0*/  ISETP.GT.U32.AND P3, PT, R0.reuse, R9, PT ;  /* 0x000000090000720c */ /* 0x040fe20003f64070 */
[----:B------:R-:W-:Y:S01]  /*cdc0*/  IMAD.MOV R16, RZ, RZ, -R16 ;  /* 0x000000ffff107224 */ /* 0x000fe200078e0a10 */
[----:B------:R-:W-:Y:S01]  /*cdd0*/  IABS R15, R11 ;  /* 0x0000000b000f7213 */ /* 0x000fe20000000000 */
[----:B0-----:R-:W-:Y:S02]  /*cde0*/  IMAD.MOV.U32 R5, RZ, RZ, R20 ;  /* 0x000000ffff057224 */ /* 0x001fe400078e0014 */
[----:B------:R-:W-:Y:S02]  /*cdf0*/  IMAD R7, R0, R16, R7 ;  /* 0x0000001000077224 */ /* 0x000fe400078e0207 */
[----:B------:R-:W-:-:S04]  /*ce00*/  IMAD.HI.U32 R13, R12, R15, RZ ;  /* 0x0000000f0c0d7227 */ /* 0x000fc800078e00ff */
[--C-:B------:R-:W-:Y:S01]  /*ce10*/  @!P4 IMAD.IADD R10, R10, 0x1, -R0.reuse ;  /* 0x000000010a0ac824 */ /* 0x100fe200078e0a00 */
[----:B------:R-:W-:Y:S01]  /*ce20*/  ISETP.GT.U32.AND P4, PT, R0, R7, PT ;  /* 0x000000070000720c */ /* 0x000fe20003f84070 */
[----:B------:R-:W-:Y:S02]  /*ce30*/  IMAD.MOV R13, RZ, RZ, -R13 ;  /* 0x000000ffff0d7224 */ /* 0x000fe400078e0a0d */
[--C-:B------:R-:W-:Y:S01]  /*ce40*/  @!P1 IMAD.IADD R19, R19, 0x1, -R0.reuse ;  /* 0x0000000113139824 */ /* 0x100fe200078e0a00 */
[----:B------:R-:W-:Y:S01]  /*ce50*/  ISETP.GE.AND P1, PT, R8, RZ, PT ;  /* 0x000000ff0800720c */ /* 0x000fe20003f26270 */
[----:B------:R-:W-:Y:S02]  /*ce60*/  VIADD R14, R6, 0x5c ;  /* 0x0000005c060e7836 */ /* 0x000fe40000000000 */
[----:B------:R-:W-:Y:S01]  /*ce70*/  @!P3 IMAD.IADD R9, R9, 0x1, -R0 ;  /* 0x000000010909b824 */ /* 0x000fe200078e0a00 */
[----:B------:R-:W-:Y:S01]  /*ce80*/  ISETP.GT.U32.AND P3, PT, R0, R10, PT ;  /* 0x0000000a0000720c */ /* 0x000fe20003f64070 */
[----:B------:R-:W-:Y:S01]  /*ce90*/  VIADD R8, R6, 0x5a ;  /* 0x0000005a06087836 */ /* 0x000fe20000000000 */
[----:B------:R-:W-:Y:S01]  /*cea0*/  IABS R16, R14 ;  /* 0x0000000e00107213 */ /* 0x000fe20000000000 */
[----:B------:R-:W-:Y:S01]  /*ceb0*/  @!P0 IMAD.MOV R5, RZ, RZ, -R5 ;  /* 0x000000ffff058224 */ /* 0x000fe200078e0a05 */
[C---:B------:R-:W-:Y:S01]  /*cec0*/  ISETP.GT.U32.AND P0, PT, R0.reuse, R9, PT ;  /* 0x000000090000720c */ /* 0x040fe20003f04070 */
[----:B------:R-:W-:Y:S01]  /*ced0*/  IMAD R15, R0, R13, R15 ;  /* 0x0000000d000f7224 */ /* 0x000fe200078e020f */
[----:B------:R-:W-:Y:S01]  /*cee0*/  IABS R13, R8 ;  /* 0x00000008000d7213 */ /* 0x000fe20000000000 */
[----:B------:R-:W-:Y:S01]  /*cef0*/  IMAD.MOV.U32 R20, RZ, RZ, R17 ;  /* 0x000000ffff147224 */ /* 0x000fe200078e0011 */
[----:B------:R0:W-:Y:S01]  /*cf00*/  STL [R1+0xdc], R5 ;  /* 0x0000dc0501007387 */ /* 0x0001e20000100800 */
[----:B------:R-:W-:-:S04]  /*cf10*/  IMAD.HI.U32 R17, R12, R16, RZ ;  /* 0x000000100c117227 */ /* 0x000fc800078e00ff */
[----:B------:R-:W-:Y:S01]  /*cf20*/  @!P5 IMAD.MOV R20, RZ, RZ, -R20 ;  /* 0x000000ffff14d224 */ /* 0x000fe200078e0a14 */
[----:B------:R-:W-:Y:S01]  /*cf30*/  ISETP.GT.U32.AND P5, PT, R0, R15, PT ;  /* 0x0000000f0000720c */ /* 0x000fe20003fa4070 */
[----:B------:R-:W-:Y:S01]  /*cf40*/  @!P4 IMAD.IADD R7, R7, 0x1, -R0 ;  /* 0x000000010707c824 */ /* 0x000fe200078e0a00 */
[----:B------:R-:W-:Y:S01]  /*cf50*/  ISETP.GE.AND P4, PT, R18, RZ, PT ;  /* 0x000000ff1200720c */ /* 0x000fe20003f86270 */
[----:B------:R-:W-:Y:S01]  /*cf60*/  IMAD.HI.U32 R18, R12, R13, RZ ;  /* 0x0000000d0c127227 */ /* 0x000fe200078e00ff */
[----:B------:R-:W-:Y:S03]  /*cf70*/  STL [R1+0xfc], R20 ;  /* 0x0000fc1401007387 */ /* 0x000fe60000100800 */
[----:B0-----:R-:W-:Y:S02]  /*cf80*/  IMAD.MOV.U32 R5, RZ, RZ, R19 ;  /* 0x000000ffff057224 */ /* 0x001fe400078e0013 */
[----:B------:R-:W-:-:S02]  /*cf90*/  IMAD.MOV R17, RZ, RZ, -R17 ;  /* 0x000000ffff117224 */ /* 0x000fc400078e0a11 */
[----:B------:R-:W-:Y:S01]  /*cfa0*/  @!P6 IMAD.MOV R5, RZ, RZ, -R5 ;  /* 0x000000ffff05e224 */ /* 0x000fe200078e0a05 */
[----:B------:R-:W-:Y:S01]  /*cfb0*/  ISETP.GT.U32.AND P6, PT, R0, R7, PT ;  /* 0x000000070000720c */ /* 0x000fe20003fc4070 */
[----:B------:R-:W-:Y:S01]  /*cfc0*/  @!P3 IMAD.IADD R10, R10, 0x1, -R0 ;  /* 0x000000010a0ab824 */ /* 0x000fe200078e0a00 */
[----:B------:R-:W-:Y:S01]  /*cfd0*/  ISETP.GE.AND P3, PT, R11, RZ, PT ;  /* 0x000000ff0b00720c */ /* 0x000fe20003f66270 */
[----:B------:R-:W-:Y:S01]  /*cfe0*/  IMAD.MOV R18, RZ, RZ, -R18 ;  /* 0x000000ffff127224 */ /* 0x000fe200078e0a12 */
[----:B------:R0:W-:Y:S01]  /*cff0*/  STL [R1+0xe0], R5 ;  /* 0x0000e00501007387 */ /* 0x0001e20000100800 */
[----:B------:R-:W-:Y:S02]  /*d000*/  IMAD R11, R0, R17, R16 ;  /* 0x00000011000b7224 */ /* 0x000fe400078e0210 */
[----:B------:R-:W-:Y:S01]  /*d010*/  @!P0 IMAD.IADD R9, R9, 0x1, -R0 ;  /* 0x0000000109098824 */ /* 0x000fe200078e0a00 */
[----:B------:R-:W-:Y:S01]  /*d020*/  ISETP.GE.AND P0, PT, R14, RZ, PT ;  /* 0x000000ff0e00720c */ /* 0x000fe20003f06270 */
[----:B------:R-:W-:-:S02]  /*d030*/  IMAD R13, R0, R18, R13 ;  /* 0x00000012000d7224 */ /* 0x000fc400078e020d */
[----:B------:R-:W-:Y:S02]  /*d040*/  @!P5 IMAD.IADD R15, R15, 0x1, -R0 ;  /* 0x000000010f0fd824 */ /* 0x000fe400078e0a00 */
[----:B------:R-:W-:Y:S01]  /*d050*/  @!P1 IMAD.MOV R9, RZ, RZ, -R9 ;  /* 0x000000ffff099224 */ /* 0x000fe200078e0a09 */
[C---:B------:R-:W-:Y:S01]  /*d060*/  ISETP.GT.U32.AND P1, PT, R0.reuse, R13, PT ;  /* 0x0000000d0000720c */ /* 0x040fe20003f24070 */
[----:B0-----:R-:W-:Y:S01]  /*d070*/  IMAD.MOV.U32 R5, RZ, RZ, R10 ;  /* 0x000000ffff057224 */ /* 0x001fe200078e000a */
[----:B------:R-:W-:Y:S01]  /*d080*/  ISETP.GT.U32.AND P5, PT, R0, R15, PT ;  /* 0x0000000f0000720c */ /* 0x000fe20003fa4070 */
[----:B------:R-:W-:Y:S01]  /*d090*/  @!P6 IMAD.IADD R7, R7, 0x1, -R0 ;  /* 0x000000010707e824 */ /* 0x000fe200078e0a00 */
[----:B------:R-:W-:Y:S01]  /*d0a0*/  ISETP.GE.AND P6, PT, R8, RZ, PT ;  /* 0x000000ff0800720c */ /* 0x000fe20003fc6270 */
[----:B------:R-:W-:Y:S01]  /*d0b0*/  @!P2 IMAD.MOV R5, RZ, RZ, -R5 ;  /* 0x000000ffff05a224 */ /* 0x000fe200078e0a05 */
[----:B------:R-:W-:Y:S01]  /*d0c0*/  ISETP.GT.U32.AND P2, PT, R0, R11, PT ;  /* 0x0000000b0000720c */ /* 0x000fe20003f44070 */
[----:B------:R-:W-:-:S02]  /*d0d0*/  VIADD R10, R6, 0x58 ;  /* 0x00000058060a7836 */ /* 0x000fc40000000000 */
[C---:B------:R-:W-:Y:S01]  /*d0e0*/  VIADD R14, R6.reuse, 0x56 ;  /* 0x00000056060e7836 */ /* 0x040fe20000000000 */
[----:B------:R0:W-:Y:S01]  /*d0f0*/  STL [R1+0xe4], R5 ;  /* 0x0000e40501007387 */ /* 0x0001e20000100800 */
[----:B------:R-:W-:Y:S01]  /*d100*/  VIADD R19, R6, 0x50 ;  /* 0x0000005006137836 */ /* 0x000fe20000000000 */
[----:B------:R-:W-:Y:S01]  /*d110*/  IABS R8, R10 ;  /* 0x0000000a00087213 */ /* 0x000fe20000000000 */
[--C-:B------:R-:W-:Y:S01]  /*d120*/  @!P1 IMAD.IADD R13, R13, 0x1, -R0.reuse ;  /* 0x000000010d0d9824 */ /* 0x100fe200078e0a00 */
[----:B------:R1:W-:Y:S01]  /*d130*/  STL [R1+0xe8], R9 ;  /* 0x0000e80901007387 */ /* 0x0003e20000100800 */
[--C-:B------:R-:W-:Y:S01]  /*d140*/  @!P5 IMAD.IADD R15, R15, 0x1, -R0.reuse ;  /* 0x000000010f0fd824 */ /* 0x100fe200078e0a00 */
[----:B------:R-:W-:Y:S01]  /*d150*/  ISETP.GE.AND P5, PT, R14, RZ, PT ;  /* 0x000000ff0e00720c */ /* 0x000fe20003fa6270 */
[----:B------:R-:W-:Y:S01]  /*d160*/  VIADD R22, R6, 0x4a ;  /* 0x0000004a06167836 */ /* 0x000fe20000000000 */
[----:B------:R-:W-:Y:S01]  /*d170*/  ISETP.GT.U32.AND P1, PT, R0, R13, PT ;  /* 0x0000000d0000720c */ /* 0x000fe20003f24070 */
[----:B------:R-:W-:Y:S01]  /*d180*/  @!P2 IMAD.IADD R11, R11, 0x1, -R0 ;  /* 0x000000010b0ba824 */ /* 0x000fe200078e0a00 */
[----:B------:R-:W-:Y:S01]  /*d190*/  IABS R14, R14 ;  /* 0x0000000e000e7213 */ /* 0x000fe20000000000 */
[----:B0-----:R-:W-:-:S02]  /*d1a0*/  IMAD.MOV.U32 R5, RZ, RZ, R7 ;  /* 0x000000ffff057224 */ /* 0x001fc400078e0007 */
[----:B------:R-:W-:Y:S01]  /*d1b0*/  VIADD R7, R6, 0x54 ;  /* 0x0000005406077836 */ /* 0x000fe20000000000 */
[----:B------:R-:W-:Y:S01]  /*d1c0*/  ISETP.GT.U32.AND P2, PT, R0, R11, PT ;  /* 0x0000000b0000720c */ /* 0x000fe20003f44070 */
[----:B------:R-:W-:Y:S01]  /*d1d0*/  @!P4 IMAD.MOV R5, RZ, RZ, -R5 ;  /* 0x000000ffff05c224 */ /* 0x000fe200078e0a05 */
[----:B------:R-:W-:Y:S01]  /*d1e0*/  ISETP.GE.AND P4, PT, R10, RZ, PT ;  /* 0x000000ff0a00720c */ /* 0x000fe20003f86270 */
[----:B------:R-:W-:Y:S01]  /*d1f0*/  IMAD.HI.U32 R10, R12, R8, RZ ;  /* 0x000000080c0a7227 */ /* 0x000fe200078e00ff */
[----:B-1----:R-:W-:Y:S02]  /*d200*/  IABS R9, R7 ;  /* 0x0000000700097213 */ /* 0x002fe40000000000 */
[----:B------:R0:W-:Y:S01]  /*d210*/  STL [R1+0xf4], R5 ;  /* 0x0000f40501007387 */ /* 0x0001e20000100800 */
[----:B------:R-:W-:Y:S02]  /*d220*/  IMAD.MOV R10, RZ, RZ, -R10 ;  /* 0x000000ffff0a7224 */ /* 0x000fe400078e0a0a */
[----:B------:R-:W-:-:S02]  /*d230*/  @!P1 IMAD.IADD R13, R13, 0x1, -R0 ;  /* 0x000000010d0d9824 */ /* 0x000fc400078e0a00 */
[----:B------:R-:W-:Y:S02]  /*d240*/  VIADD R21, R6, 0x48 ;  /* 0x0000004806157836 */ /* 0x000fe40000000000 */
[----:B------:R-:W-:Y:S02]  /*d250*/  @!P2 IMAD.IADD R11, R11, 0x1, -R0 ;  /* 0x000000010b0ba824 */ /* 0x000fe400078e0a00 */
[----:B0-----:R-:W-:Y:S02]  /*d260*/  IMAD.MOV.U32 R5, RZ, RZ, R15 ;  /* 0x000000ffff057224 */ /* 0x001fe400078e000f */
[----:B------:R-:W-:-:S04]  /*d270*/  IMAD.HI.U32 R15, R12, R14, RZ ;  /* 0x0000000e0c0f7227 */ /* 0x000fc800078e00ff */
[----:B------:R-:W-:Y:S01]  /*d280*/  @!P3 IMAD.MOV R5, RZ, RZ, -R5 ;  /* 0x000000ffff05b224 */ /* 0x000fe200078e0a05 */
[----:B------:R-:W-:Y:S01]  /*d290*/  ISETP.GE.AND P3, PT, R7, RZ, PT ;  /* 0x000000ff0700720c */ /* 0x000fe20003f66270 */
[----:B------:R-:W-:Y:S02]  /*d2a0*/  IMAD R7, R0, R10, R8 ;  /* 0x0000000a00077224 */ /* 0x000fe400078e0208 */
[----:B------:R-:W-:Y:S01]  /*d2b0*/  VIADD R10, R6, 0x52 ;  /* 0x00000052060a7836 */ /* 0x000fe20000000000 */
[----:B------:R0:W-:Y:S01]  /*d2c0*/  STL [R1+0xf8], R5 ;  /* 0x0000f80501007387 */ /* 0x0001e20000100800 */
[----:B------:R-:W-:Y:S01]  /*d2d0*/  IMAD.MOV R15, RZ, RZ, -R15 ;  /* 0x000000ffff0f7224 */ /* 0x000fe200078e0a0f */
[----:B------:R-:W-:Y:S01]  /*d2e0*/  ISETP.GT.U32.AND P2, PT, R0, R7, PT ;  /* 0x000000070000720c */ /* 0x000fe20003f44070 */
[----:B------:R-:W-:Y:S01]  /*d2f0*/  IMAD.HI.U32 R8, R12, R9, RZ ;  /* 0x000000090c087227 */ /* 0x000fe200078e00ff */
[----:B------:R-:W-:Y:S02]  /*d300*/  IABS R20, R10 ;  /* 0x0000000a00147213 */ /* 0x000fe40000000000 */
[----:B------:R-:W-:Y:S01]  /*d310*/  ISETP.GE.AND P1, PT, R10, RZ, PT ;  /* 0x000000ff0a00720c */ /* 0x000fe20003f26270 */
[----:B------:R-:W-:Y:S01]  /*d320*/  IMAD R10, R0, R15, R14 ;  /* 0x0000000f000a7224 */ /* 0x000fe200078e020e */
[----:B------:R-:W-:Y:S01]  /*d330*/  IABS R14, R21 ;  /* 0x00000015000e7213 */ /* 0x000fe20000000000 */
[----:B------:R-:W-:-:S02]  /*d340*/  IMAD.MOV.U32 R16, RZ, RZ, R11 ;  /* 0x000000ffff107224 */ /* 0x000fc400078e000b */
[----:B0-----:R-:W-:Y:S02]  /*d350*/  IMAD.MOV.U32 R5, RZ, RZ, R13 ;  /* 0x000000ffff057224 */ /* 0x001fe400078e000d */
[----:B------:R-:W-:Y:S02]  /*d360*/  IMAD.MOV R8, RZ, RZ, -R8 ;  /* 0x000000ffff087224 */ /* 0x000fe400078e0a08 */
[----:B------:R-:W-:Y:S01]  /*d370*/  @!P6 IMAD.MOV R5, RZ, RZ, -R5 ;  /* 0x000000ffff05e224 */ /* 0x000fe200078e0a05 */
[C---:B------:R-:W-:Y:S01]  /*d380*/  ISETP.GT.U32.AND P6, PT, R0.reuse, R10, PT ;  /* 0x0000000a0000720c */ /* 0x040fe20003fc4070 */
[----:B------:R-:W-:Y:S02]  /*d390*/  @!P2 IMAD.IADD R7, R7, 0x1, -R0 ;  /* 0x000000010707a824 */ /* 0x000fe400078e0a00 */
[----:B------:R-:W-:Y:S01]  /*d3a0*/  @!P0 IMAD.MOV R16, RZ, RZ, -R16 ;  /* 0x000000ffff108224 */ /* 0x000fe200078e0a10 */
[----:B------:R-:W-:Y:S01]  /*d3b0*/  ISETP.GE.AND P0, PT, R19, RZ, PT ;  /* 0x000000ff1300720c */ /* 0x000fe20003f06270 */
[C---:B------:R-:W-:Y:S01]  /*d3c0*/  IMAD R9, R0.reuse, R8, R9 ;  /* 0x0000000800097224 */ /* 0x040fe200078e0209 */
[----:B------:R-:W-:Y:S01]  /*d3d0*/  ISETP.GT.U32.AND P2, PT, R0, R7, PT ;  /* 0x000000070000720c */ /* 0x000fe20003f44070 */
[----:B------:R-:W-:Y:S01]  /*d3e0*/  IMAD.HI.U32 R11, R12, R20, RZ ;  /* 0x000000140c0b7227 */ /* 0x000fe200078e00ff */
[----:B------:R-:W-:Y:S01]  /*d3f0*/  IABS R19, R19 ;  /* 0x0000001300137213 */ /* 0x000fe20000000000 */
[----:B------:R0:W-:Y:S02]  /*d400*/  STL [R1+0xec], R16 ;  /* 0x0000ec1001007387 */ /* 0x0001e40000100800 */
[----:B------:R-:W-:-:S02]  /*d410*/  VIADD R8, R6, 0x4e ;  /* 0x0000004e06087836 */ /* 0x000fc40000000000 */
[----:B------:R-:W-:Y:S01]  /*d420*/  @!P6 IMAD.IADD R10, R10, 0x1, -R0 ;  /* 0x000000010a0ae824 */ /* 0x000fe200078e0a00 */
[----:B------:R1:W-:Y:S01]  /*d430*/  STL [R1+0xf0], R5 ;  /* 0x0000f00501007387 */ /* 0x0003e20000100800 */
[----:B------:R-:W-:Y:S01]  /*d440*/  IMAD.MOV R11, RZ, RZ, -R11 ;  /* 0x000000ffff0b7224 */ /* 0x000fe200078e0a0b */
[----:B------:R-:W-:Y:S01]  /*d450*/  IABS R18, R8 ;  /* 0x0000000800127213 */ /* 0x000fe20000000000 */
[----:B------:R-:W-:Y:S01]  /*d460*/  IMAD.HI.U32 R13, R12, R19, RZ ;  /* 0x000000130c0d7227 */ /* 0x000fe200078e00ff */
[----:B------:R-:W-:-:S03]  /*d470*/  ISETP.GT.U32.AND P6, PT, R0, R10, PT ;  /* 0x0000000a0000720c */ /* 0x000fc60003fc4070 */
[----:B------:R-:W-:Y:S01]  /*d480*/  @!P2 IMAD.IADD R7, R7, 0x1, -R0 ;  /* 0x000000010707a824 */ /* 0x000fe200078e0a00 */
[C---:B------:R-:W-:Y:S01]  /*d490*/  ISETP.GT.U32.AND P2, PT, R0.reuse, R9, PT ;  /* 0x000000090000720c */ /* 0x040fe20003f44070 */
[----:B------:R-:W-:Y:S01]  /*d4a0*/  IMAD R20, R0, R11, R20 ;  /* 0x0000000b00147224 */ /* 0x000fe200078e0214 */
[----:B------:R-:W-:Y:S01]  /*d4b0*/  IABS R11, R22 ;  /* 0x00000016000b7213 */ /* 0x000fe20000000000 */
[----:B------:R-:W-:Y:S02]  /*d4c0*/  VIADD R15, R6, 0x4c ;  /* 0x0000004c060f7836 */ /* 0x000fe40000000000 */
[----:B------:R-:W-:Y:S02]  /*d4d0*/  IMAD.MOV R13, RZ, RZ, -R13 ;  /* 0x000000ffff0d7224 */ /* 0x000fe400078e0a0d */
[----:B------:R-:W-:Y:S01]  /*d4e0*/  IMAD.MOV.U32 R23, RZ, RZ, R7 ;  /* 0x000000ffff177224 */ /* 0x000fe200078e0007 */
[----:B------:R-:W-:Y:S01]  /*d4f0*/  IABS R17, R15 ;  /* 0x0000000f00117213 */ /* 0x000fe20000000000 */
[----:B------:R-:W-:-:S02]  /*d500*/  IMAD R19, R0, R13, R19 ;  /* 0x0000000d00137224 */ /* 0x000fc400078e0213 */
[----:B------:R-:W-:Y:S01]  /*d510*/  @!P6 IMAD.IADD R10, R10, 0x1, -R0 ;  /* 0x000000010a0ae824 */ /* 0x000fe200078e0a00 */
[----:B------:R-:W-:Y:S01]  /*d520*/  ISETP.GT.U32.AND P6, PT, R0, R20, PT ;  /* 0x000000140000720c */ /* 0x000fe20003fc4070 */
[----:B0-----:R-:W-:-:S04]  /*d530*/  IMAD.HI.U32 R16, R12, R18, RZ ;  /* 0x000000120c107227 */ /* 0x001fc800078e00ff */
[----:B------:R-:W-:Y:S02]  /*d540*/  @!P2 IMAD.IADD R9, R9, 0x1, -R0 ;  /* 0x000000010909a824 */ /* 0x000fe400078e0a00 */
[----:B------:R-:W-:Y:S01]  /*d550*/  @!P4 IMAD.MOV R23, RZ, RZ, -R23 ;  /* 0x000000ffff17c224 */ /* 0x000fe200078e0a17 */
[C---:B------:R-:W-:Y:S01]  /*d560*/  ISETP.GT.U32.AND P4, PT, R0.reuse, R19, PT ;  /* 0x000000130000720c */ /* 0x040fe20003f84070 */
[----:B------:R-:W-:Y:S01]  /*d570*/  IMAD.MOV R16, RZ, RZ, -R16 ;  /* 0x000000ffff107224 */ /* 0x000fe200078e0a10 */
[----:B------:R-:W-:Y:S01]  /*d580*/  ISETP.GT.U32.AND P2, PT, R0, R9, PT ;  /* 0x000000090000720c */ /* 0x000fe20003f44070 */
[----:B------:R-:W-:Y:S01]  /*d590*/  IMAD.HI.U32 R13, R12, R17, RZ ;  /* 0x000000110c0d7227 */ /* 0x000fe200078e00ff */
[----:B------:R-:W-:Y:S03]  /*d5a0*/  STL [R1+0xd4], R23 ;  /* 0x0000d41701007387 */ /* 0x000fe60000100800 */
[----:B------:R-:W-:-:S02]  /*d5b0*/  IMAD R18, R0, R16, R18 ;  /* 0x0000001000127224 */ /* 0x000fc400078e0212 */
[----:B------:R-:W-:Y:S02]  /*d5c0*/  IMAD.MOV R16, RZ, RZ, -R13 ;  /* 0x000000ffff107224 */ /* 0x000fe400078e0a0d */
[----:B-1----:R-:W-:Y:S02]  /*d5d0*/  IMAD.MOV.U32 R5, RZ, RZ, R10 ;  /* 0x000000ffff057224 */ /* 0x002fe400078e000a */
[----:B------:R-:W-:Y:S02]  /*d5e0*/  IMAD R17, R0, R16, R17 ;  /* 0x0000001000117224 */ /* 0x000fe400078e0211 */
[--C-:B------:R-:W-:Y:S02]  /*d5f0*/  @!P6 IMAD.IADD R20, R20, 0x1, -R0.reuse ;  /* 0x000000011414e824 */ /* 0x100fe400078e0a00 */
[----:B------:R-:W-:Y:S01]  /*d600*/  @!P5 IMAD.MOV R5, RZ, RZ, -R5 ;  /* 0x000000ffff05d224 */ /* 0x000fe200078e0a05 */
[C---:B------:R-:W-:Y:S01]  /*d610*/  ISETP.GT.U32.AND P5, PT, R0.reuse, R18, PT ;  /* 0x000000120000720c */ /* 0x040fe20003fa4070 */
[----:B------:R-:W-:Y:S01]  /*d620*/  @!P4 IMAD.IADD R19, R19, 0x1, -R0 ;  /* 0x000000011313c824 */ /* 0x000fe200078e0a00 */
[----:B------:R-:W-:Y:S01]  /*d630*/  ISETP.GT.U32.AND P6, PT, R0, R17, PT ;  /* 0x000000110000720c */ /* 0x000fe20003fc4070 */
[----:B------:R-:W-:Y:S01]  /*d640*/  IMAD.HI.U32 R13, R12, R11, RZ ;  /* 0x0000000b0c0d7227 */ /* 0x000fe200078e00ff */
[----:B------:R-:W-:Y:S01]  /*d650*/  ISETP.GT.U32.AND P4, PT, R0, R20, PT ;  /* 0x000000140000720c */ /* 0x000fe20003f84070 */
[----:B------:R0:W-:Y:S02]  /*d660*/  STL [R1+0xd0], R5 ;  /* 0x0000d00501007387 */ /* 0x0001e40000100800 */
[----:B------:R-:W-:-:S04]  /*d670*/  IMAD.HI.U32 R7, R12, R14, RZ ;  /* 0x0000000e0c077227 */ /* 0x000fc800078e00ff */
[----:B------:R-:W-:Y:S01]  /*d680*/  @!P2 IMAD.IADD R9, R9, 0x1, -R0 ;  /* 0x000000010909a824 */ /* 0x000fe200078e0a00 */
[----:B------:R-:W-:Y:S01]  /*d690*/  ISETP.GE.AND P2, PT, R8, RZ, PT ;  /* 0x000000ff0800720c */ /* 0x000fe20003f46270 */
[----:B------:R-:W-:Y:S02]  /*d6a0*/  IMAD.MOV R13, RZ, RZ, -R13 ;  /* 0x000000ffff0d7224 */ /* 0x000fe400078e0a0d */
[----:B------:R-:W-:Y:S02]  /*d6b0*/  IMAD.MOV R10, RZ, RZ, -R7 ;  /* 0x000000ffff0a7224 */ /* 0x000fe400078e0a07 */
[----:B------:R-:W-:Y:S02]  /*d6c0*/  VIADD R8, R6, 0x46 ;  /* 0x0000004606087836 */ /* 0x000fe40000000000 */
[C---:B------:R-:W-:Y:S02]  /*d6d0*/  IMAD R7, R0.reuse, R13, R11 ;  /* 0x0000000d00077224 */ /* 0x040fe400078e020b */
[----:B------:R-:W-:Y:S01]  /*d6e0*/  IMAD R14, R0, R10, R14 ;  /* 0x0000000a000e7224 */ /* 0x000fe200078e020e */
[----:B------:R-:W-:Y:S01]  /*d6f0*/  IABS R10, R8 ;  /* 0x00000008000a7213 */ /* 0x000fe20000000000 */
[----:B------:R-:W-:Y:S01]  /*d700*/  @!P5 IMAD.IADD R18, R18, 0x1, -R0 ;  /* 0x000000011212d824 */ /* 0x000fe200078e0a00 */
[----:B------:R-:W-:Y:S01]  /*d710*/  ISETP.GT.U32.AND P5, PT, R0, R19, PT ;  /* 0x000000130000720c */ /* 0x000fe20003fa4070 */
[----:B0-----:R-:W-:-:S02]  /*d720*/  IMAD.MOV.U32 R5, RZ, RZ, R9 ;  /* 0x000000ffff057224 */ /* 0x001fc400078e0009 */
[--C-:B------:R-:W-:Y:S02]  /*d730*/  @!P6 IMAD.IADD R17, R17, 0x1, -R0.reuse ;  /* 0x000000011111e824 */ /* 0x100fe400078e0a00 */
[----:B------:R-:W-:Y:S01]  /*d740*/  @!P4 IMAD.IADD R20, R20, 0x1, -R0 ;  /* 0x000000011414c824 */ /* 0x000fe200078e0a00 */
[C---:B------:R-:W-:Y:S01]  /*d750*/  ISETP.GT.U32.AND P4, PT, R0.reuse, R7, PT ;  /* 0x000000070000720c */ /* 0x040fe20003f84070 */
[----:B------:R-:W-:Y:S01]  /*d760*/  IMAD.MOV.U32 R9, RZ, RZ, R10 ;  /* 0x000000ffff097224 */ /* 0x000fe200078e000a */
[C---:B------:R-:W-:Y:S01]  /*d770*/  ISETP.GT.U32.AND P6, PT, R0.reuse, R17, PT ;  /* 0x000000110000720c */ /* 0x040fe20003fc4070 */
[----:B------:R-:W-:Y:S01]  /*d780*/  @!P3 IMAD.MOV R5, RZ, RZ, -R5 ;  /* 0x000000ffff05b224 */ /* 0x000fe200078e0a05 */
[----:B------:R-:W-:Y:S01]  /*d790*/  ISETP.GT.U32.AND P3, PT, R0, R18, PT ;  /* 0x000000120000720c */ /* 0x000fe20003f64070 */
[----:B------:R-:W-:-:S03]  /*d7a0*/  IMAD.HI.U32 R23, R12, R9, RZ ;  /* 0x000000090c177227 */ /* 0x000fc600078e00ff */
[----:B------:R0:W-:Y:S01]  /*d7b0*/  STL [R1+0xc8], R5 ;  /* 0x0000c80501007387 */ /* 0x0001e20000100800 */
[C---:B------:R-:W-:Y:S02]  /*d7c0*/  VIADD R11, R6.reuse, 0x44 ;  /* 0x00000044060b7836 */ /* 0x040fe40000000000 */
[----:B------:R-:W-:Y:S02]  /*d7d0*/  VIADD R16, R6, 0x42 ;  /* 0x0000004206107836 */ /* 0x000fe40000000000 */
[----:B------:R-:W-:Y:S01]  /*d7e0*/  IMAD.MOV R23, RZ, RZ, -R23 ;  /* 0x000000ffff177224 */ /* 0x000fe200078e0a17 */
[----:B------:R-:W-:Y:S01]  /*d7f0*/  IABS R10, R11 ;  /* 0x0000000b000a7213 */ /* 0x000fe20000000000 */
[--C-:B------:R-:W-:Y:S01]  /*d800*/  @!P5 IMAD.IADD R19, R19, 0x1, -R0.reuse ;  /* 0x000000011313d824 */ /* 0x100fe200078e0a00 */
[C---:B------:R-:W-:Y:S01]  /*d810*/  ISETP.GT.U32.AND P5, PT, R0.reuse, R14, PT ;  /* 0x0000000e0000720c */ /* 0x040fe20003fa4070 */
[----:B------:R-:W-:Y:S01]  /*d820*/  IMAD R9, R0, R23, R9 ;  /* 0x0000001700097224 */ /* 0x000fe200078e0209 */
[----:B------:R-:W-:Y:S01]  /*d830*/  IABS R13, R16 ;  /* 0x00000010000d7213 */ /* 0x000fe20000000000 */
[----:B------:R-:W-:Y:S01]  /*d840*/  @!P4 IMAD.IADD R7, R7, 0x1, -R0 ;  /* 0x000000010707c824 */ /* 0x000fe200078e0a00 */
[----:B------:R-:W-:Y:S01]  /*d850*/  ISETP.GE.AND P4, PT, R22, RZ, PT ;  /* 0x000000ff1600720c */ /* 0x000fe20003f86270 */
[----:B------:R-:W-:-:S02]  /*d860*/  IMAD.MOV.U32 R24, RZ, RZ, R20 ;  /* 0x000000ffff187224 */ /* 0x000fc400078e0014 */
[----:B------:R-:W-:Y:S01]  /*d870*/  @!P3 IMAD.IADD R18, R18, 0x1, -R0 ;  /* 0x000000011212b824 */ /* 0x000fe200078e0a00 */
[----:B------:R-:W-:Y:S01]  /*d880*/  ISETP.GE.AND P3, PT, R15, RZ, PT ;  /* 0x000000ff0f00720c */ /* 0x000fe20003f66270 */
[----:B------:R-:W-:-:S04]  /*d890*/  IMAD.HI.U32 R23, R12, R10, RZ ;  /* 0x0000000a0c177227 */ /* 0x000fc800078e00ff */
[----:B------:R-:W-:Y:S01]  /*d8a0*/  @!P6 IMAD.IADD R17, R17, 0x1, -R0 ;  /* 0x000000011111e824 */ /* 0x000fe200078e0a00 */
[C---:B------:R-:W-:Y:S01]  /*d8b0*/  ISETP.GT.U32.AND P6, PT, R0.reuse, R9, PT ;  /* 0x000000090000720c */ /* 0x040fe20003fc4070 */
[----:B------:R-:W-:Y:S01]  /*d8c0*/  @!P1 IMAD.MOV R24, RZ, RZ, -R24 ;  /* 0x000000ffff189224 */ /* 0x000fe200078e0a18 */
[----:B------:R-:W-:Y:S01]  /*d8d0*/  ISETP.GT.U32.AND P1, PT, R0, R7, PT ;  /* 0x000000070000720c */ /* 0x000fe20003f24070 */
[----:B------:R-:W-:-:S03]  /*d8e0*/  IMAD.HI.U32 R15, R12, R13, RZ ;  /* 0x0000000d0c0f7227 */ /* 0x000fc600078e00ff */
[----:B------:R-:W-:Y:S01]  /*d8f0*/  STL [R1+0x84], R24 ;  /* 0x0000841801007387 */ /* 0x000fe20000100800 */
[----:B------:R-:W-:Y:S02]  /*d900*/  IMAD.MOV R23, RZ, RZ, -R23 ;  /* 0x000000ffff177224 */ /* 0x000fe400078e0a17 */
[----:B------:R-:W-:Y:S02]  /*d910*/  IMAD.MOV R22, RZ, RZ, -R15 ;  /* 0x000000ffff167224 */ /* 0x000fe400078e0a0f */
[----:B0-----:R-:W-:Y:S02]  /*d920*/  IMAD.MOV.U32 R5, RZ, RZ, R19 ;  /* 0x000000ffff057224 */ /* 0x001fe400078e0013 */
[----:B------:R-:W-:Y:S02]  /*d930*/  IMAD R10, R0, R23, R10 ;  /* 0x00000017000a7224 */ /* 0x000fe400078e020a */
[----:B------:R-:W-:Y:S02]  /*d940*/  IMAD.MOV.U32 R19, RZ, RZ, R18 ;  /* 0x000000ffff137224 */ /* 0x000fe400078e0012 */
[----:B------:R-:W-:Y:S01]  /*d950*/  @!P5 IMAD.IADD R14, R14, 0x1, -R0 ;  /* 0x000000010e0ed824 */ /* 0x000fe200078e0a00 */
[----:B------:R-:W-:Y:S01]  /*d960*/  ISETP.GE.AND P5, PT, R21, RZ, PT ;  /* 0x000000ff1500720c */ /* 0x000fe20003fa6270 */
[----:B------:R-:W-:-:S02]  /*d970*/  IMAD R13, R0, R22, R13 ;  /* 0x00000016000d7224 */ /* 0x000fc400078e020d */
[----:B------:R-:W-:Y:S01]  /*d980*/  @!P0 IMAD.MOV R5, RZ, RZ, -R5 ;  /* 0x000000ffff058224 */ /* 0x000fe200078e0a05 */
[C---:B------:R-:W-:Y:S01]  /*d990*/  ISETP.GT.U32.AND P0, PT, R0.reuse, R14, PT ;  /* 0x0000000e0000720c */ /* 0x040fe20003f04070 */
[----:B------:R-:W-:Y:S01]  /*d9a0*/  @!P2 IMAD.MOV R19, RZ, RZ, -R19 ;  /* 0x000000ffff13a224 */ /* 0x000fe200078e0a13 */
[----:B------:R-:W-:Y:S01]  /*d9b0*/  ISETP.GT.U32.AND P2, PT, R0, R10, PT ;  /* 0x0000000a0000720c */ /* 0x000fe20003f44070 */
[----:B------:R-:W-:Y:S01]  /*d9c0*/  VIADD R15, R6, 0x40 ;  /* 0x00000040060f7836 */ /* 0x000fe20000000000 */
[----:B------:R0:W-:Y:S01]  /*d9d0*/  STL [R1+0x80], R5 ;  /* 0x0000800501007387 */ /* 0x0001e20000100800 */
[--C-:B------:R-:W-:Y:S02]  /*d9e0*/  @!P6 IMAD.IADD R9, R9, 0x1, -R0.reuse ;  /* 0x000000010909e824 */ /* 0x100fe400078e0a00 */
[--C-:B------:R-:W-:Y:S01]  /*d9f0*/  @!P1 IMAD.IADD R7, R7, 0x1, -R0.reuse ;  /* 0x0000000107079824 */ /* 0x100fe200078e0a00 */
[----:B------:R-:W-:Y:S01]  /*da00*/  ISETP.GT.U32.AND P1, PT, R0, R13, PT ;  /* 0x0000000d0000720c */ /* 0x000fe20003f24070 */
[----:B------:R-:W-:Y:S01]  /*da10*/  STL [R1+0x7c], R19 ;  /* 0x00007c1301007387 */ /* 0x000fe20000100800 */
[----:B------:R-:W-:Y:S01]  /*da20*/  IABS R20, R15 ;  /* 0x0000000f00147213 */ /* 0x000fe20000000000 */
[----:B------:R-:W-:Y:S01]  /*da30*/  VIADD R21, R6, 0x30 ;  /* 0x0000003006157836 */ /* 0x000fe20000000000 */
[----:B------:R-:W-:Y:S01]  /*da40*/  ISETP.GT.U32.AND P6, PT, R0, R9, PT ;  /* 0x000000090000720c */ /* 0x000fe20003fc4070 */
[----:B------:R-:W-:Y:S01]  /*da50*/  @!P0 IMAD.IADD R14, R14, 0x1, -R0 ;  /* 0x000000010e0e8824 */ /* 0x000fe200078e0a00 */
[----:B------:R-:W-:Y:S01]  /*da60*/  ISETP.GE.AND P0, PT, R11, RZ, PT ;  /* 0x000000ff0b00720c */ /* 0x000fe20003f06270 */
[----:B0-----:R-:W-:Y:S01]  /*da70*/  IMAD.MOV.U32 R5, RZ, RZ, R17 ;  /* 0x000000ffff057224 */ /* 0x001fe200078e0011 */
[----:B------:R-:W-:Y:S01]  /*da80*/  IABS R21, R21 ;  /* 0x0000001500157213 */ /* 0x000fe20000000000 */
[----:B------:R-:W-:-:S02]  /*da90*/  IMAD.MOV.U32 R18, RZ, RZ, R20 ;  /* 0x000000ffff127224 */ /* 0x000fc400078e0014 */
[----:B------:R-:W-:Y:S01]  /*daa0*/  @!P3 IMAD.MOV R5, RZ, RZ, -R5 ;  /* 0x000000ffff05b224 */ /* 0x000fe200078e0a05 */
[----:B------:R-:W-:Y:S01]  /*dab0*/  ISETP.GE.AND P3, PT, R8, RZ, PT ;  /* 0x000000ff0800720c */ /* 0x000fe20003f66270 */
[----:B------:R-:W-:Y:S02]  /*dac0*/  VIADD R8, R6, 0x3e ;  /* 0x0000003e06087836 */ /* 0x000fe40000000000 */
[--C-:B------:R-:W-:Y:S01]  /*dad0*/  @!P2 IMAD.IADD R10, R10, 0x1, -R0.reuse ;  /* 0x000000010a0aa824 */ /* 0x100fe200078e0a00 */
[----:B------:R0:W-:Y:S01]  /*dae0*/  STL [R1+0x74], R5 ;  /* 0x0000740501007387 */ /* 0x0001e20000100800 */
[----:B------:R-:W-:Y:S01]  /*daf0*/  IMAD.HI.U32 R17, R12, R18, RZ ;  /* 0x000000120c117227 */ /* 0x000fe200078e00ff */
[----:B------:R-:W-:Y:S02]  /*db00*/  IABS R11, R8 ;  /* 0x00000008000b7213 */ /* 0x000fe40000000000 */
[----:B------:R-:W-:Y:S01]  /*db10*/  ISETP.GE.AND P2, PT, R15, RZ, PT ;  /* 0x000000ff0f00720c */ /* 0x000fe20003f46270 */
[----:B------:R-:W-:-:S02]  /*db20*/  @!P1 IMAD.IADD R13, R13, 0x1, -R0 ;  /* 0x000000010d0d9824 */ /* 0x000fc400078e0a00 */
[----:B------:R-:W-:Y:S02]  /*db30*/  IMAD.MOV R17, RZ, RZ, -R17 ;  /* 0x000000ffff117224 */ /* 0x000fe400078e0a11 */
[----:B------:R-:W-:Y:S01]  /*db40*/  @!P6 IMAD.IADD R9, R9, 0x1, -R0 ;  /* 0x000000010909e824 */ /* 0x000fe200078e0a00 */
[----:B------:R-:W-:Y:S01]  /*db50*/  ISETP.GE.AND P6, PT, R16, RZ, PT ;  /* 0x000000ff1000720c */ /* 0x000fe20003fc6270 */
[----:B0-----:R-:W-:Y:S01]  /*db60*/  IMAD.MOV.U32 R5, RZ, RZ, R7 ;  /* 0x000000ffff057224 */ /* 0x001fe200078e0007 */
[----:B------:R-:W-:Y:S01]  /*db70*/  ISETP.GT.U32.AND P1, PT, R0, R13, PT ;  /* 0x0000000d0000720c */ /* 0x000fe20003f24070 */
[----:B------:R-:W-:Y:S02]  /*db80*/  VIADD R7, R6, 0x3c ;  /* 0x0000003c06077836 */ /* 0x000fe40000000000 */
[----:B------:R-:W-:Y:S01]  /*db90*/  @!P4 IMAD.MOV R5, RZ, RZ, -R5 ;  /* 0x000000ffff05c224 */ /* 0x000fe200078e0a05 */
[----:B------:R-:W-:Y:S01]  /*dba0*/  ISETP.GT.U32.AND P4, PT, R0, R10, PT ;  /* 0x0000000a0000720c */ /* 0x000fe20003f84070 */
[----:B------:R-:W-:Y:S01]  /*dbb0*/  IMAD.HI.U32 R16, R12, R11, RZ ;  /* 0x0000000b0c107227 */ /* 0x000fe200078e00ff */
[----:B------:R-:W-:-:S02]  /*dbc0*/  IABS R15, R7 ;  /* 0x00000007000f7213 */ /* 0x000fc40000000000 */
[----:B------:R0:W-:Y:S01]  /*dbd0*/  STL [R1+0x6c], R5 ;  /* 0x00006c0501007387 */ /* 0x0001e20000100800 */
[----:B------:R-:W-:Y:S02]  /*dbe0*/  IMAD R18, R0, R17, R18 ;  /* 0x0000001100127224 */ /* 0x000fe400078e0212 */
[----:B------:R-:W-:Y:S02]  /*dbf0*/  IMAD.MOV.U32 R17, RZ, RZ, R14 ;  /* 0x000000ffff117224 */ /* 0x000fe400078e000e */
[----:B------:R-:W-:Y:S02]  /*dc00*/  IMAD.MOV R14, RZ, RZ, -R16 ;  /* 0x000000ffff0e7224 */ /* 0x000fe400078e0a10 */
[----:B------:R-:W-:Y:S01]  /*dc10*/  @!P5 IMAD.MOV R17, RZ, RZ, -R17 ;  /* 0x000000ffff11d224 */ /* 0x000fe200078e0a11 */
[----:B------:R-:W-:Y:S01]  /*dc20*/  ISETP.GE.AND P5, PT, R8, RZ, PT ;  /* 0x000000ff0800720c */ /* 0x000fe20003fa6270 */
[----:B------:R-:W-:Y:S02]  /*dc30*/  IMAD R11, R0, R14, R11 ;  /* 0x0000000e000b7224 */ /* 0x000fe400078e020b */
[----:B0-----:R-:W-:Y:S01]  /*dc40*/  IMAD.MOV.U32 R5, RZ, RZ, R9 ;  /* 0x000000ffff057224 */ /* 0x001fe200078e0009 */
[----:B------:R-:W-:Y:S01]  /*dc50*/  STL [R1+0xa4], R17 ;  /* 0x0000a41101007387 */ /* 0x000fe20000100800 */
[----:B------:R-:W-:-:S04]  /*dc60*/  IMAD.HI.U32 R8, R12, R15, RZ ;  /* 0x0000000f0c087227 */ /* 0x000fc800078e00ff */
[----:B------:R-:W-:Y:S01]  /*dc70*/  @!P3 IMAD.MOV R5, RZ, RZ, -R5 ;  /* 0x000000ffff05b224 */ /* 0x000fe200078e0a05 */
[----:B------:R-:W-:Y:S01]  /*dc80*/  ISETP.GT.U32.AND P3, PT, R0, R18, PT ;  /* 0x000000120000720c */ /* 0x000fe20003f64070 */
[----:B------:R-:W-:Y:S01]  /*dc90*/  @!P4 IMAD.IADD R10, R10, 0x1, -R0 ;  /* 0x000000010a0ac824 */ /* 0x000fe200078e0a00 */
[----:B------:R-:W-:Y:S01]  /*dca0*/  ISETP.GE.AND P4, PT, R7, RZ, PT ;  /* 0x000000ff0700720c */ /* 0x000fe20003f86270 */
[----:B------:R-:W-:Y:S01]  /*dcb0*/  IMAD.MOV R7, RZ, RZ, -R8 ;  /* 0x000000ffff077224 */ /* 0x000fe200078e0a08 */
[----:B------:R0:W-:Y:S01]  /*dcc0*/  STL [R1+0xbc], R5 ;  /* 0x0000bc0501007387 */ /* 0x0001e20000100800 */
[----:B------:R-:W-:Y:S01]  /*dcd0*/  @!P1 IMAD.IADD R13, R13, 0x1, -R0 ;  /* 0x000000010d0d9824 */ /* 0x000fe200078e0a00 */
[C---:B------:R-:W-:Y:S01]  /*dce0*/  ISETP.GT.U32.AND P1, PT, R0.reuse, R11, PT ;  /* 0x0000000b0000720c */ /* 0x040fe20003f24070 */
[----:B------:R-:W-:Y:S01]  /*dcf0*/  IMAD R15, R0, R7, R15 ;  /* 0x00000007000f7224 */ /* 0x000fe200078e020f */
[----:B------:R-:W-:Y:S01]  /*dd00*/  IABS R8, R4 ;  /* 0x0000000400087213 */ /* 0x000fe20000000000 */
[----:B------:R-:W-:-:S02]  /*dd10*/  VIADD R14, R6, 0x3a ;  /* 0x0000003a060e7836 */ /* 0x000fc40000000000 */
[----:B------:R-:W-:Y:S02]  /*dd20*/  VIADD R9, R6, 0x38 ;  /* 0x0000003806097836 */ /* 0x000fe40000000000 */
[----:B------:R-:W-:Y:S01]  /*dd30*/  @!P3 IMAD.IADD R18, R18, 0x1, -R0 ;  /* 0x000000011212b824 */ /* 0x000fe200078e0a00 */
[C---:B------:R-:W-:Y:S01]  /*dd40*/  ISETP.GT.U32.AND P3, PT, R0.reuse, R15, PT ;  /* 0x0000000f0000720c */ /* 0x040fe20003f64070 */
[----:B0-----:R-:W-:Y:S01]  /*dd50*/  IMAD.MOV.U32 R5, RZ, RZ, R10 ;  /* 0x000000ffff057224 */ /* 0x001fe200078e000a */
[----:B------:R-:W-:Y:S01]  /*dd60*/  IABS R7, R14 ;  /* 0x0000000e00077213 */ /* 0x000fe20000000000 */
[----:B------:R-:W0:Y:S01]  /*dd70*/  I2F.RP R10, R8 ;  /* 0x00000008000a7306 */ /* 0x000e220000209400 */
[----:B------:R-:W-:Y:S01]  /*dd80*/  IABS R16, R9 ;  /* 0x0000000900107213 */ /* 0x000fe20000000000 */
[----:B------:R-:W-:Y:S01]  /*dd90*/  @!P1 IMAD.IADD R11, R11, 0x1, -R0 ;  /* 0x000000010b0b9824 */ /* 0x000fe200078e0a00 */
[----:B------:R-:W-:Y:S01]  /*dda0*/  ISETP.GT.U32.AND P1, PT, R0, R18, PT ;  /* 0x000000120000720c */ /* 0x000fe20003f24070 */
[----:B------:R-:W-:-:S02]  /*ddb0*/  @!P0 IMAD.MOV R5, RZ, RZ, -R5 ;  /* 0x000000ffff058224 */ /* 0x000fc400078e0a05 */
[----:B------:R-:W-:Y:S01]  /*ddc0*/  IMAD.HI.U32 R17, R12, R7, RZ ;  /* 0x000000070c117227 */ /* 0x000fe200078e00ff */
[----:B------:R-:W-:Y:S02]  /*ddd0*/  ISETP.GT.U32.AND P0, PT, R0, R11, PT ;  /* 0x0000000b0000720c */ /* 0x000fe40003f04070 */
[----:B------:R1:W-:Y:S01]  /*dde0*/  STL [R1+0xb4], R5 ;  /* 0x0000b40501007387 */ /* 0x0003e20000100800 */
[----:B------:R-:W-:Y:S01]  /*ddf0*/  @!P3 IMAD.IADD R15, R15, 0x1, -R0 ;  /* 0x000000010f0fb824 */ /* 0x000fe200078e0a00 */
[----:B------:R-:W-:Y:S01]  /*de00*/  ISETP.GE.AND P3, PT, R14, RZ, PT ;  /* 0x000000ff0e00720c */ /* 0x000fe20003f66270 */
[----:B------:R-:W-:Y:S02]  /*de10*/  IMAD.MOV R17, RZ, RZ, -R17 ;  /* 0x000000ffff117224 */ /* 0x000fe400078e0a11 */
[----:B------:R-:W-:Y:S01]  /*de20*/  VIADD R14, R6, 0x34 ;  /* 0x00000034060e7836 */ /* 0x000fe20000000000 */
[----:B0-----:R-:W0:Y:S01]  /*de30*/  MUFU.RCP R10, R10 ;  /* 0x0000000a000a7308 */ /* 0x001e220000001000 */
[----:B------:R-:W-:-:S02]  /*de40*/  IMAD R7, R0, R17, R7 ;  /* 0x0000001100077224 */ /* 0x000fc400078e0207 */
[----:B------:R-:W-:Y:S01]  /*de50*/  @!P1 IMAD.IADD R18, R18, 0x1, -R0 ;  /* 0x0000000112129824 */ /* 0x000fe200078e0a00 */
[----:B------:R-:W-:Y:S01]  /*de60*/  ISETP.GE.AND P1, PT, R9, RZ, PT ;  /* 0x000000ff0900720c */ /* 0x000fe20003f26270 */
[----:B-1----:R-:W-:Y:S01]  /*de70*/  IMAD.MOV.U32 R5, RZ, RZ, R13 ;  /* 0x000000ffff057224 */ /* 0x002fe200078e000d */
[----:B------:R-:W-:Y:S01]  /*de80*/  IABS R17, R14 ;  /* 0x0000000e00117213 */ /* 0x000fe20000000000 */
[----:B------:R-:W-:-:S04]  /*de90*/  IMAD.HI.U32 R13, R12, R16, RZ ;  /* 0x000000100c0d7227 */ /* 0x000fc800078e00ff */
[----:B------:R-:W-:Y:S01]  /*dea0*/  @!P6 IMAD.MOV R5, RZ, RZ, -R5 ;  /* 0x000000ffff05e224 */ /* 0x000fe200078e0a05 */
[C---:B------:R-:W-:Y:S01]  /*deb0*/  ISETP.GT.U32.AND P6, PT, R0.reuse, R15, PT ;  /* 0x0000000f0000720c */ /* 0x040fe20003fc4070 */
[----:B------:R-:W-:Y:S02]  /*dec0*/  IMAD.MOV R13, RZ, RZ, -R13 ;  /* 0x000000ffff0d7224 */ /* 0x000fe400078e0a0d */
[----:B------:R-:W-:Y:S01]  /*ded0*/  @!P0 IMAD.IADD R11, R11, 0x1, -R0 ;  /* 0x000000010b0b8824 */ /* 0x000fe200078e0a00 */
[C---:B------:R-:W-:Y:S01]  /*dee0*/  ISETP.GT.U32.AND P0, PT, R0.reuse, R7, PT ;  /* 0x000000070000720c */ /* 0x040fe20003f04070 */
[----:B------:R-:W-:Y:S01]  /*def0*/  IMAD R16, R0, R13, R16 ;  /* 0x0000000d00107224 */ /* 0x000fe200078e0210 */
[----:B------:R1:W-:Y:S01]  /*df00*/  STL [R1+0xac], R5 ;  /* 0x0000ac0501007387 */ /* 0x0003e20000100800 */
[----:B------:R-:W-:Y:S02]  /*df10*/  VIADD R9, R6, 0x36 ;  /* 0x0000003606097836 */ /* 0x000fe40000000000 */
[----:B0-----:R-:W-:-:S02]  /*df20*/  VIADD R10, R10, 0xffffffe ;  /* 0x0ffffffe0a0a7836 */ /* 0x001fc40000000000 */
[----:B------:R-:W-:Y:S01]  /*df30*/  VIADD R22, R6, 0x2e ;  /* 0x0000002e06167836 */ /* 0x000fe20000000000 */
[----:B------:R-:W-:Y:S01]  /*df40*/  IABS R19, R9 ;  /* 0x0000000900137213 */ /* 0x000fe20000000000 */
[--C-:B------:R-:W-:Y:S01]  /*df50*/  @!P6 IMAD.IADD R15, R15, 0x1, -R0.reuse ;  /* 0x000000010f0fe824 */ /* 0x100fe200078e0a00 */
[----:B------:R-:W-:Y:S01]  /*df60*/  ISETP.GT.U32.AND P6, PT, R0, R16, PT ;  /* 0x000000100000720c */ /* 0x000fe20003fc4070 */
[C---:B------:R-:W-:Y:S01]  /*df70*/  VIADD R20, R6.reuse, 0x2c ;  /* 0x0000002c06147836 */ /* 0x040fe20000000000 */
[----:B------:R-:W-:Y:S01]  /*df80*/  IABS R22, R22 ;  /* 0x0000001600167213 */ /* 0x000fe20000000000 */
[----:B-1----:R-:W-:Y:S02]  /*df90*/  VIADD R5, R6, 0x32 ;  /* 0x0000003206057836 */ /* 0x002fe40000000000 */
[----:B------:R-:W-:Y:S01]  /*dfa0*/  @!P0 IMAD.IADD R7, R7, 0x1, -R0 ;  /* 0x0000000107078824 */ /* 0x000fe200078e0a00 */
[----:B------:R-:W-:Y:S01]  /*dfb0*/  ISETP.GE.AND P0, PT, R9, RZ, PT ;  /* 0x000000ff0900720c */ /* 0x000fe20003f06270 */
[----:B------:R-:W-:Y:S01]  /*dfc0*/  IMAD.HI.U32 R9, R12, R17, RZ ;  /* 0x000000110c097227 */ /* 0x000fe200078e00ff */
[----:B------:R-:W-:-:S02]  /*dfd0*/  IABS R13, R5 ;  /* 0x00000005000d7213 */ /* 0x000fc40000000000 */
[----:B------:R-:W-:Y:S01]  /*dfe0*/  IABS R23, R20 ;  /* 0x0000001400177213 */ /* 0x000fe20000000000 */
[----:B------:R-:W-:Y:S02]  /*dff0*/  IMAD.MOV.U32 R5, RZ, RZ, R18 ;  /* 0x000000ffff057224 */ /* 0x000fe400078e0012 */
[----:B------:R-:W-:Y:S02]  /*e000*/  IMAD.MOV.U32 R18, RZ, RZ, R19 ;  /* 0x000000ffff127224 */ /* 0x000fe400078e0013 */
[----:B------:R-:W-:Y:S01]  /*e010*/  @!P2 IMAD.MOV R5, RZ, RZ, -R5 ;  /* 0x000000ffff05a224 */ /* 0x000fe200078e0a05 */
[----:B------:R-:W-:Y:S01]  /*e020*/  ISETP.GT.U32.AND P2, PT, R0, R7, PT ;  /* 0x000000070000720c */ /* 0x000fe20003f44070 */
[----:B------:R-:W-:-:S03]  /*e030*/  IMAD.HI.U32 R19, R12, R18, RZ ;  /* 0x000000120c137227 */ /* 0x000fc600078e00ff */
[----:B------:R0:W-:Y:S01]  /*e040*/  STL [R1+0x9c], R5 ;  /* 0x00009c0501007387 */ /* 0x0001e20000100800 */
[--C-:B------:R-:W-:Y:S02]  /*e050*/  @!P6 IMAD.IADD R16, R16, 0x1, -R0.reuse ;  /* 0x000000011010e824 */ /* 0x100fe400078e0a00 */
[----:B------:R-:W-:Y:S02]  /*e060*/  IMAD.MOV R19, RZ, RZ, -R19 ;  /* 0x000000ffff137224 */ /* 0x000fe400078e0a13 */
[----:B------:R-:W-:Y:S01]  /*e070*/  IMAD.MOV R9, RZ, RZ, -R9 ;  /* 0x000000ffff097224 */ /* 0x000fe200078e0a09 */
[----:B------:R-:W-:Y:S01]  /*e080*/  ISETP.GT.U32.AND P6, PT, R0, R16, PT ;  /* 0x000000100000720c */ /* 0x000fe20003fc4070 */
[----:B------:R-:W-:Y:S02]  /*e090*/  @!P4 IMAD.MOV R15, RZ, RZ, -R15 ;  /* 0x000000ffff0fc224 */ /* 0x000fe400078e0a0f */
[----:B------:R-:W-:Y:S02]  /*e0a0*/  @!P2 IMAD.IADD R7, R7, 0x1, -R0 ;  /* 0x000000010707a824 */ /* 0x000fe400078e0a00 */
[----:B0-----:R-:W-:-:S02]  /*e0b0*/  IMAD.MOV.U32 R5, RZ, RZ, R11 ;  /* 0x000000ffff057224 */ /* 0x001fc400078e000b */
[----:B------:R-:W-:Y:S02]  /*e0c0*/  IMAD R17, R0, R9, R17 ;  /* 0x0000000900117224 */ /* 0x000fe400078e0211 */
[----:B------:R-:W-:Y:S01]  /*e0d0*/  @!P5 IMAD.MOV R5, RZ, RZ, -R5 ;  /* 0x000000ffff05d224 */ /* 0x000fe200078e0a05 */
[----:B------:R-:W-:Y:S01]  /*e0e0*/  ISETP.GE.AND P5, PT, R14, RZ, PT ;  /* 0x000000ff0e00720c */ /* 0x000fe20003fa6270 */
[----:B------:R-:W-:Y:S02]  /*e0f0*/  IMAD R14, R0, R19, R18 ;  /* 0x00000013000e7224 */ /* 0x000fe400078e0212 */
[----:B------:R-:W-:Y:S01]  /*e100*/  @!P6 IMAD.IADD R16, R16, 0x1, -R0 ;  /* 0x000000011010e824 */ /* 0x000fe200078e0a00 */
[----:B------:R-:W-:Y:S01]  /*e110*/  ISETP.GT.U32.AND P6, PT, R0, R17, PT ;  /* 0x000000110000720c */ /* 0x000fe20003fc4070 */
[----:B------:R-:W-:Y:S01]  /*e120*/  IMAD.HI.U32 R11, R12, R13, RZ ;  /* 0x0000000d0c0b7227 */ /* 0x000fe200078e00ff */
[----:B------:R-:W-:Y:S01]  /*e130*/  ISETP.GT.U32.AND P2, PT, R0, R14, PT ;  /* 0x0000000e0000720c */ /* 0x000fe20003f44070 */
[----:B------:R0:W-:Y:S02]  /*e140*/  STL [R1+0x64], R5 ;  /* 0x0000640501007387 */ /* 0x0001e40000100800 */
[----:B------:R-:W-:-:S02]  /*e150*/  IMAD.MOV R11, RZ, RZ, -R11 ;  /* 0x000000ffff0b7224 */ /* 0x000fc400078e0a0b */
[----:B------:R-:W-:Y:S01]  /*e160*/  IMAD.HI.U32 R19, R12, R21, RZ ;  /* 0x000000150c137227 */ /* 0x000fe200078e00ff */
[----:B------:R1:W-:Y:S03]  /*e170*/  STL [R1+0x50], R15 ;  /* 0x0000500f01007387 */ /* 0x0003e60000100800 */
[----:B------:R-:W-:Y:S02]  /*e180*/  IMAD R13, R0, R11, R13 ;  /* 0x0000000b000d7224 */ /* 0x000fe400078e020d */
[--C-:B------:R-:W-:Y:S01]  /*e190*/  @!P6 IMAD.IADD R17, R17, 0x1, -R0.reuse ;  /* 0x000000011111e824 */ /* 0x100fe200078e0a00 */
[----:B------:R-:W2:Y:S01]  /*e1a0*/  F2I.FTZ.U32.TRUNC.NTZ R11, R10 ;  /* 0x0000000a000b7305 */ /* 0x000ea2000021f000 */
[----:B------:R-:W-:Y:S02]  /*e1b0*/  @!P2 IMAD.IADD R14, R14, 0x1, -R0 ;  /* 0x000000010e0ea824 */ /* 0x000fe400078e0a00 */
[----:B------:R-:W-:Y:S01]  /*e1c0*/  IMAD.MOV R19, RZ, RZ, -R19 ;  /* 0x000000ffff137224 */ /* 0x000fe200078e0a13 */
[----:B------:R-:W-:Y:S01]  /*e1d0*/  ISETP.GT.U32.AND P6, PT, R0, R17, PT ;  /* 0x000000110000720c */ /* 0x000fe20003fc4070 */
[----:B------:R-:W-:Y:S01]  /*e1e0*/  IMAD.HI.U32 R18, R12, R22, RZ ;  /* 0x000000160c127227 */ /* 0x000fe200078e00ff */
[----:B------:R-:W-:-:S03]  /*e1f0*/  ISETP.GT.U32.AND P2, PT, R0, R14, PT ;  /* 0x0000000e0000720c */ /* 0x000fc60003f44070 */
[----:B------:R-:W-:Y:S02]  /*e200*/  IMAD R21, R0, R19, R21 ;  /* 0x0000001300157224 */ /* 0x000fe400078e0215 */
[----:B0-----:R-:W-:Y:S02]  /*e210*/  VIADD R5, R6, 0x2a ;  /* 0x0000002a06057836 */ /* 0x001fe40000000000 */
[----:B------:R-:W-:Y:S02]  /*e220*/  IMAD.MOV R18, RZ, RZ, -R18 ;  /* 0x000000ffff127224 */ /* 0x000fe400078e0a12 */
[----:B--2---:R-:W-:Y:S01]  /*e230*/  IMAD.MOV R24, RZ, RZ, -R11 ;  /* 0x000000ffff187224 */ /* 0x004fe200078e0a0b */
[----:B------:R-:W-:Y:S01]  /*e240*/  IABS R20, R5 ;  /* 0x0000000500147213 */ /* 0x000fe20000000000 */
[--C-:B------:R-:W-:Y:S01]  /*e250*/  @!P6 IMAD.IADD R17, R17, 0x1, -R0.reuse ;  /* 0x000000011111e824 */ /* 0x100fe200078e0a00 */
[----:B------:R-:W-:Y:S01]  /*e260*/  ISETP.GT.U32.AND P6, PT, R0, R21, PT ;  /* 0x000000150000720c */ /* 0x000fe20003fc4070 */
[----:B------:R-:W-:Y:S01]  /*e270*/  @!P2 IMAD.IADD R14, R14, 0x1, -R0 ;  /* 0x000000010e0ea824 */ /* 0x000fe200078e0a00 */
[----:B------:R-:W-:Y:S01]  /*e280*/  ISETP.GT.U32.AND P2, PT, R0, R13, PT ;  /* 0x0000000d0000720c */ /* 0x000fe20003f44070 */
[----:B------:R-:W-:-:S02]  /*e290*/  IMAD.MOV.U32 R10, RZ, RZ, RZ ;  /* 0x000000ffff0a7224 */ /* 0x000fc400078e00ff */
[----:B------:R-:W-:Y:S02]  /*e2a0*/  IMAD R24, R24, R8, RZ ;  /* 0x0000000818187224 */ /* 0x000fe400078e02ff */
[----:B------:R-:W-:-:S04]  /*e2b0*/  IMAD.HI.U32 R9, R12, R23, RZ ;  /* 0x000000170c097227 */ /* 0x000fc800078e00ff */
[C---:B------:R-:W-:Y:S02]  /*e2c0*/  IMAD R22, R0.reuse, R18, R22 ;  /* 0x0000001200167224 */ /* 0x040fe400078e0216 */
[--C-:B------:R-:W-:Y:S02]  /*e2d0*/  @!P6 IMAD.IADD R21, R21, 0x1, -R0.reuse ;  /* 0x000000011515e824 */ /* 0x100fe400078e0a00 */
[----:B------:R-:W-:Y:S02]  /*e2e0*/  @!P2 IMAD.IADD R13, R13, 0x1, -R0 ;  /* 0x000000010d0da824 */ /* 0x000fe400078e0a00 */
[----:B------:R-:W-:Y:S01]  /*e2f0*/  IMAD.HI.U32 R24, R11, R24, R10 ;  /* 0x000000180b187227 */ /* 0x000fe200078e000a */
[C---:B------:R-:W-:Y:S02]  /*e300*/  ISETP.GT.U32.AND P6, PT, R0.reuse, R21, PT ;  /* 0x000000150000720c */ /* 0x040fe40003fc4070 */
[----:B------:R-:W-:Y:S01]  /*e310*/  ISETP.GT.U32.AND P2, PT, R0, R13, PT ;  /* 0x0000000d0000720c */ /* 0x000fe20003f44070 */
[----:B------:R-:W-:-:S02]  /*e320*/  IMAD.MOV R11, RZ, RZ, -R9 ;  /* 0x000000ffff0b7224 */ /* 0x000fc400078e0a09 */
[----:B------:R-:W-:-:S04]  /*e330*/  IMAD.HI.U32 R10, R12, R20, RZ ;  /* 0x000000140c0a7227 */ /* 0x000fc800078e00ff */
[----:B------:R-:W-:Y:S02]  /*e340*/  IMAD R23, R0, R11, R23 ;  /* 0x0000000b00177224 */ /* 0x000fe400078e0217 */
[----:B------:R-:W-:Y:S02]  /*e350*/  VIADD R5, R6, 0x26 ;  /* 0x0000002606057836 */ /* 0x000fe40000000000 */
[----:B------:R-:W-:Y:S02]  /*e360*/  IMAD.MOV R9, RZ, RZ, -R10 ;  /* 0x000000ffff097224 */ /* 0x000fe400078e0a0a */
[--C-:B------:R-:W-:Y:S01]  /*e370*/  @!P2 IMAD.IADD R13, R13, 0x1, -R0.reuse ;  /* 0x000000010d0da824 */ /* 0x100fe200078e0a00 */
[C---:B------:R-:W-:Y:S01]  /*e380*/  ISETP.GT.U32.AND P2, PT, R0.reuse, R22, PT ;  /* 0x000000160000720c */ /* 0x040fe20003f44070 */
[----:B------:R-:W-:Y:S01]  /*e390*/  @!P6 IMAD.IADD R21, R21, 0x1, -R0 ;  /* 0x000000011515e824 */ /* 0x000fe200078e0a00 */
[C---:B------:R-:W-:Y:S01]  /*e3a0*/  ISETP.GT.U32.AND P6, PT, R0.reuse, R23, PT ;  /* 0x000000170000720c */ /* 0x040fe20003fc4070 */
[----:B------:R-:W-:Y:S01]  /*e3b0*/  IMAD R20, R0, R9, R20 ;  /* 0x0000000900147224 */ /* 0x000fe200078e0214 */
[----:B------:R-:W-:Y:S01]  /*e3c0*/  IABS R19, R5 ;  /* 0x0000000500137213 */ /* 0x000fe20000000000 */
[----:B------:R-:W-:Y:S01]  /*e3d0*/  IMAD.HI.U32 R11, R12, R25, RZ ;  /* 0x000000190c0b7227 */ /* 0x000fe200078e00ff */
[----:B------:R-:W-:-:S03]  /*e3e0*/  IABS R9, R26 ;  /* 0x0000001a00097213 */ /* 0x000fc60000000000 */
[----:B------:R-:W-:Y:S02]  /*e3f0*/  IMAD.MOV R11, RZ, RZ, -R11 ;  /* 0x000000ffff0b7224 */ /* 0x000fe400078e0a0b */
[----:B------:R-:W-:-:S04]  /*e400*/  IMAD.HI.U32 R10, R12, R19, RZ ;  /* 0x000000130c0a7227 */ /* 0x000fc800078e00ff */
[----:B------:R-:W-:Y:S01]  /*e410*/  @!P2 IMAD.IADD R22, R22, 0x1, -R0 ;  /* 0x000000011616a824 */ /* 0x000fe200078e0a00 */
[C---:B------:R-:W-:Y:S01]  /*e420*/  ISETP.GT.U32.AND P2, PT, R0.reuse, R20, PT ;  /* 0x000000140000720c */ /* 0x040fe20003f44070 */
[C---:B------:R-:W-:Y:S02]  /*e430*/  IMAD R25, R0.reuse, R11, R25 ;  /* 0x0000000b00197224 */ /* 0x040fe400078e0219 */
[----:B------:R-:W-:Y:S02]  /*e440*/  IMAD.MOV R10, RZ, RZ, -R10 ;  /* 0x000000ffff0a7224 */ /* 0x000fe400078e0a0a */
[----:B------:R-:W-:Y:S01]  /*e450*/  @!P6 IMAD.IADD R23, R23, 0x1, -R0 ;  /* 0x000000011717e824 */ /* 0x000fe200078e0a00 */
[C---:B------:R-:W-:Y:S01]  /*e460*/  ISETP.GT.U32.AND P6, PT, R0.reuse, R25, PT ;  /* 0x000000190000720c */ /* 0x040fe20003fc4070 */
[----:B------:R-:W-:Y:S02]  /*e470*/  IMAD R19, R0, R10, R19 ;  /* 0x0000000a00137224 */ /* 0x000fe400078e0213 */
[----:B------:R-:W-:-:S04]  /*e480*/  IMAD.HI.U32 R26, R12, R9, RZ ;  /* 0x000000090c1a7227 */ /* 0x000fc800078e00ff */
[----:B------:R-:W-:Y:S02]  /*e490*/  VIADD R18, R6, 0x22 ;  /* 0x0000002206127836 */ /* 0x000fe40000000000 */
[----:B------:R-:W-:Y:S02]  /*e4a0*/  IMAD.MOV R26, RZ, RZ, -R26 ;  /* 0x000000ffff1a7224 */ /* 0x000fe400078e0a1a */
[--C-:B------:R-:W-:Y:S01]  /*e4b0*/  @!P2 IMAD.IADD R20, R20, 0x1, -R0.reuse ;  /* 0x000000011414a824 */ /* 0x100fe200078e0a00 */
[C---:B------:R-:W-:Y:S01]  /*e4c0*/  ISETP.GT.U32.AND P2, PT, R0.reuse, R19, PT ;  /* 0x000000130000720c */ /* 0x040fe20003f44070 */
[----:B------:R-:W-:Y:S01]  /*e4d0*/  IMAD R9, R0, R26, R9 ;  /* 0x0000001a00097224 */ /* 0x000fe200078e0209 */
[----:B------:R-:W-:Y:S01]  /*e4e0*/  IABS R10, R18 ;  /* 0x00000012000a7213 */ /* 0x000fe20000000000 */
[----:B------:R-:W-:Y:S01]  /*e4f0*/  @!P6 IMAD.IADD R25, R25, 0x1, -R0 ;  /* 0x000000011919e824 */ /* 0x000fe200078e0a00 */
[----:B------:R-:W-:Y:S01]  /*e500*/  IABS R18, R6 ;  /* 0x0000000600127213 */ /* 0x000fe20000000000 */
[----:B------:R-:W-:Y:S01]  /*e510*/  VIADD R5, R6, 0x20 ;  /* 0x0000002006057836 */ /* 0x000fe20000000000 */
[----:B------:R-:W-:Y:S01]  /*e520*/  ISETP.GT.U32.AND P6, PT, R0, R9, PT ;  /* 0x000000090000720c */ /* 0x000fe20003fc4070 */
[----:B------:R-:W-:Y:S01]  /*e530*/  IMAD.HI.U32 R29, R12, R10, RZ ;  /* 0x0000000a0c1d7227 */ /* 0x000fe200078e00ff */
[----:B------:R-:W-:-:S02]  /*e540*/  IABS R26, R28 ;  /* 0x0000001c001a7213 */ /* 0x000fc40000000000 */
[----:B------:R-:W-:Y:S01]  /*e550*/  IABS R11, R5 ;  /* 0x00000005000b7213 */ /* 0x000fe20000000000 */
[----:B------:R-:W-:Y:S01]  /*e560*/  IMAD.MOV R29, RZ, RZ, -R29 ;  /* 0x000000ffff1d7224 */ /* 0x000fe200078e0a1d */
[C---:B------:R-:W-:Y:S01]  /*e570*/  ISETP.GT.U32.AND P4, PT, R0.reuse, R20, PT ;  /* 0x000000140000720c */ /* 0x040fe20003f84070 */
[----:B------:R-:W-:Y:S01]  /*e580*/  @!P2 IMAD.IADD R19, R19, 0x1, -R0 ;  /* 0x000000011313a824 */ /* 0x000fe200078e0a00 */
[C---:B------:R-:W-:Y:S01]  /*e590*/  ISETP.GT.U32.AND P2, PT, R0.reuse, R22, PT ;  /* 0x000000160000720c */ /* 0x040fe20003f44070 */
[----:B------:R-:W-:Y:S02]  /*e5a0*/  IMAD R10, R0, R29, R10 ;  /* 0x0000001d000a7224 */ /* 0x000fe400078e020a */
[----:B------:R-:W-:-:S04]  /*e5b0*/  IMAD.HI.U32 R29, R12, R18, RZ ;  /* 0x000000120c1d7227 */ /* 0x000fc800078e00ff */
[----:B------:R-:W-:Y:S01]  /*e5c0*/  @!P3 IMAD.MOV R7, RZ, RZ, -R7 ;  /* 0x000000ffff07b224 */ /* 0x000fe200078e0a07 */
[----:B------:R-:W-:Y:S01]  /*e5d0*/  ISETP.GT.U32.AND P3, PT, R0, R23, PT ;  /* 0x000000170000720c */ /* 0x000fe20003f64070 */
[----:B------:R-:W-:-:S03]  /*e5e0*/  IMAD.HI.U32 R27, R12, R11, RZ ;  /* 0x0000000b0c1b7227 */ /* 0x000fc600078e00ff */
[----:B------:R-:W-:Y:S01]  /*e5f0*/  STL [R1+0x48], R7 ;  /* 0x0000480701007387 */ /* 0x000fe20000100800 */
[----:B-1----:R-:W-:Y:S02]  /*e600*/  IMAD.MOV.U32 R15, RZ, RZ, R16 ;  /* 0x000000ffff0f7224 */ /* 0x002fe400078e0010 */
[----:B------:R-:W-:Y:S01]  /*e610*/  @!P6 IMAD.IADD R9, R9, 0x1, -R0 ;  /* 0x000000010909e824 */ /* 0x000fe200078e0a00 */
[C---:B------:R-:W-:Y:S01]  /*e620*/  ISETP.GT.U32.AND P6, PT, R0.reuse, R19, PT ;  /* 0x000000130000720c */ /* 0x040fe20003fc4070 */
[----:B------:R-:W-:Y:S02]  /*e630*/  IMAD.MOV R29, RZ, RZ, -R29 ;  /* 0x000000ffff1d7224 */ /* 0x000fe400078e0a1d */
[----:B------:R-:W-:Y:S02]  /*e640*/  IMAD.MOV R27, RZ, RZ, -R27 ;  /* 0x000000ffff1b7224 */ /* 0x000fe400078e0a1b */
[----:B------:R-:W-:Y:S01]  /*e650*/  @!P1 IMAD.MOV R15, RZ, RZ, -R15 ;  /* 0x000000ffff0f9224 */ /* 0x000fe200078e0a0f */
[C---:B------:R-:W-:Y:S01]  /*e660*/  ISETP.GT.U32.AND P1, PT, R0.reuse, R25, PT ;  /* 0x000000190000720c */ /* 0x040fe20003f24070 */
[----:B------:R-:W-:-:S02]  /*e670*/  IMAD R18, R0, R29, R18 ;  /* 0x0000001d00127224 */ /* 0x000fc400078e0212 */
[----:B------:R-:W-:Y:S01]  /*e680*/  IMAD.HI.U32 R29, R24, R26, RZ ;  /* 0x0000001a181d7227 */ /* 0x000fe200078e00ff */
[----:B------:R0:W-:Y:S03]  /*e690*/  STL [R1+0x40], R15 ;  /* 0x0000400f01007387 */ /* 0x0001e60000100800 */
[--C-:B------:R-:W-:Y:S01]  /*e6a0*/  @!P2 IMAD.IADD R22, R22, 0x1, -R0.reuse ;  /* 0x000000011616a824 */ /* 0x100fe200078e0a00 */
[C---:B------:R-:W-:Y:S01]  /*e6b0*/  ISETP.GT.U32.AND P2, PT, R0.reuse, R10, PT ;  /* 0x0000000a0000720c */ /* 0x040fe20003f44070 */
[C---:B------:R-:W-:Y:S01]  /*e6c0*/  IMAD R11, R0.reuse, R27, R11 ;  /* 0x0000001b000b7224 */ /* 0x040fe200078e020b */
[----:B------:R-:W-:Y:S01]  /*e6d0*/  IABS R27, R3 ;  /* 0x00000003001b7213 */ /* 0x000fe20000000000 */
[----:B------:R-:W-:Y:S02]  /*e6e0*/  IMAD.MOV R29, RZ, RZ, -R29 ;  /* 0x000000ffff1d7224 */ /* 0x000fe400078e0a1d */
[----:B------:R-:W-:Y:S01]  /*e6f0*/  @!P3 IMAD.IADD R23, R23, 0x1, -R0 ;  /* 0x000000011717b824 */ /* 0x000fe200078e0a00 */
[----:B------:R-:W-:Y:S01]  /*e700*/  ISETP.GT.U32.AND P3, PT, R0, R11, PT ;  /* 0x0000000b0000720c */ /* 0x000fe20003f64070 */
[----:B0-----:R-:W-:-:S02]  /*e710*/  VIADD R15, R6, 0x32 ;  /* 0x00000032060f7836 */ /* 0x001fc40000000000 */
[----:B------:R-:W-:Y:S02]  /*e720*/  IMAD.MOV.U32 R7, RZ, RZ, R14 ;  /* 0x000000ffff077224 */ /* 0x000fe400078e000e */
[----:B------:R-:W-:Y:S02]  /*e730*/  IMAD R26, R8, R29, R26 ;  /* 0x0000001d081a7224 */ /* 0x000fe400078e021a */
[--C-:B------:R-:W-:Y:S01]  /*e740*/  @!P6 IMAD.IADD R19, R19, 0x1, -R0.reuse ;  /* 0x000000011313e824 */ /* 0x100fe200078e0a00 */
[----:B------:R-:W-:Y:S01]  /*e750*/  ISETP.GE.AND P6, PT, R15, RZ, PT ;  /* 0x000000ff0f00720c */ /* 0x000fe20003fc6270 */
[----:B------:R-:W-:Y:S02]  /*e760*/  VIADD R15, R6, 0x30 ;  /* 0x00000030060f7836 */ /* 0x000fe40000000000 */
[----:B------:R-:W-:Y:S01]  /*e770*/  @!P0 IMAD.MOV R7, RZ, RZ, -R7 ;  /* 0x000000ffff078224 */ /* 0x000fe200078e0a07 */
[----:B------:R-:W-:Y:S01]  /*e780*/  ISETP.GT.U32.AND P0, PT, R0, R9, PT ;  /* 0x000000090000720c */ /* 0x000fe20003f04070 */
[--C-:B------:R-:W-:Y:S01]  /*e790*/  @!P4 IMAD.IADD R20, R20, 0x1, -R0.reuse ;  /* 0x000000011414c824 */ /* 0x100fe200078e0a00 */
[----:B------:R-:W-:Y:S01]  /*e7a0*/  ISETP.GT.U32.AND P4, PT, R0, R18, PT ;  /* 0x000000120000720c */ /* 0x000fe20003f84070 */
[--C-:B------:R-:W-:Y:S01]  /*e7b0*/  @!P1 IMAD.IADD R25, R25, 0x1, -R0.reuse ;  /* 0x0000000119199824 */ /* 0x100fe200078e0a00 */
[----:B------:R-:W-:Y:S01]  /*e7c0*/  ISETP.GT.U32.AND P1, PT, R8, R26, PT ;  /* 0x0000001a0800720c */ /* 0x000fe20003f24070 */
[----:B------:R-:W-:Y:S01]  /*e7d0*/  IMAD.HI.U32 R24, R24, R27, RZ ;  /* 0x0000001b18187227 */ /* 0x000fe200078e00ff */
[----:B------:R0:W-:Y:S03]  /*e7e0*/  STL [R1+0x3c], R7 ;  /* 0x00003c0701007387 */ /* 0x0001e60000100800 */
[----:B------:R-:W-:Y:S01]  /*e7f0*/  @!P2 IMAD.IADD R10, R10, 0x1, -R0 ;  /* 0x000000010a0aa824 */ /* 0x000fe200078e0a00 */
[----:B------:R-:W-:Y:S01]  /*e800*/  ISETP.GE.AND P2, PT, R15, RZ, PT ;  /* 0x000000ff0f00720c */ /* 0x000fe20003f46270 */
[----:B------:R-:W-:-:S02]  /*e810*/  VIADD R15, R6, 0x2e ;  /* 0x0000002e060f7836 */ /* 0x000fc40000000000 */
[----:B------:R-:W-:Y:S02]  /*e820*/  IMAD.MOV R24, RZ, RZ, -R24 ;  /* 0x000000ffff187224 */ /* 0x000fe400078e0a18 */
[--C-:B------:R-:W-:Y:S01]  /*e830*/  @!P3 IMAD.IADD R11, R11, 0x1, -R0.reuse ;  /* 0x000000010b0bb824 */ /* 0x100fe200078e0a00 */
[----:B------:R-:W-:Y:S01]  /*e840*/  ISETP.GE.AND P3, PT, R15, RZ, PT ;  /* 0x000000ff0f00720c */ /* 0x000fe20003f66270 */
[----:B------:R-:W-:Y:S02]  /*e850*/  IMAD R27, R8, R24, R27 ;  /* 0x00000018081b7224 */ /* 0x000fe400078e021b */
[C---:B------:R-:W-:Y:S02]  /*e860*/  VIADD R16, R6.reuse, 0x2c ;  /* 0x0000002c06107836 */ /* 0x040fe40000000000 */
[----:B------:R-:W-:Y:S02]  /*e870*/  VIADD R15, R6, 0x2a ;  /* 0x0000002a060f7836 */ /* 0x000fe40000000000 */
[--C-:B------:R-:W-:Y:S01]  /*e880*/  @!P0 IMAD.IADD R9, R9, 0x1, -R0.reuse ;  /* 0x0000000109098824 */ /* 0x100fe200078e0a00 */
[----:B------:R-:W-:Y:S01]  /*e890*/  ISETP.GT.U32.AND P0, PT, R8, R27, PT ;  /* 0x0000001b0800720c */ /* 0x000fe20003f04070 */
[----:B------:R-:W-:Y:S01]  /*e8a0*/  @!P4 IMAD.IADD R18, R18, 0x1, -R0 ;  /* 0x000000011212c824 */ /* 0x000fe200078e0a00 */
[----:B------:R-:W-:Y:S01]  /*e8b0*/  ISETP.GE.AND P4, PT, R16, RZ, PT ;  /* 0x000000ff1000720c */ /* 0x000fe20003f86270 */
[----:B------:R-:W-:Y:S01]  /*e8c0*/  @!P1 IMAD.IADD R26, R26, 0x1, -R8 ;  /* 0x000000011a1a9824 */ /* 0x000fe200078e0a08 */
[----:B------:R-:W-:Y:S01]  /*e8d0*/  ISETP.GE.AND P1, PT, R15, RZ, PT ;  /* 0x000000ff0f00720c */ /* 0x000fe20003f26270 */
[----:B------:R-:W-:-:S02]  /*e8e0*/  IMAD.MOV.U32 R16, RZ, RZ, R17 ;  /* 0x000000ffff107224 */ /* 0x000fc400078e0011 */
[----:B------:R-:W-:Y:S02]  /*e8f0*/  IMAD.MOV.U32 R15, RZ, RZ, R13 ;  /* 0x000000ffff0f7224 */ /* 0x000fe400078e000d */
[----:B------:R-:W-:Y:S02]  /*e900*/  IMAD.MOV.U32 R13, RZ, RZ, R21 ;  /* 0x000000ffff0d7224 */ /* 0x000fe400078e0015 */
[----:B------:R-:W-:Y:S01]  /*e910*/  @!P5 IMAD.MOV R16, RZ, RZ, -R16 ;  /* 0x000000ffff10d224 */ /* 0x000fe200078e0a10 */
[C---:B------:R-:W-:Y:S01]  /*e920*/  ISETP.GT.U32.AND P5, PT, R0.reuse, R11, PT ;  /* 0x0000000b0000720c */ /* 0x040fe20003fa4070 */
[----:B------:R-:W-:Y:S02]  /*e930*/  @!P6 IMAD.MOV R15, RZ, RZ, -R15 ;  /* 0x000000ffff0fe224 */ /* 0x000fe400078e0a0f */
[----:B------:R-:W-:Y:S01]  /*e940*/  @!P2 IMAD.MOV R13, RZ, RZ, -R13 ;  /* 0x000000ffff0da224 */ /* 0x000fe200078e0a0d */
[----:B------:R1:W-:Y:S01]  /*e950*/  STL [R1+0x2c], R16 ;  /* 0x00002c1001007387 */ /* 0x0003e20000100800 */
[----:B------:R-:W-:Y:S01]  /*e960*/  @!P0 IMAD.IADD R27, R27, 0x1, -R8 ;  /* 0x000000011b1b8824 */ /* 0x000fe200078e0a08 */
[----:B------:R-:W-:Y:S01]  /*e970*/  ISETP.GT.U32.AND P2, PT, R0, R18, PT ;  /* 0x000000120000720c */ /* 0x000fe20003f44070 */
[----:B------:R-:W-:Y:S01]  /*e980*/  IMAD.MOV.U32 R17, RZ, RZ, R23 ;  /* 0x000000ffff117224 */ /* 0x000fe200078e0017 */
[----:B------:R2:W-:Y:S01]  /*e990*/  STL [R1+0x28], R15 ;  /* 0x0000280f01007387 */ /* 0x0005e20000100800 */
[----:B0-----:R-:W-:Y:S01]  /*e9a0*/  VIADD R7, R6, 0x1e ;  /* 0x0000001e06077836 */ /* 0x001fe20000000000 */
[----:B------:R-:W-:Y:S01]  /*e9b0*/  ISETP.GT.U32.AND P0, PT, R0, R10, PT ;  /* 0x0000000a0000720c */ /* 0x000fe20003f04070 */
[----:B------:R-:W-:Y:S01]  /*e9c0*/  @!P4 IMAD.MOV R17, RZ, RZ, -R17 ;  /* 0x000000ffff11c224 */ /* 0x000fe200078e0a11 */
[----:B------:R0:W-:Y:S01]  /*e9d0*/  STL [R1+0x24], R13 ;  /* 0x0000240d01007387 */ /* 0x0001e20000100800 */
[C---:B------:R-:W-:Y:S01]  /*e9e0*/  VIADD R21, R6.reuse, 0x1c ;  /* 0x0000001c06157836 */ /* 0x040fe20000000000 */
[----:B------:R-:W-:Y:S01]  /*e9f0*/  IABS R14, R7 ;  /* 0x00000007000e7213 */ /* 0x000fe20000000000 */
[----:B-1----:R-:W-:-:S02]  /*ea00*/  VIADD R16, R6, 0x28 ;  /* 0x0000002806107836 */ /* 0x002fc40000000000 */
[----:B------:R-:W-:Y:S02]  /*ea10*/  @!P5 IMAD.IADD R11, R11, 0x1, -R0 ;  /* 0x000000010b0bd824 */ /* 0x000fe400078e0a00 */
[----:B--2---:R-:W-:Y:S01]  /*ea20*/  IMAD.MOV.U32 R15, RZ, RZ, R22 ;  /* 0x000000ffff0f7224 */ /* 0x004fe200078e0016 */
[----:B------:R-:W-:Y:S01]  /*ea30*/  ISETP.GE.AND P4, PT, R16, RZ, PT ;  /* 0x000000ff1000720c */ /* 0x000fe20003f86270 */
[----:B------:R-:W-:Y:S01]  /*ea40*/  @!P2 IMAD.IADD R18, R18, 0x1, -R0 ;  /* 0x000000011212a824 */ /* 0x000fe200078e0a00 */
[----:B------:R-:W-:Y:S01]  /*ea50*/  ISETP.GE.AND P2, PT, R5, RZ, PT ;  /* 0x000000ff0500720c */ /* 0x000fe20003f46270 */
[----:B0-----:R-:W-:Y:S02]  /*ea60*/  IMAD.MOV.U32 R13, RZ, RZ, R20 ;  /* 0x000000ffff0d7224 */ /* 0x001fe400078e0014 */
[----:B------:R-:W-:Y:S01]  /*ea70*/  @!P3 IMAD.MOV R15, RZ, RZ, -R15 ;  /* 0x000000ffff0fb224 */ /* 0x000fe200078e0a0f */
[C---:B------:R-:W-:Y:S01]  /*ea80*/  ISETP.GT.U32.AND P3, PT, R8.reuse, R26, PT ;  /* 0x0000001a0800720c */ /* 0x040fe20003f64070 */
[----:B------:R-:W-:Y:S01]  /*ea90*/  @!P1 IMAD.MOV R13, RZ, RZ, -R13 ;  /* 0x000000ffff0d9224 */ /* 0x000fe200078e0a0d */
[----:B------:R-:W-:Y:S01]  /*eaa0*/  ISETP.GT.U32.AND P1, PT, R8, R27, PT ;  /* 0x0000001b0800720c */ /* 0x000fe20003f24070 */
[----:B------:R-:W-:Y:S01]  /*eab0*/  VIADD R16, R6, 0x24 ;  /* 0x0000002406107836 */ /* 0x000fe20000000000 */
[----:B------:R0:W-:Y:S01]  /*eac0*/  STL [R1+0x1c], R15 ;  /* 0x00001c0f01007387 */ /* 0x0001e20000100800 */
[----:B------:R-:W-:-:S02]  /*ead0*/  @!P0 IMAD.IADD R10, R10, 0x1, -R0 ;  /* 0x000000010a0a8824 */ /* 0x000fc400078e0a00 */
[----:B------:R-:W-:Y:S01]  /*eae0*/  VIADD R23, R6, 0x18 ;  /* 0x0000001806177836 */ /* 0x000fe20000000000 */
[----:B------:R-:W-:Y:S01]  /*eaf0*/  STL [R1+0x14], R17 ;  /* 0x0000141101007387 */ /* 0x000fe20000100800 */
[----:B------:R-:W-:Y:S01]  /*eb00*/  ISETP.GE.AND P0, PT, R16, RZ, PT ;  /* 0x000000ff1000720c */ /* 0x000fe20003f06270 */
[----:B------:R-:W-:Y:S02]  /*eb10*/  VIADD R22, R6, 0x1a ;  /* 0x0000001a06167836 */ /* 0x000fe40000000000 */
[----:B------:R1:W-:Y:S01]  /*eb20*/  STL [R1+0x8], R13 ;  /* 0x0000080d01007387 */ /* 0x0003e20000100800 */
[--C-:B------:R-:W-:Y:S01]  /*eb30*/  @!P3 IMAD.IADD R26, R26, 0x1, -R8.reuse ;  /* 0x000000011a1ab824 */ /* 0x100fe200078e0a08 */
[----:B------:R-:W-:Y:S01]  /*eb40*/  ISETP.GE.AND P3, PT, R7, RZ, PT ;  /* 0x000000ff0700720c */ /* 0x000fe20003f66270 */
[----:B------:R-:W-:Y:S01]  /*eb50*/  @!P1 IMAD.IADD R27, R27, 0x1, -R8 ;  /* 0x000000011b1b9824 */ /* 0x000fe200078e0a08 */
[C---:B------:R-:W-:Y:S01]  /*eb60*/  ISETP.GE.AND P1, PT, R6.reuse, RZ, PT ;  /* 0x000000ff0600720c */ /* 0x040fe20003f26270 */
[----:B0-----:R-:W-:Y:S01]  /*eb70*/  VIADD R15, R6, 0x26 ;  /* 0x00000026060f7836 */ /* 0x001fe20000000000 */
[----:B------:R-:W-:Y:S01]  /*eb80*/  STL [R1+0x2190], R11 ;  /* 0x0021900b01007387 */ /* 0x000fe20000100800 */
[----:B------:R-:W-:-:S02]  /*eb90*/  IMAD.MOV.U32 R7, RZ, RZ, R25 ;  /* 0x000000ffff077224 */ /* 0x000fc400078e0019 */
[----:B------:R-:W-:Y:S01]  /*eba0*/  IMAD.MOV.U32 R8, RZ, RZ, R19 ;  /* 0x000000ffff087224 */ /* 0x000fe200078e0013 */
[----:B------:R-:W-:Y:S01]  /*ebb0*/  ISETP.GE.AND P6, PT, R15, RZ, PT ;  /* 0x000000ff0f00720c */ /* 0x000fe20003fc6270 */
[----:B-1----:R-:W-:-:S04]  /*ebc0*/  IMAD.HI.U32 R13, R12, R14, RZ ;  /* 0x0000000e0c0d7227 */ /* 0x002fc800078e00ff */
[----:B------:R-:W-:Y:S02]  /*ebd0*/  IMAD.MOV R13, RZ, RZ, -R13 ;  /* 0x000000ffff0d7224 */ /* 0x000fe400078e0a0d */
[----:B------:R-:W-:Y:S02]  /*ebe0*/  @!P1 IMAD.MOV R18, RZ, RZ, -R18 ;  /* 0x000000ffff129224 */ /* 0x000fe400078e0a12 */
[----:B------:R-:W-:Y:S01]  /*ebf0*/  IMAD R13, R0, R13, R14 ;  /* 0x0000000d000d7224 */ /* 0x000fe200078e020e */
[----:B------:R-:W-:Y:S01]  /*ec00*/  LOP3.LUT R14, RZ, R4, RZ, 0x33, !PT ;  /* 0x00000004ff0e7212 */ /* 0x000fe200078e33ff */
[----:B------:R-:W-:Y:S02]  /*ec10*/  VIADD R15, R6, 0x22 ;  /* 0x00000022060f7836 */ /* 0x000fe40000000000 */
[----:B------:R-:W-:Y:S01]  /*ec20*/  @!P4 IMAD.MOV R7, RZ, RZ, -R7 ;  /* 0x000000ffff07c224 */ /* 0x000fe200078e0a07 */
[----:B------:R-:W-:Y:S01]  /*ec30*/  ISETP.GT.U32.AND P1, PT, R0, R13, PT ;  /* 0x0000000d0000720c */ /* 0x000fe20003f24070 */
[----:B------:R-:W-:Y:S01]  /*ec40*/  @!P6 IMAD.MOV R8, RZ, RZ, -R8 ;  /* 0x000000ffff08e224 */ /* 0x000fe200078e0a08 */
[----:B------:R-:W-:Y:S01]  /*ec50*/  ISETP.GE.AND P5, PT, R15, RZ, PT ;  /* 0x000000ff0f00720c */ /* 0x000fe20003fa6270 */
[----:B------:R-:W-:Y:S01]  /*ec60*/  @!P0 IMAD.MOV R9, RZ, RZ, -R9 ;  /* 0x000000ffff098224 */ /* 0x000fe200078e0a09 */
[----:B------:R-:W-:Y:S01]  /*ec70*/  ISETP.GE.AND P4, PT, R28, RZ, PT ;  /* 0x000000ff1c00720c */ /* 0x000fe20003f86270 */
[----:B------:R-:W-:Y:S01]  /*ec80*/  STL [R1+0x20d0], R7 ;  /* 0x0020d00701007387 */ /* 0x000fe20000100800 */
[----:B------:R-:W-:Y:S01]  /*ec90*/  ISETP.GE.AND P0, PT, R3, RZ, PT ;  /* 0x000000ff0300720c */ /* 0x000fe20003f06270 */
[C---:B------:R-:W-:Y:S01]  /*eca0*/  VIADD R15, R6.reuse, 0x16 ;  /* 0x00000016060f7836 */ /* 0x040fe20000000000 */
[----:B------:R-:W-:Y:S01]  /*ecb0*/  ISETP.GE.AND P6, PT, R21, RZ, PT ;  /* 0x000000ff1500720c */ /* 0x000fe20003fc6270 */
[----:B------:R-:W-:Y:S01]  /*ecc0*/  STL [R1+0x20d4], R8 ;  /* 0x0020d40801007387 */ /* 0x000fe20000100800 */
[----:B------:R-:W-:Y:S01]  /*ecd0*/  IABS R21, R21 ;  /* 0x0000001500157213 */ /* 0x000fe20000000000 */
[----:B------:R-:W-:-:S02]  /*ece0*/  VIADD R5, R6, 0x12 ;  /* 0x0000001206057836 */ /* 0x000fc40000000000 */
[----:B------:R-:W-:Y:S01]  /*ecf0*/  @!P1 IMAD.IADD R13, R13, 0x1, -R0 ;  /* 0x000000010d0d9824 */ /* 0x000fe200078e0a00 */
[----:B------:R-:W-:Y:S01]  /*ed00*/  STL [R1+0x2058], R28 ;  /* 0x0020581c01007387 */ /* 0x000fe20000100800 */
[----:B------:R-:W-:-:S03]  /*ed10*/  IMAD.HI.U32 R17, R12, R21, RZ ;  /* 0x000000150c117227 */ /* 0x000fc600078e00ff */
[----:B------:R-:W-:Y:S01]  /*ed20*/  ISETP.GT.U32.AND P1, PT, R0, R13, PT ;  /* 0x0000000d0000720c */ /* 0x000fe20003f24070 */
[----:B------:R-:W-:Y:S01]  /*ed30*/  IMAD.MOV R19, RZ, RZ, -R17 ;  /* 0x000000ffff137224 */ /* 0x000fe200078e0a11 */
[----:B------:R-:W-:Y:S01]  /*ed40*/  STL [R1+0x20d8], R9 ;  /* 0x0020d80901007387 */ /* 0x000fe20000100800 */
[----:B------:R-:W-:Y:S01]  /*ed50*/  @!P5 IMAD.MOV R10, RZ, RZ, -R10 ;  /* 0x000000ffff0ad224 */ /* 0x000fe200078e0a0a */
[----:B------:R-:W-:Y:S01]  /*ed60*/  ISETP.NE.AND P5, PT, R4, RZ, PT ;  /* 0x000000ff0400720c */ /* 0x000fe20003fa5270 */
[----:B------:R-:W-:Y:S01]  /*ed70*/  @!P4 IMAD.MOV R26, RZ, RZ, -R26 ;  /* 0x000000ffff1ac224 */ /* 0x000fe200078e0a1a */
[----:B------:R0:W-:Y:S01]  /*ed80*/  STL.64 [R1+0x2050], R2 ;  /* 0x0020500201007387 */ /* 0x0001e20000100a00 */
[----:B------:R-:W-:Y:S01]  /*ed90*/  @!P0 IMAD.MOV R27, RZ, RZ, -R27 ;  /* 0x000000ffff1b8224 */ /* 0x000fe200078e0a1b */
[----:B------:R-:W-:Y:S01]  /*eda0*/  ISETP.GE.AND P0, PT, R23, RZ, PT ;  /* 0x000000ff1700720c */ /* 0x000fe20003f06270 */
[----:B------:R-:W-:Y:S01]  /*edb0*/  IMAD R21, R0, R19, R21 ;  /* 0x0000001300157224 */ /* 0x000fe200078e0215 */
[----:B------:R-:W-:Y:S01]  /*edc0*/  IABS R23, R23 ;  /* 0x0000001700177213 */ /* 0x000fe20000000000 */
[----:B------:R-:W-:Y:S01]  /*edd0*/  STL [R1+0x20dc], R10 ;  /* 0x0020dc0a01007387 */ /* 0x000fe20000100800 */
[----:B------:R-:W-:Y:S01]  /*ede0*/  ISETP.GE.AND P4, PT, R22, RZ, PT ;  /* 0x000000ff1600720c */ /* 0x000fe20003f86270 */
[----:B------:R-:W-:Y:S01]  /*edf0*/  @!P1 IMAD.IADD R13, R13, 0x1, -R0 ;  /* 0x000000010d0d9824 */ /* 0x000fe200078e0a00 */
[----:B------:R-:W-:Y:S01]  /*ee00*/  IABS R22, R22 ;  /* 0x0000001600167213 */ /* 0x000fe20000000000 */
[----:B------:R-:W-:Y:S01]  /*ee10*/  STL [R1+0x20e0], R18 ;  /* 0x0020e01201007387 */ /* 0x000fe20000100800 */
[----:B------:R-:W-:Y:S01]  /*ee20*/  IABS R4, R15 ;  /* 0x0000000f00047213 */ /* 0x000fe20000000000 */
[----:B------:R-:W-:Y:S01]  /*ee30*/  IMAD.MOV.U32 R19, RZ, RZ, R13 ;  /* 0x000000ffff137224 */ /* 0x000fe200078e000d */
[----:B0-----:R-:W-:Y:S01]  /*ee40*/  SEL R2, R14, R26, !P5 ;  /* 0x0000001a0e027207 */ /* 0x001fe20006800000 */
[----:B------:R-:W-:Y:S01]  /*ee50*/  IMAD.HI.U32 R16, R12, R22, RZ ;  /* 0x000000160c107227 */ /* 0x000fe200078e00ff */
[----:B------:R-:W-:-:S02]  /*ee60*/  SEL R3, R14, R27, !P5 ;  /* 0x0000001b0e037207 */ /* 0x000fc40006800000 */
[----:B------:R-:W-:Y:S01]  /*ee70*/  ISETP.GE.AND P5, PT, R15, RZ, PT ;  /* 0x000000ff0f00720c */ /* 0x000fe20003fa6270 */
[----:B------:R-:W-:Y:S01]  /*ee80*/  @!P3 IMAD.MOV R19, RZ, RZ, -R19 ;  /* 0x000000ffff13b224 */ /* 0x000fe200078e0a13 */
[----:B------:R-:W-:Y:S01]  /*ee90*/  STL [R1+0x20e4], R2 ;  /* 0x0020e40201007387 */ /* 0x000fe20000100800 */
[----:B------:R-:W-:Y:S01]  /*eea0*/  IMAD.HI.U32 R14, R12, R23, RZ ;  /* 0x000000170c0e7227 */ /* 0x000fe200078e00ff */
[----:B------:R-:W-:Y:S02]  /*eeb0*/  ISETP.GT.U32.AND P1, PT, R0, R21, PT ;  /* 0x000000150000720c */ /* 0x000fe40003f24070 */
[----:B------:R-:W-:Y:S01]  /*eec0*/  STL [R1+0x20e8], R3 ;  /* 0x0020e80301007387 */ /* 0x000fe20000100800 */
[----:B------:R-:W-:-:S03]  /*eed0*/  IMAD.HI.U32 R17, R12, R4, RZ ;  /* 0x000000040c117227 */ /* 0x000fc600078e00ff */
[----:B------:R0:W-:Y:S01]  /*eee0*/  STL [R1+0x20ec], R19 ;  /* 0x0020ec1301007387 */ /* 0x0001e20000100800 */
[----:B------:R-:W-:Y:S02]  /*eef0*/  IMAD.MOV R14, RZ, RZ, -R14 ;  /* 0x000000ffff0e7224 */ /* 0x000fe400078e0a0e */
[----:B------:R-:W-:Y:S02]  /*ef00*/  IMAD.MOV R16, RZ, RZ, -R16 ;  /* 0x000000ffff107224 */ /* 0x000fe400078e0a10 */
[----:B------:R-:W-:Y:S02]  /*ef10*/  IMAD.MOV R17, RZ, RZ, -R17 ;  /* 0x000000ffff117224 */ /* 0x000fe400078e0a11 */
[----:B------:R-:W-:Y:S01]  /*ef20*/  IMAD R23, R0, R14, R23 ;  /* 0x0000000e00177224 */ /* 0x000fe200078e0217 */
[----:B------:R-:W-:Y:S01]  /*ef30*/  IABS R14, R5 ;  /* 0x00000005000e7213 */ /* 0x000fe20000000000 */
[C---:B------:R-:W-:Y:S02]  /*ef40*/  VIADD R11, R6.reuse, 0x14 ;  /* 0x00000014060b7836 */ /* 0x040fe40000000000 */
[----:B0-----:R-:W-:-:S02]  /*ef50*/  VIADD R19, R6, 0x10 ;  /* 0x0000001006137836 */ /* 0x001fc40000000000 */
[C---:B------:R-:W-:Y:S01]  /*ef60*/  VIADD R3, R6.reuse, 0xe ;  /* 0x0000000e06037836 */ /* 0x040fe20000000000 */
[----:B------:R-:W-:Y:S01]  /*ef70*/  IABS R13, R11 ;  /* 0x0000000b000d7213 */ /* 0x000fe20000000000 */
[----:B------:R-:W-:Y:S01]  /*ef80*/  VIADD R2, R6, 0xc ;  /* 0x0000000c06027836 */ /* 0x000fe20000000000 */
[----:B------:R-:W-:Y:S01]  /*ef90*/  IABS R15, R19 ;  /* 0x00000013000f7213 */ /* 0x000fe20000000000 */
[C---:B------:R-:W-:Y:S01]  /*efa0*/  IMAD R22, R0.reuse, R16, R22 ;  /* 0x0000001000167224 */ /* 0x040fe200078e0216 */
[----:B------:R-:W-:Y:S01]  /*efb0*/  IABS R16, R3 ;  /* 0x0000000300107213 */ /* 0x000fe20000000000 */
[----:B------:R-:W-:Y:S01]  /*efc0*/  IMAD R4, R0, R17, R4 ;  /* 0x0000001100047224 */ /* 0x000fe200078e0204 */
[----:B------:R-:W-:Y:S01]  /*efd0*/  IABS R17, R2 ;  /* 0x0000000200117213 */ /* 0x000fe20000000000 */
[----:B------:R-:W-:Y:S01]  /*efe0*/  IMAD.HI.U32 R25, R12, R15, RZ ;  /* 0x0000000f0c197227 */ /* 0x000fe200078e00ff */
[----:B------:R0:W-:Y:S01]  /*eff0*/  STL [R1+0x2194], R11 ;  /* 0x0021940b01007387 */ /* 0x0001e20000100800 */
[----:B------:R-:W-:-:S02]  /*f000*/  ISETP.GT.U32.AND P3, PT, R0, R22, PT ;  /* 0x000000160000720c */ /* 0x000fc40003f64070 */
[----:B------:R-:W-:-:S04]  /*f010*/  IMAD.HI.U32 R26, R12, R14, RZ ;  /* 0x0000000e0c1a7227 */ /* 0x000fc800078e00ff */
[----:B------:R-:W-:Y:S02]  /*f020*/  IMAD.MOV R25, RZ, RZ, -R25 ;  /* 0x000000ffff197224 */ /* 0x000fe400078e0a19 */
[----:B------:R-:W-:Y:S02]  /*f030*/  VIADD R9, R6, 0x6 ;  /* 0x0000000606097836 */ /* 0x000fe40000000000 */
[----:B------:R-:W-:-:S04]  /*f040*/  IMAD.HI.U32 R27, R12, R13, RZ ;  /* 0x0000000d0c1b7227 */ /* 0x000fc800078e00ff */
[----:B------:R-:W-:-:S04]  /*f050*/  IMAD.HI.U32 R24, R12, R16, RZ ;  /* 0x000000100c187227 */ /* 0x000fc800078e00ff */
[----:B------:R-:W-:-:S04]  /*f060*/  IMAD.HI.U32 R20, R12, R17, RZ ;  /* 0x000000110c147227 */ /* 0x000fc800078e00ff */
[----:B------:R-:W-:Y:S02]  /*f070*/  IMAD.MOV R26, RZ, RZ, -R26 ;  /* 0x000000ffff1a7224 */ /* 0x000fe400078e0a1a */
[----:B------:R-:W-:Y:S02]  /*f080*/  VIADD R10, R6, 0x8 ;  /* 0x00000008060a7836 */ /* 0x000fe40000000000 */
[----:B------:R-:W-:Y:S01]  /*f090*/  IMAD R15, R0, R25, R15 ;  /* 0x00000019000f7224 */ /* 0x000fe200078e020f */
[----:B------:R-:W-:Y:S01]  /*f0a0*/  IABS R25, R9 ;  /* 0x0000000900197213 */ /* 0x000fe20000000000 */
[----:B------:R-:W-:Y:S02]  /*f0b0*/  IMAD.MOV R27, RZ, RZ, -R27 ;  /* 0x000000ffff1b7224 */ /* 0x000fe400078e0a1b */
[----:B------:R-:W-:Y:S02]  /*f0c0*/  IMAD.MOV R24, RZ, RZ, -R24 ;  /* 0x000000ffff187224 */ /* 0x000fe400078e0a18 */
[----:B------:R-:W-:-:S02]  /*f0d0*/  IMAD.MOV R20, RZ, RZ, -R20 ;  /* 0x000000ffff147224 */ /* 0x000fc400078e0a14 */
[----:B------:R-:W-:Y:S01]  /*f0e0*/  IMAD R14, R0, R26, R14 ;  /* 0x0000001a000e7224 */ /* 0x000fe200078e020e */
[----:B------:R-:W-:Y:S01]  /*f0f0*/  IABS R26, R10 ;  /* 0x0000000a001a7213 */ /* 0x000fe20000000000 */
[C---:B------:R-:W-:Y:S02]  /*f100*/  VIADD R18, R6.reuse, 0xa ;  /* 0x0000000a06127836 */ /* 0x040fe40000000000 */
[C---:B------:R-:W-:Y:S02]  /*f110*/  VIADD R28, R6.reuse, 0x4 ;  /* 0x00000004061c7836 */ /* 0x040fe40000000000 */
[----:B------:R-:W-:Y:S02]  /*f120*/  VIADD R8, R6, 0x2 ;  /* 0x0000000206087836 */ /* 0x000fe40000000000 */
[C---:B------:R-:W-:Y:S01]  /*f130*/  IMAD R13, R0.reuse, R27, R13 ;  /* 0x0000001b000d7224 */ /* 0x040fe200078e020d */
[----:B------:R-:W-:Y:S01]  /*f140*/  IABS R27, R28 ;  /* 0x0000001c001b7213 */ /* 0x000fe20000000000 */
[C---:B------:R-:W-:Y:S01]  /*f150*/  IMAD R16, R0.reuse, R24, R16 ;  /* 0x0000001800107224 */ /* 0x040fe200078e0210 */
[----:B------:R-:W-:Y:S01]  /*f160*/  IABS R24, R8 ;  /* 0x0000000800187213 */ /* 0x000fe20000000000 */
[----:B------:R-:W-:Y:S01]  /*f170*/  IMAD R17, R0, R20, R17 ;  /* 0x0000001400117224 */ /* 0x000fe200078e0211 */
[----:B------:R-:W-:Y:S01]  /*f180*/  IABS R20, R18 ;  /* 0x0000001200147213 */ /* 0x000fe20000000000 */
[----:B------:R-:W-:-:S04]  /*f190*/  IMAD.HI.U32 R7, R12, R25, RZ ;  /* 0x000000190c077227 */ /* 0x000fc800078e00ff */
[C---:B------:R-:W-:Y:S01]  /*f1a0*/  IMAD.HI.U32 R6, R12.reuse, R26, RZ ;  /* 0x0000001a0c067227 */ /* 0x040fe200078e00ff */
[----:B------:R1:W-:Y:S03]  /*f1b0*/  STL [R1], R7 ;  /* 0x0000000701007387 */ /* 0x0003e60000100800 */
[----:B------:R-:W-:-:S04]  /*f1c0*/  IMAD.HI.U32 R29, R12, R20, RZ ;  /* 0x000000140c1d7227 */ /* 0x000fc800078e00ff */
[----:B0-----:R-:W-:-:S04]  /*f1d0*/  IMAD.HI.U32 R11, R12, R27, RZ ;  /* 0x0000001b0c0b7227 */ /* 0x001fc800078e00ff */
[----:B-1----:R-:W-:-:S04]  /*f1e0*/  IMAD.HI.U32 R7, R12, R24, RZ ;  /* 0x000000180c077227 */ /* 0x002fc800078e00ff */
[----:B------:R-:W-:Y:S02]  /*f1f0*/  IMAD.MOV R12, RZ, RZ, -R6 ;  /* 0x000000ffff0c7224 */ /* 0x000fe400078e0a06 */
[----:B------:R-:W2:Y:S01]  /*f200*/  LDL.LU R6, [R1] ;  /* 0x0000000001067983 */ /* 0x000ea20000300800 */
[----:B------:R-:W-:Y:S02]  /*f210*/  IMAD.MOV R11, RZ, RZ, -R11 ;  /* 0x000000ffff0b7224 */ /* 0x000fe400078e0a0b */
[--C-:B------:R-:W-:Y:S02]  /*f220*/  @!P1 IMAD.IADD R21, R21, 0x1, -R0.reuse ;  /* 0x0000000115159824 */ /* 0x100fe400078e0a00 */
[C---:B------:R-:W-:Y:S02]  /*f230*/  IMAD R27, R0.reuse, R11, R27 ;  /* 0x0000000b001b7224 */ /* 0x040fe400078e021b */
[----:B------:R-:W3:Y:S01]  /*f240*/  LDL.LU R11, [R1+0x2194] ;  /* 0x00219400010b7983 */ /* 0x000ee20000300800 */
[----:B------:R-:W-:Y:S01]  /*f250*/  ISETP.GT.U32.AND P1, PT, R0, R21, PT ;  /* 0x000000150000720c */ /* 0x000fe20003f24070 */
[----:B------:R-:W-:-:S02]  /*f260*/  @!P3 IMAD.IADD R22, R22, 0x1, -R0 ;  /* 0x000000011616b824 */ /* 0x000fc400078e0a00 */
[----:B------:R-:W-:-:S03]  /*f270*/  IMAD.MOV R29, RZ, RZ, -R29 ;  /* 0x000000ffff1d7224 */ /* 0x000fc600078e0a1d */
[----:B------:R-:W-:-:S07]  /*f280*/  ISETP.GT.U32.AND P3, PT, R0, R22, PT ;  /* 0x000000160000720c */ /* 0x000fce0003f64070 */
[----:B------:R-:W-:Y:S01]  /*f290*/  @!P1 IMAD.IADD R21, R21, 0x1, -R0 ;  /* 0x0000000115159824 */ /* 0x000fe200078e0a00 */
[----:B------:R-:W-:-:S05]  /*f2a0*/  ISETP.GT.U32.AND P1, PT, R0, R23, PT ;  /* 0x000000170000720c */ /* 0x000fca0003f24070 */
[----:B------:R-:W-:Y:S01]  /*f2b0*/  @!P3 IMAD.IADD R22, R22, 0x1, -R0 ;  /* 0x000000011616b824 */ /* 0x000fe200078e0a00 */
[----:B------:R-:W-:-:S07]  /*f2c0*/  ISETP.GT.U32.AND P3, PT, R0, R4, PT ;  /* 0x000000040000720c */ /* 0x000fce0003f64070 */
[----:B------:R-:W-:-:S05]  /*f2d0*/  @!P1 IMAD.IADD R23, R23, 0x1, -R0 ;  /* 0x0000000117179824 */ /* 0x000fca00078e0a00 */
[----:B------:R-:W-:Y:S01]  /*f2e0*/  ISETP.GT.U32.AND P1, PT, R0, R23, PT ;  /* 0x000000170000720c */ /* 0x000fe20003f24070 */
[----:B------:R-:W-:-:S05]  /*f2f0*/  @!P3 IMAD.IADD R4, R4, 0x1, -R0 ;  /* 0x000000010404b824 */ /* 0x000fca00078e0a00 */
[----:B------:R-:W-:-:S07]  /*f300*/  ISETP.GT.U32.AND P3, PT, R0, R4, PT ;  /* 0x000000040000720c */ /* 0x000fce0003f64070 */
[----:B------:R-:W-:Y:S01]  /*f310*/  @!P1 IMAD.IADD R23, R23, 0x1, -R0 ;  /* 0x0000000117179824 */ /* 0x000fe200078e0a00 */
[----:B------:R-:W-:-:S05]  /*f320*/  ISETP.GT.U32.AND P1, PT, R0, R13, PT ;  /* 0x0000000d0000720c */ /* 0x000fca0003f24070 */
[----:B------:R-:W-:Y:S01]  /*f330*/  @!P3 IMAD.IADD R4, R4, 0x1, -R0 ;  /* 0x000000010404b824 */ /* 0x000fe200078e0a00 */
[----:B------:R-:W-:-:S07]  /*f340*/  ISETP.GT.U32.AND P3, PT, R0, R14, PT ;  /* 0x0000000e0000720c */ /* 0x000fce0003f64070 */
[----:B------:R-:W-:Y:S01]  /*f350*/  @!P1 IMAD.IADD R13, R13, 0x1, -R0 ;  /* 0x000000010d0d9824 */ /* 0x000fe200078e0a00 */
[----:B------:R-:W-:-:S05]  /*f360*/  ISETP.GT.U32.AND P1, PT, R0, R15, PT ;  /* 0x0000000f0000720c */ /* 0x000fca0003f24070 */
[----:B------:R-:W-:Y:S01]  /*f370*/  @!P3 IMAD.IADD R14, R14, 0x1, -R0 ;  /* 0x000000010e0eb824 */ /* 0x000fe200078e0a00 */
[----:B------:R-:W-:-:S07]  /*f380*/  ISETP.GT.U32.AND P3, PT, R0, R16, PT ;  /* 0x000000100000720c */ /* 0x000fce0003f64070 */
[----:B------:R-:W-:Y:S01]  /*f390*/  @!P1 IMAD.IADD R15, R15, 0x1, -R0 ;  /* 0x000000010f0f9824 */ /* 0x000fe200078e0a00 */
[C---:B------:R-:W-:Y:S01]  /*f3a0*/  ISETP.GT.U32.AND P1, PT, R0.reuse, R17, PT ;  /* 0x000000110000720c */ /* 0x040fe20003f24070 */
[----:B------:R-:W-:Y:S01]  /*f3b0*/  @!P6 IMAD.MOV R21, RZ, RZ, -R21 ;  /* 0x000000ffff15e224 */ /* 0x000fe200078e0a15 */
[----:B------:R-:W-:Y:S01]  /*f3c0*/  ISETP.GT.U32.AND P6, PT, R0, R14, PT ;  /* 0x0000000e0000720c */ /* 0x000fe20003fc4070 */
[----:B------:R-:W-:Y:S02]  /*f3d0*/  @!P4 IMAD.MOV R22, RZ, RZ, -R22 ;  /* 0x000000ffff16c224 */ /* 0x000fe400078e0a16 */
[----:B------:R-:W-:Y:S01]  /*f3e0*/  @!P3 IMAD.IADD R16, R16, 0x1, -R0 ;  /* 0x000000011010b824 */ /* 0x000fe200078e0a00 */
[C---:B------:R-:W-:Y:S02]  /*f3f0*/  ISETP.GT.U32.AND P3, PT, R0.reuse, R13, PT ;  /* 0x0000000d0000720c */ /* 0x040fe40003f64070 */
[C---:B------:R-:W-:Y:S01]  /*f400*/  ISETP.GT.U32.AND P4, PT, R0.reuse, R15, PT ;  /* 0x0000000f0000720c */ /* 0x040fe20003f84070 */
[----:B------:R-:W-:-:S02]  /*f410*/  IMAD R26, R0, R12, R26 ;  /* 0x0000000c001a7224 */ /* 0x000fc400078e021a */
[----:B------:R-:W-:Y:S02]  /*f420*/  IMAD R20, R0, R29, R20 ;  /* 0x0000001d00147224 */ /* 0x000fe400078e0214 */
[----:B------:R-:W-:Y:S02]  /*f430*/  @!P1 IMAD.IADD R17, R17, 0x1, -R0 ;  /* 0x0000000111119824 */ /* 0x000fe400078e0a00 */
[----:B------:R-:W-:-:S03]  /*f440*/  IMAD.MOV.U32 R12, RZ, RZ, R4 ;  /* 0x000000ffff0c7224 */ /* 0x000fc600078e0004 */
[C---:B------:R-:W-:Y:S01]  /*f450*/  ISETP.GT.U32.AND P1, PT, R0.reuse, R17, PT ;  /* 0x000000110000720c */ /* 0x040fe20003f24070 */
[----:B------:R-:W-:Y:S01]  /*f460*/  @!P5 IMAD.MOV R12, RZ, RZ, -R12 ;  /* 0x000000ffff0cd224 */ /* 0x000fe200078e0a0c */
[C---:B------:R-:W-:Y:S01]  /*f470*/  ISETP.GT.U32.AND P5, PT, R0.reuse, R20, PT ;  /* 0x000000140000720c */ /* 0x040fe20003fa4070 */
[--C-:B------:R-:W-:Y:S01]  /*f480*/  @!P3 IMAD.IADD R13, R13, 0x1, -R0.reuse ;  /* 0x000000010d0db824 */ /* 0x100fe200078e0a00 */
[----:B------:R-:W-:Y:S01]  /*f490*/  ISETP.GT.U32.AND P3, PT, R0, R26, PT ;  /* 0x0000001a0000720c */ /* 0x000fe20003f64070 */
[--C-:B------:R-:W-:Y:S02]  /*f4a0*/  @!P6 IMAD.IADD R14, R14, 0x1, -R0.reuse ;  /* 0x000000010e0ee824 */ /* 0x100fe400078e0a00 */
[----:B------:R-:W-:Y:S01]  /*f4b0*/  @!P4 IMAD.IADD R15, R15, 0x1, -R0 ;  /* 0x000000010f0fc824 */ /* 0x000fe200078e0a00 */
[C---:B------:R-:W-:Y:S01]  /*f4c0*/  ISETP.GT.U32.AND P4, PT, R0.reuse, R27, PT ;  /* 0x0000001b0000720c */ /* 0x040fe20003f84070 */
[----:B------:R-:W-:Y:S01]  /*f4d0*/  @!P0 IMAD.MOV R23, RZ, RZ, -R23 ;  /* 0x000000ffff178224 */ /* 0x000fe200078e0a17 */
[----:B------:R-:W-:-:S03]  /*f4e0*/  ISETP.GT.U32.AND P0, PT, R0, R16, PT ;  /* 0x000000100000720c */ /* 0x000fc60003f04070 */
[--C-:B------:R-:W-:Y:S02]  /*f4f0*/  @!P1 IMAD.IADD R17, R17, 0x1, -R0.reuse ;  /* 0x0000000111119824 */ /* 0x100fe400078e0a00 */
[--C-:B------:R-:W-:Y:S01]  /*f500*/  @!P5 IMAD.IADD R20, R20, 0x1, -R0.reuse ;  /* 0x000000011414d824 */ /* 0x100fe200078e0a00 */
[----:B------:R-:W-:Y:S01]  /*f510*/  ISETP.GE.AND P5, PT, R5, RZ, PT ;  /* 0x000000ff0500720c */ /* 0x000fe20003fa6270 */
[--C-:B------:R-:W-:Y:S01]  /*f520*/  @!P3 IMAD.IADD R26, R26, 0x1, -R0.reuse ;  /* 0x000000011a1ab824 */ /* 0x100fe200078e0a00 */
[----:B------:R-:W-:Y:S01]  /*f530*/  ISETP.GE.AND P3, PT, R19, RZ, PT ;  /* 0x000000ff1300720c */ /* 0x000fe20003f66270 */
[----:B------:R0:W-:Y:S02]  /*f540*/  STL [R1+0x20f0], R21 ;  /* 0x0020f01501007387 */ /* 0x0001e40000100800 */
[--C-:B------:R-:W-:Y:S01]  /*f550*/  @!P4 IMAD.IADD R27, R27, 0x1, -R0.reuse ;  /* 0x000000011b1bc824 */ /* 0x100fe200078e0a00 */
[----:B------:R-:W-:Y:S01]  /*f560*/  ISETP.GE.AND P4, PT, R2, RZ, PT ;  /* 0x000000ff0200720c */ /* 0x000fe20003f86270 */
[----:B------:R-:W-:Y:S01]  /*f570*/  STL [R1+0x20f4], R22 ;  /* 0x0020f41601007387 */ /* 0x000fe20000100800 */
[----:B------:R-:W-:-:S03]  /*f580*/  @!P0 IMAD.IADD R16, R16, 0x1, -R0 ;  /* 0x0000000110108824 */ /* 0x000fc600078e0a00 */
[----:B------:R-:W-:Y:S02]  /*f590*/  STL [R1+0x20f8], R23 ;  /* 0x0020f81701007387 */ /* 0x000fe40000100800 */
[----:B------:R-:W-:Y:S02]  /*f5a0*/  @!P5 IMAD.MOV R14, RZ, RZ, -R14 ;  /* 0x000000ffff0ed224 */ /* 0x000fe400078e0a0e */
[----:B------:R-:W-:Y:S01]  /*f5b0*/  STL [R1+0x20fc], R12 ;  /* 0x0020fc0c01007387 */ /* 0x000fe20000100800 */
[----:B------:R-:W-:-:S03]  /*f5c0*/  @!P3 IMAD.MOV R15, RZ, RZ, -R15 ;  /* 0x000000ffff0fb224 */ /* 0x000fc600078e0a0f */
[----:B------:R-:W-:Y:S01]  /*f5d0*/  @!P4 IMAD.MOV R17, RZ, RZ, -R17 ;  /* 0x000000ffff11c224 */ /* 0x000fe200078e0a11 */
[----:B------:R-:W-:Y:S01]  /*f5e0*/  ISETP.GE.AND P4, PT, R18, RZ, PT ;  /* 0x000000ff1200720c */ /* 0x000fe20003f86270 */
[----:B--2---:R-:W-:-:S04]  /*f5f0*/  IMAD.MOV R6, RZ, RZ, -R6 ;  /* 0x000000ffff067224 */ /* 0x004fc800078e0a06 */
[C---:B------:R-:W-:Y:S02]  /*f600*/  IMAD R25, R0.reuse, R6, R25 ;  /* 0x0000000600197224 */ /* 0x040fe400078e0219 */
[----:B------:R-:W-:Y:S02]  /*f610*/  IMAD.MOV R6, RZ, RZ, -R7 ;  /* 0x000000ffff067224 */ /* 0x000fe400078e0a07 */
[----:B------:R-:W1:Y:S01]  /*f620*/  S2R R7, SR_TID.X ;  /* 0x0000000000077919 */ /* 0x000e620000002100 */
[C---:B------:R-:W-:Y:S01]  /*f630*/  ISETP.GT.U32.AND P6, PT, R0.reuse, R25, PT ;  /* 0x000000190000720c */ /* 0x040fe20003fc4070 */
[----:B------:R-:W-:Y:S01]  /*f640*/  IMAD R24, R0, R6, R24 ;  /* 0x0000000600187224 */ /* 0x000fe200078e0218 */
[----:B---3--:R-:W-:-:S11]  /*f650*/  ISETP.GE.AND P1, PT, R11, RZ, PT ;  /* 0x000000ff0b00720c */ /* 0x008fd60003f26270 */
[----:B------:R-:W-:Y:S01]  /*f660*/  @!P6 IMAD.IADD R25, R25, 0x1, -R0 ;  /* 0x000000011919e824 */ /* 0x000fe200078e0a00 */
[----:B------:R-:W-:Y:S01]  /*f670*/  ISETP.GE.AND P6, PT, R3, RZ, PT ;  /* 0x000000ff0300720c */ /* 0x000fe20003fc6270 */
[C---:B-1----:R-:W-:Y:S01]  /*f680*/  IMAD.SHL.U32 R29, R7.reuse, 0x8, RZ ;  /* 0x00000008071d7824 */ /* 0x042fe200078e00ff */
[----:B------:R-:W-:-:S04]  /*f690*/  LOP3.LUT R6, R7, 0x7, RZ, 0xc0, !PT ;  /* 0x0000000707067812 */ /* 0x000fc800078ec0ff */
[----:B------:R-:W-:Y:S01]  /*f6a0*/  LOP3.LUT R29, R29, 0x30, RZ, 0xc0, !PT ;  /* 0x000000301d1d7812 */ /* 0x000fe200078ec0ff */
[----:B0-----:R-:W-:-:S04]  /*f6b0*/  IMAD.SHL.U32 R21, R7, 0x2, RZ ;  /* 0x0000000207157824 */ /* 0x001fc800078e00ff */
[----:B------:R-:W-:Y:S02]  /*f6c0*/  IMAD R29, R6, 0x40, R29 ;  /* 0x00000040061d7824 */ /* 0x000fe400078e021d */
[----:B------:R-:W-:-:S03]  /*f6d0*/  @!P1 IMAD.MOV R13, RZ, RZ, -R13 ;  /* 0x000000ffff0d9224 */ /* 0x000fc600078e0a0d */
[----:B------:R-:W-:Y:S01]  /*f6e0*/  LOP3.LUT R29, R29, 0x30, R21, 0x78, !PT ;  /* 0x000000301d1d7812 */ /* 0x000fe200078e7815 */
[----:B------:R-:W-:-:S04]  /*f6f0*/  @!P6 IMAD.MOV R16, RZ, RZ, -R16 ;  /* 0x000000ffff10e224 */ /* 0x000fc800078e0a10 */
[----:B------:R-:W-:Y:S04]  /*f700*/  STL [R1+0x205c], R29 ;  /* 0x00205c1d01007387 */ /* 0x000fe80000100800 */
[----:B------:R-:W2:Y:S04]  /*f710*/  LDL.LU R11, [R1+0x2190] ;  /* 0x00219000010b7983 */ /* 0x000ea80000300800 */
[----:B------:R-:W3:Y:S04]  /*f720*/  LDL.LU R5, [R1+0x218c] ;  /* 0x00218c0001057983 */ /* 0x000ee80000300800 */
[----:B------:R-:W-:Y:S04]  /*f730*/  STL [R1+0x2100], R13 ;  /* 0x0021000d01007387 */ /* 0x000fe80000100800 */
[----:B------:R-:W-:Y:S04]  /*f740*/  STL [R1+0x2104], R14 ;  /* 0x0021040e01007387 */ /* 0x000fe80000100800 */
[----:B------:R-:W-:Y:S01]  /*f750*/  STL [R1+0x2108], R15 ;  /* 0x0021080f01007387 */ /* 0x000fe20000100800 */
[----:B------:R-:W-:-:S03]  /*f760*/  ISETP.GT.U32.AND P0, PT, R0, R24, PT ;  /* 0x000000180000720c */ /* 0x000fc60003f04070 */
[----:B------:R0:W-:Y:S04]  /*f770*/  STL [R1+0x210c], R16 ;  /* 0x00210c1001007387 */ /* 0x0001e80000100800 */
[----:B------:R-:W-:Y:S01]  /*f780*/  STL [R1+0x2110], R17 ;  /* 0x0021101101007387 */ /* 0x000fe20000100800 */
[----:B------:R-:W-:-:S03]  /*f790*/  IMAD R6, R6, 0x110, RZ ;  /* 0x0000011006067824 */ /* 0x000fc600078e02ff */
[----:B0-----:R-:W3:Y:S04]  /*f7a0*/  LDL.LU R16, [R1+0x5c] ;  /* 0x00005c0001107983 */ /* 0x001ee80000300800 */
[----:B------:R-:W3:Y:S04]  /*f7b0*/  LDL.LU R15, [R1+0x60] ;  /* 0x00006000010f7983 */ /* 0x000ee80000300800 */
[----:B------:R-:W3:Y:S04]  /*f7c0*/  LDL.LU R14, [R1+0x68] ;  /* 0x00006800010e7983 */ /* 0x000ee80000300800 */
[----:B------:R-:W3:Y:S01]  /*f7d0*/  LDL.LU R13, [R1+0x394] ;  /* 0x00039400010d7983 */ /* 0x000ee20000300800 */
[----:B------:R-:W-:Y:S01]  /*f7e0*/  LOP3.LUT R4, R6, 0x10, R21, 0x78, !PT ;  /* 0x0000001006047812 */ /* 0x000fe200078e7815 */
[----:B------:R-:W-:-:S02]  /*f7f0*/  IMAD.SHL.U32 R22, R7, 0x80, RZ ;  /* 0x0000008007167824 */ /* 0x000fc400078e00ff */
[----:B------:R-:W3:Y:S01]  /*f800*/  LDL.LU R6, [R1+0x39c] ;  /* 0x00039c0001067983 */ /* 0x000ee20000300800 */
[----:B------:R-:W-:-:S03]  /*f810*/  @!P0 IMAD.IADD R24, R24, 0x1, -R0 ;  /* 0x0000000118188824 */ /* 0x000fc600078e0a00 */
[----:B------:R-:W3:Y:S01]  /*f820*/  LDL.LU R29, [R1+0x3c4] ;  /* 0x0003c400011d7983 */ /* 0x000ee20000300800 */
[----:B------:R-:W-:-:S03]  /*f830*/  ISETP.GT.U32.AND P0, PT, R0, R20, PT ;  /* 0x000000140000720c */ /* 0x000fc60003f04070 */
[----:B------:R-:W3:Y:S01]  /*f840*/  LDL.LU R12, [R1+0x3d0] ;  /* 0x0003d000010c7983 */ /* 0x000ee20000300800 */
[----:B------:R-:W-:Y:S02]  /*f850*/  ISETP.GT.U32.AND P1, PT, R0, R26, PT ;  /* 0x0000001a0000720c */ /* 0x000fe40003f24070 */
[----:B------:R-:W-:Y:S01]  /*f860*/  LOP3.LUT R4, R4, 0x800, R22, 0xf8, !PT ;  /* 0x0000080004047812 */ /* 0x000fe200078ef816 */
[----:B------:R-:W3:Y:S04]  /*f870*/  LDL.LU R23, [R1+0x3d4] ;  /* 0x0003d40001177983 */ /* 0x000ee80000300800 */
[----:B------:R-:W3:Y:S04]  /*f880*/  LDL.LU R22, [R1+0x3dc] ;  /* 0x0003dc0001167983 */ /* 0x000ee80000300800 */
[----:B------:R-:W3:Y:S04]  /*f890*/  LDL.LU R21, [R1+0x3e0] ;  /* 0x0003e00001157983 */ /* 0x000ee80000300800 */
[----:B------:R-:W3:Y:S04]  /*f8a0*/  LDL.LU R19, [R1+0x3e4] ;  /* 0x0003e40001137983 */ /* 0x000ee80000300800 */
[----:B------:R-:W3:Y:S01]  /*f8b0*/  LDL.LU R3, [R1+0x3d8] ;  /* 0x0003d80001037983 */ /* 0x000ee20000300800 */
[----:B------:R-:W-:-:S03]  /*f8c0*/  @!P0 IMAD.IADD R20, R20, 0x1, -R0 ;  /* 0x0000000114148824 */ /* 0x000fc600078e0a00 */
[----:B------:R-:W3:Y:S01]  /*f8d0*/  LDL.LU R2, [R1+0x3cc] ;  /* 0x0003cc0001027983 */ /* 0x000ee20000300800 */
[----:B------:R-:W-:Y:S01]  /*f8e0*/  ISETP.GE.AND P0, PT, R10, RZ, PT ;  /* 0x000000ff0a00720c */ /* 0x000fe20003f06270 */
[----:B------:R-:W-:Y:S01]  /*f8f0*/  @!P1 IMAD.IADD R26, R26, 0x1, -R0 ;  /* 0x000000011a1a9824 */ /* 0x000fe200078e0a00 */
[----:B------:R-:W-:Y:S01]  /*f900*/  ISETP.GE.AND P1, PT, R9, RZ, PT ;  /* 0x000000ff0900720c */ /* 0x000fe20003f26270 */
[----:B------:R-:W3:Y:S04]  /*f910*/  LDL.LU R18, [R1+0x3c8] ;  /* 0x0003c80001127983 */ /* 0x000ee80000300800 */
[----:B------:R-:W3:Y:S04]  /*f920*/  LDL.LU R10, [R1+0x70] ;  /* 0x00007000010a7983 */ /* 0x000ee80000300800 */
[----:B------:R-:W3:Y:S01]  /*f930*/  LDL.LU R9, [R1+0x78] ;  /* 0x0000780001097983 */ /* 0x000ee20000300800 */
[----:B------:R-:W-:-:S02]  /*f940*/  ISETP.GT.U32.AND P3, PT, R0, R25, PT ;  /* 0x000000190000720c */ /* 0x000fc40003f64070 */
[C---:B------:R-:W-:Y:S02]  /*f950*/  ISETP.GT.U32.AND P6, PT, R0.reuse, R27, PT ;  /* 0x0000001b0000720c */ /* 0x040fe40003fc4070 */
[----:B------:R-:W-:Y:S02]  /*f960*/  ISETP.GT.U32.AND P5, PT, R0, R24, PT ;  /* 0x000000180000720c */ /* 0x000fe40003fa4070 */
[----:B------:R-:W-:-:S07]  /*f970*/  LOP3.LUT R7, R7, 0x1f, RZ, 0xc0, !PT ;  /* 0x0000001f07077812 */ /* 0x000fce00078ec0ff */
[--C-:B------:R-:W-:Y:S01]  /*f980*/  @!P3 IMAD.IADD R25, R25, 0x1, -R0.reuse ;  /* 0x000000011919b824 */ /* 0x100fe200078e0a00 */
[----:B------:R-:W-:Y:S01]  /*f990*/  ISETP.GE.AND P3, PT, R28, RZ, PT ;  /* 0x000000ff1c00720c */ /* 0x000fe20003f66270 */
[----:B------:R-:W-:Y:S01]  /*f9a0*/  @!P6 IMAD.IADD R27, R27, 0x1, -R0 ;  /* 0x000000011b1be824 */ /* 0x000fe200078e0a00 */
[----:B------:R-:W-:Y:S01]  /*f9b0*/  ISETP.GE.AND P6, PT, R8, RZ, PT ;  /* 0x000000ff0800720c */ /* 0x000fe20003fc6270 */
[----:B------:R-:W-:Y:S01]  /*f9c0*/  IMAD R28, R7, UR8, RZ ;  /* 0x00000008071c7c24 */ /* 0x000fe2000f8e02ff */
[----:B------:R-:W3:Y:S01]  /*f9d0*/  LDL.LU R8, [R1+0x90] ;  /* 0x0000900001087983 */ /* 0x000ee20000300800 */
[----:B------:R-:W-:Y:S02]  /*f9e0*/  @!P4 IMAD.MOV R20, RZ, RZ, -R20 ;  /* 0x000000ffff14c224 */ /* 0x000fe400078e0a14 */
[----:B------:R-:W-:Y:S01]  /*f9f0*/  @!P5 IMAD.IADD R24, R24, 0x1, -R0 ;  /* 0x000000011818d824 */ /* 0x000fe200078e0a00 */
[----:B----4-:R-:W-:Y:S01]  /*fa00*/  LEA R4, P5, R28, UR10, 0x1 ;  /* 0x0000000a1c047c11 */ /* 0x010fe2000f8a08ff */
[----:B------:R-:W-:Y:S01]  /*fa10*/  @!P0 IMAD.MOV R26, RZ, RZ, -R26 ;  /* 0x000000ffff1a8224 */ /* 0x000fe200078e0a1a */
[----:B------:R-:W4:Y:S01]  /*fa20*/  LDL.LU R7, [R1+0x98] ;  /* 0x0000980001077983 */ /* 0x000f220000300800 */
[----:B------:R-:W-:-:S02]  /*fa30*/  @!P1 IMAD.MOV R25, RZ, RZ, -R25 ;  /* 0x000000ffff199224 */ /* 0x000fc400078e0a19 */
[----:B------:R-:W-:Y:S01]  /*fa40*/  @!P3 IMAD.MOV R27, RZ, RZ, -R27 ;  /* 0x000000ffff1bb224 */ /* 0x000fe200078e0a1b */
[----:B------:R-:W-:Y:S01]  /*fa50*/  STL [R1+0x2114], R20 ;  /* 0x0021141401007387 */ /* 0x000fe20000100800 */
[----:B------:R-:W-:-:S03]  /*fa60*/  @!P6 IMAD.MOV R24, RZ, RZ, -R24 ;  /* 0x000000ffff18e224 */ /* 0x000fc600078e0a18 */
[----:B------:R-:W-:Y:S04]  /*fa70*/  STL [R1+0x2118], R28 ;  /* 0x0021181c01007387 */ /* 0x000fe80000100800 */
[----:B------:R-:W-:Y:S04]  /*fa80*/  STL [R1+0x2098], R4 ;  /* 0x0020980401007387 */ /* 0x000fe80000100800 */
[----:B------:R-:W-:Y:S04]  /*fa90*/  STL [R1+0x211c], R26 ;  /* 0x00211c1a01007387 */ /* 0x000fe80000100800 */
[----:B------:R-:W-:Y:S04]  /*faa0*/  STL [R1+0x2120], R25 ;  /* 0x0021201901007387 */ /* 0x000fe80000100800 */
[----:B------:R-:W-:Y:S04]  /*fab0*/  STL [R1+0x2124], R27 ;  /* 0x0021241b01007387 */ /* 0x000fe80000100800 */
[----:B------:R-:W-:Y:S01]  /*fac0*/  STL [R1+0x2128], R24 ;  /* 0x0021281801007387 */ /* 0x000fe20000100800 */
[----:B--2---:R-:W-:Y:S01]  /*fad0*/  @!P2 IMAD.MOV R11, RZ, RZ, -R11 ;  /* 0x000000ffff0ba224 */ /* 0x004fe200078e0a0b */
[----:B---3--:R-:W-:-:S02]  /*fae0*/  ISETP.NE.AND P4, PT, R5, RZ, PT ;  /* 0x000000ff0500720c */ /* 0x008fc40003f85270 */
[----:B------:R-:W-:Y:S02]  /*faf0*/  LOP3.LUT R0, RZ, R5, RZ, 0x33, !PT ;  /* 0x00000005ff007212 */ /* 0x000fe400078e33ff */
[----:B------:R0:W-:Y:S02]  /*fb00*/  STL [R1+0x212c], R11 ;  /* 0x00212c0b01007387 */ /* 0x0001e40000100800 */
[C---:B------:R-:W-:Y:S02]  /*fb10*/  SEL R5, R0.reuse, R16, !P4 ;  /* 0x0000001000057207 */ /* 0x040fe40006000000 */
[----:B0-----:R-:W-:-:S03]  /*fb20*/  SEL R11, R0, R15, !P4 ;  /* 0x0000000f000b7207 */ /* 0x001fc60006000000 */
[----:B------:R0:W-:Y:S01]  /*fb30*/  STL [R1+0xc], R5 ;  /* 0x00000c0501007387 */ /* 0x0001e20000100800 */
[----:B------:R-:W-:-:S03]  /*fb40*/  SEL R4, R0, R14, !P4 ;  /* 0x0000000e00047207 */ /* 0x000fc60006000000 */
[----:B------:R-:W-:Y:S01]  /*fb50*/  STL [R1+0x4], R11 ;  /* 0x0000040b01007387 */ /* 0x000fe20000100800 */
[C---:B0-----:R-:W-:Y:S02]  /*fb60*/  SEL R5, R0.reuse, R13, !P4 ;  /* 0x0000000d00057207 */ /* 0x041fe40006000000 */
[----:B------:R-:W-:-:S03]  /*fb70*/  SEL R6, R0, R6, !P4 ;  /* 0x0000000600067207 */ /* 0x000fc60006000000 */
[----:B------:R0:W-:Y:S04]  /*fb80*/  STL [R1+0x2130], R5 ;  /* 0x0021300501007387 */ /* 0x0001e80000100800 */
[----:B------:R1:W-:Y:S01]  /*fb90*/  STL [R1], R4 ;  /* 0x0000000401007387 */ /* 0x0003e20000100800 */
[----:B0-----:R-:W-:-:S03]  /*fba0*/  SEL R5, R0, R29, !P4 ;  /* 0x0000001d00057207 */ /* 0x001fc60006000000 */
[----:B------:R0:W-:Y:S01]  /*fbb0*/  STL [R1+0x2134], R6 ;  /* 0x0021340601007387 */ /* 0x0001e20000100800 */
[----:B-1----:R-:W-:-:S03]  /*fbc0*/  SEL R4, R0, R12, !P4 ;  /* 0x0000000c00047207 */ /* 0x002fc60006000000 */
[----:B------:R1:W-:Y:S04]  /*fbd0*/  STL [R1+0x10], R5 ;  /* 0x0000100501007387 */ /* 0x0003e80000100800 */
[----:B------:R2:W-:Y:S01]  /*fbe0*/  STL [R1+0x18], R4 ;  /* 0x0000180401007387 */ /* 0x0005e20000100800 */
[C---:B0-----:R-:W-:Y:S02]  /*fbf0*/  SEL R6, R0.reuse, R23, !P4 ;  /* 0x0000001700067207 */ /* 0x041fe40006000000 */
[----:B-1----:R-:W-:-:S03]  /*fc00*/  SEL R5, R0, R22, !P4 ;  /* 0x0000001600057207 */ /* 0x002fc60006000000 */
[----:B------:R0:W-:Y:S01]  /*fc10*/  STL [R1+0x20], R6 ;  /* 0x0000200601007387 */ /* 0x0001e20000100800 */
[----:B--2---:R-:W-:-:S03]  /*fc20*/  SEL R4, R0, R21, !P4 ;  /* 0x0000001500047207 */ /* 0x004fc60006000000 */
[----:B------:R1:W-:Y:S04]  /*fc30*/  STL [R1+0x30], R5 ;  /* 0x0000300501007387 */ /* 0x0003e80000100800 */
[----:B------:R2:W-:Y:S01]  /*fc40*/  STL [R1+0x44], R4 ;  /* 0x0000440401007387 */ /* 0x0005e20000100800 */
[C---:B0-----:R-:W-:Y:S02]  /*fc50*/  SEL R6, R0.reuse, R19, !P4 ;  /* 0x0000001300067207 */ /* 0x041fe40006000000 */
[----:B-1----:R-:W-:-:S03]  /*fc60*/  SEL R5, R0, R3, !P4 ;  /* 0x0000000300057207 */ /* 0x002fc60006000000 */
[----:B------:R-:W-:Y:S01]  /*fc70*/  STL [R1+0x4c], R6 ;  /* 0x00004c0601007387 */ /* 0x000fe20000100800 */
[----:B--2---:R-:W-:-:S03]  /*fc80*/  SEL R4, R0, R2, !P4 ;  /* 0x0000000200047207 */ /* 0x004fc60006000000 */
[----:B------:R-:W-:Y:S01]  /*fc90*/  STL [R1+0x58], R5 ;  /* 0x0000580501007387 */ /* 0x000fe20000100800 */
[C---:B------:R-:W-:Y:S02]  /*fca0*/  SEL R3, R0.reuse, R18, !P4 ;  /* 0x0000001200037207 */ /* 0x040fe40006000000 */
[C---:B------:R-:W-:Y:S01]  /*fcb0*/  SEL R2, R0.reuse, R10, !P4 ;  /* 0x0000000a00027207 */ /* 0x040fe20006000000 */
[----:B------:R0:W-:Y:S04]  /*fcc0*/  STL [R1+0x60], R4 ;  /* 0x0000600401007387 */ /* 0x0001e80000100800 */
[----:B------:R1:W-:Y:S01]  /*fcd0*/  STL [R1+0x68], R3 ;  /* 0x0000680301007387 */ /* 0x0003e20000100800 */
[----:B0-----:R-:W-:-:S03]  /*fce0*/  SEL R4, R0, R9, !P4 ;  /* 0x0000000900047207 */ /* 0x001fc60006000000 */
[----:B------:R4:W-:Y:S04]  /*fcf0*/  STL [R1+0x70], R2 ;  /* 0x0000700201007387 */ /* 0x0009e80000100800 */
[----:B------:R-:W-:Y:S04]  /*fd00*/  STL [R1+0x78], R4 ;  /* 0x0000780401007387 */ /* 0x000fe80000100800 */
[----:B------:R-:W2:Y:S01]  /*fd10*/  LDL.LU R6, [R1+0xb8] ;  /* 0x0000b80001067983 */ /* 0x000ea20000300800 */
[C---:B-1----:R-:W-:Y:S02]  /*fd20*/  SEL R3, R0.reuse, R8, !P4 ;  /* 0x0000000800037207 */ /* 0x042fe40006000000 */
[----:B----4-:R-:W-:-:S03]  /*fd30*/  SEL R2, R0, R7, !P4 ;  /* 0x0000000700027207 */ /* 0x010fc60006000000 */
[----:B------:R-:W-:Y:S04]  /*fd40*/  STL [R1+0x90], R3 ;  /* 0x0000900301007387 */ /* 0x000fe80000100800 */
[----:B--2---:R0:W-:Y:S04]  /*fd50*/  STL [R1+0x2180], R6 ;  /* 0x0021800601007387 */ /* 0x0041e80000100800 */
[----:B------:R-:W-:Y:S04]  /*fd60*/  STL [R1+0x98], R2 ;  /* 0x0000980201007387 */ /* 0x000fe80000100800 */
[----:B0-----:R-:W2:Y:S04]  /*fd70*/  LDL.LU R6, [R1+0xb0] ;  /* 0x0000b00001067983 */ /* 0x001ea80000300800 */
[----:B--2---:R0:W-:Y:S04]  /*fd80*/  STL [R1+0x2184], R6 ;  /* 0x0021840601007387 */ /* 0x0041e80000100800 */
[----:B0-----:R-:W2:Y:S04]  /*fd90*/  LDL.LU R6, [R1+0xa8] ;  /* 0x0000a80001067983 */ /* 0x001ea80000300800 */
[----:B--2---:R0:W-:Y:S04]  /*fda0*/  STL [R1+0x2188], R6 ;  /* 0x0021880601007387 */ /* 0x0041e80000100800 */
[----:B0-----:R-:W2:Y:S04]  /*fdb0*/  LDL.LU R6, [R1+0xa0] ;  /* 0x0000a00001067983 */ /* 0x001ea80000300800 */
[----:B------:R-:W3:Y:S04]  /*fdc0*/  LDL.LU R5, [R1+0xc0] ;  /* 0x0000c00001057983 */ /* 0x000ee80000300800 */
[----:B------:R-:W4:Y:S04]  /*fdd0*/  LDL.LU R11, [R1+0x100] ;  /* 0x00010000010b7983 */ /* 0x000f280000300800 */
[----:B------:R-:W3:Y:S04]  /*fde0*/  LDL.LU R24, [R1+0x108] ;  /* 0x0001080001187983 */ /* 0x000ee80000300800 */
        /* <DEDUP_REMOVED lines=23> */
[----:B------:R-:W3:Y:S01]  /*ff60*/  LDL.LU R7, [R1+0x1fc] ;  /* 0x0001fc0001077983 */ /* 0x000ee20000300800 */
[----:B--2---:R-:W-:-:S05]  /*ff70*/  SEL R6, R0, R6, !P4 ;  /* 0x0000000600067207 */ /* 0x004fca0006000000 */
[----:B------:R0:W-:Y:S04]  /*ff80*/  STL [R1+0xa0], R6 ;  /* 0x0000a00601007387 */ /* 0x0001e80000100800 */
[----:B0-----:R-:W2:Y:S02]  /*ff90*/  LDL.LU R6, [R1+0x2188] ;  /* 0x0021880001067983 */ /* 0x001ea40000300800 */
[----:B--2---:R-:W-:-:S05]  /*ffa0*/  SEL R6, R0, R6, !P4 ;  /* 0x0000000600067207 */ /* 0x004fca0006000000 */
[----:B------:R0:W-:Y:S04]  /*ffb0*/  STL [R1+0xa8], R6 ;  /* 0x0000a80601007387 */ /* 0x0001e80000100800 */
[----:B0-----:R-:W2:Y:S02]  /*ffc0*/  LDL.LU R6, [R1+0x2184] ;  /* 0x0021840001067983 */ /* 0x001ea40000300800 */
[----:B--2---:R-:W-:-:S05]  /*ffd0*/  SEL R6, R0, R6, !P4 ;  /* 0x0000000600067207 */ /* 0x004fca0006000000 */
[----:B------:R0:W-:Y:S04]  /*ffe0*/  STL [R1+0xb0], R6 ;  /* 0x0000b00601007387 */ /* 0x0001e80000100800 */
[----:B0-----:R-:W2:Y:S01]  /*fff0*/  LDL.LU R6, [R1+0x2180] ;  /* 0x0021800001067983 */ /* 0x001ea20000300800 */
[C---:B---3--:R-:W-:Y:S02]  /*10000*/  SEL R5, R0.reuse, R5, !P4 ;  /* 0x0000000500057207 */ /* 0x048fe40006000000 */
[C---:B------:R-:W-:Y:S02]  /*10010*/  SEL R4, R0.reuse, R4, !P4 ;  /* 0x0000000400047207 */ /* 0x040fe40006000000 */
[----:B--2---:R-:W-:-:S05]  /*10020*/  SEL R6, R0, R6, !P4 ;  /* 0x0000000600067207 */ /* 0x004fca0006000000 */
[----:B------:R4:W-:Y:S04]  /*10030*/  STL [R1+0xb8], R6 ;  /* 0x0000b80601007387 */ /* 0x0009e80000100800 */
[----:B------:R0:W-:Y:S01]  /*10040*/  STL [R1+0xc0], R5 ;  /* 0x0000c00501007387 */ /* 0x0001e20000100800 */
[C---:B----4-:R-:W-:Y:S02]  /*10050*/  SEL R6, R0.reuse, R11, !P4 ;  /* 0x0000000b00067207 */ /* 0x050fe40006000000 */
[----:B0-----:R-:W-:-:S03]  /*10060*/  SEL R5, R0, R24, !P4 ;  /* 0x0000001800057207 */ /* 0x001fc60006000000 */
[----:B------:R0:W-:Y:S01]  /*10070*/  STL [R1+0x100], R6 ;  /* 0x0001000601007387 */ /* 0x0001e20000100800 */
[----:B------:R-:W-:-:S03]  /*10080*/  SEL R11, R0, R27, !P4 ;  /* 0x0000001b000b7207 */ /* 0x000fc60006000000 */
[----:B------:R1:W-:Y:S01]  /*10090*/  STL [R1+0x108], R5 ;  /* 0x0001080501007387 */ /* 0x0003e20000100800 */
[----:B0-----:R-:W-:-:S03]  /*100a0*/  SEL R6, R0, R25, !P4 ;  /* 0x0000001900067207 */ /* 0x001fc60006000000 */
[----:B------:R-:W-:Y:S01]  /*100b0*/  STL [R1+0x110], R11 ;  /* 0x0001100b01007387 */ /* 0x000fe20000100800 */
[----:B-1----:R-:W-:-:S03]  /*100c0*/  SEL R5, R0, R26, !P4 ;  /* 0x0000001a00057207 */ /* 0x002fc60006000000 */
[----:B------:R0:W-:Y:S04]  /*100d0*/  STL [R1+0x118], R6 ;  /* 0x0001180601007387 */ /* 0x0001e80000100800 */
        /* <DEDUP_REMOVED lines=40> */
[----:B0-----:R-:W-:-:S03]  /*10360*/  SEL R2, R0, R7, !P4 ;  /* 0x0000000700027207 */ /* 0x001fc60006000000 */
        /* <DEDUP_REMOVED lines=540> */
[C---:B----4-:R-:W-:Y:S02]  /*12530*/  SEL R11, R0.reuse, R11, !P4 ;  /* 0x0000000b000b7207 */ /* 0x050fe40006000000 */
[C---:B------:R-:W-:Y:S02]  /*12540*/  SEL R24, R0.reuse, R24, !P4 ;  /* 0x0000001800187207 */ /* 0x040fe40006000000 */
[----:B------:R-:W-:-:S02]  /*12550*/  SEL R27, R0, R27, !P4 ;  /* 0x0000001b001b7207 */ /* 0x000fc40006000000 */
[C---:B------:R-:W-:Y:S02]  /*12560*/  SEL R25, R0.reuse, R25, !P4 ;  /* 0x0000001900197207 */ /* 0x040fe40006000000 */
[C---:B------:R-:W-:Y:S02]  /*12570*/  SEL R26, R0.reuse, R26, !P4 ;  /* 0x0000001a001a7207 */ /* 0x040fe40006000000 */
[C---:B------:R-:W-:Y:S02]  /*12580*/  SEL R28, R0.reuse, R28, !P4 ;  /* 0x0000001c001c7207 */ /* 0x040fe40006000000 */
[C---:B------:R-:W-:Y:S02]  /*12590*/  SEL R20, R0.reuse, R20, !P4 ;  /* 0x0000001400147207 */ /* 0x040fe40006000000 */
        /* <DEDUP_REMOVED lines=17> */
[----:B--2---:R-:W-:-:S05]  /*126b0*/  SEL R6, R0, R6, !P4 ;  /* 0x0000000600067207 */ /* 0x004fca0006000000 */
[----:B------:R0:W-:Y:S04]  /*126c0*/  STL [R1+0x138], R6 ;  /* 0x0001380601007387 */ /* 0x0001e80000100800 */
[----:B0-----:R-:W2:Y:S04]  /*126d0*/  LDL.LU R6, [R1+0x2134] ;  /* 0x0021340001067983 */ /* 0x001ea80000300800 */
[----:B------:R0:W-:Y:S04]  /*126e0*/  STL [R1+0x134], R5 ;  /* 0x0001340501007387 */ /* 0x0001e80000100800 */
[----:B0-----:R-:W3:Y:S04]  /*126f0*/  LDL.LU R5, [R1+0x2130] ;  /* 0x0021300001057983 */ /* 0x001ee80000300800 */
[----:B------:R0:W-:Y:S04]  /*12700*/  STL [R1+0x130], R11 ;  /* 0x0001300b01007387 */ /* 0x0001e80000100800 */
[----:B0-----:R-:W4:Y:S04]  /*12710*/  LDL.LU R11, [R1+0x212c] ;  /* 0x00212c00010b7983 */ /* 0x001f280000300800 */
[----:B------:R0:W-:Y:S04]  /*12720*/  STL [R1+0x12c], R24 ;  /* 0x00012c1801007387 */ /* 0x0001e80000100800 */
[----:B0-----:R-:W2:Y:S04]  /*12730*/  LDL.LU R24, [R1+0x2128] ;  /* 0x0021280001187983 */ /* 0x001ea80000300800 */
        /* <DEDUP_REMOVED lines=43> */
[----:B0-----:R-:W3:Y:S01]  /*129f0*/  LDL.LU R7, [R1+0x20d0] ;  /* 0x0020d00001077983 */ /* 0x001ee20000300800 */
[----:B------:R-:W-:-:S05]  /*12a00*/  SEL R4, R0, R4, !P4 ;  /* 0x0000000400047207 */ /* 0x000fca0006000000 */
[----:B------:R0:W-:Y:S02]  /*12a10*/  STL [R1+0xbc], R4 ;  /* 0x0000bc0401007387 */ /* 0x0001e40000100800 */
[----:B0-----:R-:W-:-:S05]  /*12a20*/  SEL R4, R0, R29, !P4 ;  /* 0x0000001d00047207 */ /* 0x001fca0006000000 */
[----:B------:R2:W-:Y:S02]  /*12a30*/  STL [R1+0xb4], R4 ;  /* 0x0000b40401007387 */ /* 0x0005e40000100800 */
[C---:B--2---:R-:W-:Y:S02]  /*12a40*/  SEL R4, R0.reuse, R8, !P4 ;  /* 0x0000000800047207 */ /* 0x044fe40006000000 */
[C---:B------:R-:W-:Y:S02]  /*12a50*/  SEL R8, R0.reuse, R10, !P4 ;  /* 0x0000000a00087207 */ /* 0x040fe40006000000 */
[C---:B---3--:R-:W-:Y:S02]  /*12a60*/  SEL R29, R0.reuse, R7, !P4 ;  /* 0x00000007001d7207 */ /* 0x048fe40006000000 */
[----:B------:R-:W-:-:S03]  /*12a70*/  SEL R7, R0, R9, !P4 ;  /* 0x0000000900077207 */ /* 0x000fc60006000000 */
[----:B------:R-:W-:Y:S04]  /*12a80*/  STL [R1+0xac], R29 ;  /* 0x0000ac1d01007387 */ /* 0x000fe80000100800 */
[----:B------:R0:W-:Y:S04]  /*12a90*/  STL [R1+0xa4], R4 ;  /* 0x0000a40401007387 */ /* 0x0001e80000100800 */
[----:B------:R1:W-:Y:S01]  /*12aa0*/  STL [R1+0x9c], R7 ;  /* 0x00009c0701007387 */ /* 0x0003e20000100800 */
[----:B0-----:R-:W-:-:S03]  /*12ab0*/  SEL R4, R0, R18, !P4 ;  /* 0x0000001200047207 */ /* 0x001fc60006000000 */
[----:B------:R0:W-:Y:S01]  /*12ac0*/  STL [R1+0x94], R8 ;  /* 0x0000940801007387 */ /* 0x0001e20000100800 */
[----:B-1----:R-:W-:-:S03]  /*12ad0*/  SEL R7, R0, R19, !P4 ;  /* 0x0000001300077207 */ /* 0x002fc60006000000 */
[----:B------:R1:W-:Y:S01]  /*12ae0*/  STL [R1+0x8c], R4 ;  /* 0x00008c0401007387 */ /* 0x0003e20000100800 */
        /* <DEDUP_REMOVED lines=21> */
[----:B------:R-:W-:Y:S04]  /*12c40*/  STL [R1+0x48], R8 ;  /* 0x0000480801007387 */ /* 0x000fe80000100800 */
[----:B------:R1:W-:Y:S01]  /*12c50*/  STL [R1+0x40], R4 ;  /* 0x0000400401007387 */ /* 0x0003e20000100800 */
[----:B0-----:R-:W-:Y:S01]  /*12c60*/  IMAD R7, R2, UR13, RZ ;  /* 0x0000000d02077c24 */ /* 0x001fe2000f8e02ff */
[C---:B------:R-:W-:Y:S02]  /*12c70*/  SEL R2, R0.reuse, R25, !P4 ;  /* 0x0000001900027207 */ /* 0x040fe40006000000 */
[----:B------:R-:W2:Y:S01]  /*12c80*/  LDL.LU R18, [R1+0xc] ;  /* 0x00000c0001127983 */ /* 0x000ea20000300800 */
[----:B-1----:R-:W-:-:S03]  /*12c90*/  SEL R4, R0, R27, !P4 ;  /* 0x0000001b00047207 */ /* 0x002fc60006000000 */
[----:B------:R0:W-:Y:S04]  /*12ca0*/  STL [R1+0x3c], R2 ;  /* 0x00003c0201007387 */ /* 0x0001e80000100800 */
[----:B------:R-:W-:Y:S04]  /*12cb0*/  STL [R1+0x209c], R4 ;  /* 0x00209c0401007387 */ /* 0x000fe80000100800 */
[----:B------:R-:W3:Y:S01]  /*12cc0*/  LDL.LU R21, [R1+0x4] ;  /* 0x0000040001157983 */ /* 0x000ee20000300800 */
[----:B0-----:R-:W-:-:S03]  /*12cd0*/  SEL R2, R0, R24, !P4 ;  /* 0x0000001800027207 */ /* 0x001fc60006000000 */
[----:B------:R-:W3:Y:S01]  /*12ce0*/  LDL.LU R19, [R1] ;  /* 0x0000000001137983 */ /* 0x000ee20000300800 */
[----:B------:R-:W-:Y:S01]  /*12cf0*/  IMAD R8, R3, UR13, RZ ;  /* 0x0000000d03087c24 */ /* 0x000fe2000f8e02ff */
[----:B----4-:R-:W-:Y:S02]  /*12d00*/  SEL R3, R0, R11, !P4 ;  /* 0x0000000b00037207 */ /* 0x010fe40006000000 */
[----:B------:R-:W-:Y:S04]  /*12d10*/  STL [R1+0x34], R2 ;  /* 0x0000340201007387 */ /* 0x000fe80000100800 */
[----:B------:R-:W4:Y:S04]  /*12d20*/  LDL.LU R26, [R1+0x10] ;  /* 0x00001000011a7983 */ /* 0x000f280000300800 */
[----:B------:R-:W-:Y:S04]  /*12d30*/  STL [R1+0x28], R3 ;  /* 0x0000280301007387 */ /* 0x000fe80000100800 */
[----:B------:R-:W4:Y:S04]  /*12d40*/  LDL.LU R20, [R1+0x18] ;  /* 0x0000180001147983 */ /* 0x000f280000300800 */
[----:B------:R-:W4:Y:S04]  /*12d50*/  LDL.LU R22, [R1+0x20] ;  /* 0x0000200001167983 */ /* 0x000f280000300800 */
[----:B------:R-:W4:Y:S04]  /*12d60*/  LDL.LU R17, [R1+0x30] ;  /* 0x0000300001117983 */ /* 0x000f280000300800 */
[----:B------:R-:W4:Y:S01]  /*12d70*/  LDL.LU R16, [R1+0x44] ;  /* 0x0000440001107983 */ /* 0x000f220000300800 */
[----:B------:R-:W-:-:S02]  /*12d80*/  LEA.HI.X.SX32 R0, R28, UR11, 0x1, P5 ;  /* 0x0000000b1c007c11 */ /* 0x000fc4000a8f0eff */
[C---:B------:R-:W-:Y:S01]  /*12d90*/  LEA R29, P1, R8.reuse, UR14, 0x1 ;  /* 0x0000000e081d7c11 */ /* 0x040fe2000f8208ff */
[----:B------:R-:W4:Y:S04]  /*12da0*/  LDL.LU R15, [R1+0x4c] ;  /* 0x00004c00010f7983 */ /* 0x000f280000300800 */
[----:B------:R0:W-:Y:S04]  /*12db0*/  STL [R1+0x2094], R0 ;  /* 0x0020940001007387 */ /* 0x0001e80000100800 */
[----:B------:R-:W-:Y:S04]  /*12dc0*/  STL [R1+0x1634], R29 ;  /* 0x0016341d01007387 */ /* 0x000fe80000100800 */
[----:B------:R-:W-:Y:S04]  /*12dd0*/  STL [R1+0x2060], R29 ;  /* 0x0020601d01007387 */ /* 0x000fe80000100800 */
[----:B------:R-:W4:Y:S04]  /*12de0*/  LDL.LU R14, [R1+0x58] ;  /* 0x00005800010e7983 */ /* 0x000f280000300800 */
[----:B------:R-:W4:Y:S01]  /*12df0*/  LDL.LU R13, [R1+0x60] ;  /* 0x00006000010d7983 */ /* 0x000f220000300800 */
[----:B------:R-:W-:Y:S01]  /*12e00*/  UIMAD UR9, UR7, 0x1f, URZ ;  /* 0x0000001f070978a4 */ /* 0x000fe2000f8e02ff */
[----:B0-----:R-:W-:-:S02]  /*12e10*/  LEA.HI.X.SX32 R0, R8, UR15, 0x1, P1 ;  /* 0x0000000f08007c11 */ /* 0x001fc400088f0eff */
[----:B------:R-:W-:-:S03]  /*12e20*/  LEA R2, P0, R7, UR14, 0x1 ;  /* 0x0000000e07027c11 */ /* 0x000fc6000f8008ff */
[----:B------:R2:W-:Y:S01]  /*12e30*/  STL [R1+0x1630], R0 ;  /* 0x0016300001007387 */ /* 0x0005e20000100800 */
[----:B------:R-:W-:Y:S01]  /*12e40*/  IMAD.U32 R28, RZ, RZ, UR9 ;  /* 0x00000009ff1c7e24 */ /* 0x000fe2000f8e00ff */
[----:B------:R-:W-:Y:S02]  /*12e50*/  LEA.HI.X.SX32 R3, R7, UR15, 0x1, P0 ;  /* 0x0000000f07037c11 */ /* 0x000fe400080f0eff */
[----:B------:R-:W4:Y:S04]  /*12e60*/  LDL.LU R12, [R1+0x68] ;  /* 0x00006800010c7983 */ /* 0x000f280000300800 */
[----:B------:R-:W4:Y:S04]  /*12e70*/  LDL.LU R9, [R1+0x70] ;  /* 0x0000700001097983 */ /* 0x000f280000300800 */
[----:B------:R-:W4:Y:S04]  /*12e80*/  LDL.LU R10, [R1+0x78] ;  /* 0x00007800010a7983 */ /* 0x000f280000300800 */
[----:B------:R-:W4:Y:S04]  /*12e90*/  LDL.LU R23, [R1+0x90] ;  /* 0x0000900001177983 */ /* 0x000f280000300800 */
[----:B------:R-:W-:Y:S04]  /*12ea0*/  STL [R1+0x2064], R28 ;  /* 0x0020641c01007387 */ /* 0x000fe80000100800 */
[----:B------:R-:W-:Y:S04]  /*12eb0*/  STL.64 [R1+0x1620], R2 ;  /* 0x0016200201007387 */ /* 0x000fe80000100a00 */
[----:B------:R3:W-:Y:S04]  /*12ec0*/  STL [R1+0x206c], R2 ;  /* 0x00206c0201007387 */ /* 0x0007e80000100800 */
[----:B------:R-:W-:Y:S01]  /*12ed0*/  STL [R1+0x2068], R3 ;  /* 0x0020680301007387 */ /* 0x000fe20000100800 */
[----:B--2---:R-:W-:-:S03]  /*12ee0*/  IMAD R0, R18, UR12, RZ ;  /* 0x0000000c12007c24 */ /* 0x004fc6000f8e02ff */
[----:B------:R-:W2:Y:S04]  /*12ef0*/  LDL.LU R18, [R1+0x98] ;  /* 0x0000980001127983 */ /* 0x000ea80000300800 */
[----:B------:R0:W-:Y:S01]  /*12f00*/  STL [R1+0x2c], R0 ;  /* 0x00002c0001007387 */ /* 0x0001e20000100800 */
[----:B---3--:R-:W-:Y:S02]  /*12f10*/  IMAD R2, R21, UR12, RZ ;  /* 0x0000000c15027c24 */ /* 0x008fe4000f8e02ff */
[----:B0-----:R-:W-:Y:S02]  /*12f20*/  IMAD R0, R19, UR12, RZ ;  /* 0x0000000c13007c24 */ /* 0x001fe4000f8e02ff */
[----:B------:R-:W3:Y:S04]  /*12f30*/  LDL.LU R19, [R1+0xa0] ;  /* 0x0000a00001137983 */ /* 0x000ee80000300800 */
[----:B------:R0:W-:Y:S01]  /*12f40*/  STL [R1+0x24], R2 ;  /* 0x0000240201007387 */ /* 0x0001e20000100800 */
[----:B----4-:R-:W-:-:S03]  /*12f50*/  IMAD R3, R26, UR12, RZ ;  /* 0x0000000c1a037c24 */ /* 0x010fc6000f8e02ff */
[----:B------:R1:W-:Y:S04]  /*12f60*/  STL [R1+0x1c], R0 ;  /* 0x00001c0001007387 */ /* 0x0003e80000100800 */
[----:B------:R-:W4:Y:S01]  /*12f70*/  LDL.LU R21, [R1+0xa8] ;  /* 0x0000a80001157983 */ /* 0x000f220000300800 */
[----:B0-----:R-:W-:Y:S02]  /*12f80*/  IMAD R2, R5, UR12, RZ ;  /* 0x0000000c05027c24 */ /* 0x001fe4000f8e02ff */
[----:B-1----:R-:W-:-:S03]  /*12f90*/  IMAD R0, R6, UR12, RZ ;  /* 0x0000000c06007c24 */ /* 0x002fc6000f8e02ff */
[----:B------:R-:W-:Y:S04]  /*12fa0*/  STL [R1+0x14], R2 ;  /* 0x0000140201007387 */ /* 0x000fe80000100800 */
[----:B------:R0:W-:Y:S04]  /*12fb0*/  STL [R1+0xc], R0 ;  /* 0x00000c0001007387 */ /* 0x0001e80000100800 */
[----:B------:R-:W-:Y:S01]  /*12fc0*/  STL [R1+0x8], R3 ;  /* 0x0000080301007387 */ /* 0x000fe20000100800 */
[----:B0-----:R-:W-:-:S03]  /*12fd0*/  IMAD R0, R22, UR12, RZ ;  /* 0x0000000c16007c24 */ /* 0x001fc6000f8e02ff */
[----:B------:R-:W4:Y:S01]  /*12fe0*/  LDL.LU R22, [R1+0xb0] ;  /* 0x0000b00001167983 */ /* 0x000f220000300800 */
[----:B------:R-:W-:Y:S02]  /*12ff0*/  IMAD R2, R20, UR12, RZ ;  /* 0x0000000c14027c24 */ /* 0x000fe4000f8e02ff */
[----:B------:R-:W-:Y:S02]  /*13000*/  IMAD R27, R17, UR12, RZ ;  /* 0x0000000c111b7c24 */ /* 0x000fe4000f8e02ff */
[----:B------:R-:W-:Y:S01]  /*13010*/  IMAD R26, R16, UR12, RZ ;  /* 0x0000000c101a7c24 */ /* 0x000fe2000f8e02ff */
[----:B------:R-:W-:Y:S04]  /*13020*/  STL [R1+0x4], R2 ;  /* 0x0000040201007387 */ /* 0x000fe80000100800 */
[----:B------:R0:W-:Y:S04]  /*13030*/  STL [R1], R0 ;  /* 0x0000000001007387 */ /* 0x0001e80000100800 */
[----:B------:R-:W-:Y:S04]  /*13040*/  STL [R1+0x208c], R27 ;  /* 0x00208c1b01007387 */ /* 0x000fe80000100800 */
[----:B------:R-:W-:Y:S04]  /*13050*/  STL [R1+0x2088], R26 ;  /* 0x0020881a01007387 */ /* 0x000fe80000100800 */
[----:B------:R-:W4:Y:S01]  /*13060*/  LDL.LU R16, [R1+0xb8] ;  /* 0x0000b80001107983 */ /* 0x000f220000300800 */
[----:B------:R-:W-:-:S02]  /*13070*/  IMAD R5, R15, UR12, RZ ;  /* 0x0000000c0f057c24 */ /* 0x000fc4000f8e02ff */
[----:B------:R-:W-:Y:S02]  /*13080*/  IMAD R6, R14, UR12, RZ ;  /* 0x0000000c0e067c24 */ /* 0x000fe4000f8e02ff */
[----:B------:R-:W-:Y:S01]  /*13090*/  IMAD R7, R13, UR12, RZ ;  /* 0x0000000c0d077c24 */ /* 0x000fe2000f8e02ff */
[----:B------:R-:W-:Y:S04]  /*130a0*/  STL [R1+0x2084], R5 ;  /* 0x0020840501007387 */ /* 0x000fe80000100800 */
[----:B------:R-:W-:Y:S04]  /*130b0*/  STL [R1+0x2080], R6 ;  /* 0x0020800601007387 */ /* 0x000fe80000100800 */
[----:B------:R-:W-:Y:S04]  /*130c0*/  STL [R1+0x207c], R7 ;  /* 0x00207c0701007387 */ /* 0x000fe80000100800 */
[----:B------:R-:W4:Y:S01]  /*130d0*/  LDL.LU R17, [R1+0xc0] ;  /* 0x0000c00001117983 */ /* 0x000f220000300800 */
[----:B------:R-:W-:-:S02]  /*130e0*/  IMAD R8, R12, UR12, RZ ;  /* 0x0000000c0c087c24 */ /* 0x000fc4000f8e02ff */
[----:B------:R-:W-:Y:S02]  /*130f0*/  IMAD R9, R9, UR12, RZ ;  /* 0x0000000c09097c24 */ /* 0x000fe4000f8e02ff */
[----:B------:R-:W-:Y:S02]  /*13100*/  IMAD R10, R10, UR12, RZ ;  /* 0x0000000c0a0a7c24 */ /* 0x000fe4000f8e02ff */
[----:B------:R-:W-:Y:S01]  /*13110*/  IMAD R11, R23, UR12, RZ ;  /* 0x0000000c170b7c24 */ /* 0x000fe2000f8e02ff */
[----:B------:R-:W-:Y:S04]  /*13120*/  STL [R1+0x2078], R8 ;  /* 0x0020780801007387 */ /* 0x000fe80000100800 */
[----:B------:R-:W-:Y:S04]  /*13130*/  STL [R1+0x2074], R9 ;  /* 0x0020740901007387 */ /* 0x000fe80000100800 */
[----:B------:R-:W-:Y:S04]  /*13140*/  STL [R1+0x2090], R10 ;  /* 0x0020900a01007387 */ /* 0x000fe80000100800 */
[----:B------:R1:W-:Y:S01]  /*13150*/  STL [R1+0x20a0], R11 ;  /* 0x0020a00b01007387 */ /* 0x0003e20000100800 */
[----:B--2---:R-:W-:-:S03]  /*13160*/  IMAD R12, R18, UR12, RZ ;  /* 0x0000000c120c7c24 */ /* 0x004fc6000f8e02ff */
[----:B------:R-:W2:Y:S04]  /*13170*/  LDL.LU R18, [R1+0x100] ;  /* 0x0001000001127983 */ /* 0x000ea80000300800 */
[----:B------:R0:W-:Y:S01]  /*13180*/  STL [R1+0x20a4], R12 ;  /* 0x0020a40c01007387 */ /* 0x0001e20000100800 */
[----:B---3--:R-:W-:-:S03]  /*13190*/  IMAD R13, R19, UR12, RZ ;  /* 0x0000000c130d7c24 */ /* 0x008fc6000f8e02ff */
[----:B------:R-:W3:Y:S04]  /*131a0*/  LDL.LU R19, [R1+0x108] ;  /* 0x0001080001137983 */ /* 0x000ee80000300800 */
[----:B------:R-:W-:Y:S04]  /*131b0*/  STL [R1+0x20a8], R13 ;  /* 0x0020a80d01007387 */ /* 0x000fe80000100800 */
[----:B------:R-:W3:Y:S01]  /*131c0*/  LDL.LU R20, [R1+0x110] ;  /* 0x0001100001147983 */ /* 0x000ee20000300800 */
[----:B----4-:R-:W-:-:S03]  /*131d0*/  IMAD R14, R21, UR12, RZ ;  /* 0x0000000c150e7c24 */ /* 0x010fc6000f8e02ff */
[----:B------:R-:W4:Y:S04]  /*131e0*/  LDL.LU R21, [R1+0x118] ;  /* 0x0001180001157983 */ /* 0x000f280000300800 */
[----:B------:R-:W-:Y:S01]  /*131f0*/  STL [R1+0x20ac], R14 ;  /* 0x0020ac0e01007387 */ /* 0x000fe20000100800 */
[----:B------:R-:W-:-:S03]  /*13200*/  IMAD R15, R22, UR12, RZ ;  /* 0x0000000c160f7c24 */ /* 0x000fc6000f8e02ff */
[----:B------:R-:W4:Y:S04]  /*13210*/  LDL.LU R22, [R1+0x154] ;  /* 0x0001540001167983 */ /* 0x000f280000300800 */
[----:B------:R-:W4:Y:S04]  /*13220*/  LDL.LU R23, [R1+0x158] ;  /* 0x0001580001177983 */ /* 0x000f280000300800 */
[----:B------:R-:W4:Y:S04]  /*13230*/  LDL.LU R24, [R1+0x15c] ;  /* 0x00015c0001187983 */ /* 0x000f280000300800 */
[----:B------:R-:W4:Y:S04]  /*13240*/  LDL.LU R25, [R1+0x160] ;  /* 0x0001600001197983 */ /* 0x000f280000300800 */
[----:B0-----:R-:W4:Y:S04]  /*13250*/  LDL.LU R0, [R1+0x164] ;  /* 0x0001640001007983 */ /* 0x001f280000300800 */
[----:B------:R-:W-:Y:S01]  /*13260*/  STL [R1+0x20b0], R15 ;  /* 0x0020b00f01007387 */ /* 0x000fe20000100800 */
[----:B------:R-:W-:-:S03]  /*13270*/  IMAD R16, R16, UR12, RZ ;  /* 0x0000000c10107c24 */ /* 0x000fc6000f8e02ff */
[----:B-1----:R-:W4:Y:S04]  /*13280*/  LDL.LU R11, [R1+0x168] ;  /* 0x00016800010b7983 */ /* 0x002f280000300800 */
[----:B------:R-:W4:Y:S04]  /*13290*/  LDL.LU R10, [R1+0x16c] ;  /* 0x00016c00010a7983 */ /* 0x000f280000300800 */
[----:B------:R-:W4:Y:S04]  /*132a0*/  LDL.LU R9, [R1+0x174] ;  /* 0x0001740001097983 */ /* 0x000f280000300800 */
[----:B------:R-:W4:Y:S04]  /*132b0*/  LDL.LU R2, [R1+0x178] ;  /* 0x0001780001027983 */ /* 0x000f280000300800 */
[----:B------:R-:W-:Y:S04]  /*132c0*/  STL [R1+0x20b4], R16 ;  /* 0x0020b41001007387 */ /* 0x000fe80000100800 */
[----:B------:R-:W4:Y:S04]  /*132d0*/  LDL.LU R8, [R1+0x17c] ;  /* 0x00017c0001087983 */ /* 0x000f280000300800 */
[----:B------:R-:W4:Y:S04]  /*132e0*/  LDL.LU R7, [R1+0x180] ;  /* 0x0001800001077983 */ /* 0x000f280000300800 */
[----:B------:R-:W4:Y:S04]  /*132f0*/  LDL.LU R6, [R1+0x1a4] ;  /* 0x0001a40001067983 */ /* 0x000f280000300800 */
[----:B------:R-:W4:Y:S04]  /*13300*/  LDL.LU R5, [R1+0x1d8] ;  /* 0x0001d80001057983 */ /* 0x000f280000300800 */
[----:B------:R-:W4:Y:S04]  /*13310*/  LDL.LU R26, [R1+0x1dc] ;  /* 0x0001dc00011a7983 */ /* 0x000f280000300800 */
[----:B------:R-:W4:Y:S04]  /*13320*/  LDL.LU R27, [R1+0x1e0] ;  /* 0x0001e000011b7983 */ /* 0x000f280000300800 */
[----:B------:R-:W4:Y:S01]  /*13330*/  LDL.LU R28, [R1+0x1e4] ;  /* 0x0001e400011c7983 */ /* 0x000f220000300800 */
[----:B------:R-:W-:-:S03]  /*13340*/  IMAD R17, R17, UR12, RZ ;  /* 0x0000000c11117c24 */ /* 0x000fc6000f8e02ff */
[----:B------:R-:W4:Y:S04]  /*13350*/  LDL.LU R29, [R1+0x1e8] ;  /* 0x0001e800011d7983 */ /* 0x000f280000300800 */
[----:B------:R-:W-:Y:S04]  /*13360*/  STL [R1+0x20b8], R17 ;  /* 0x0020b81101007387 */ /* 0x000fe80000100800 */
[----:B------:R-:W4:Y:S01]  /*13370*/  LDL.LU R4, [R1+0x1ec] ;  /* 0x0001ec0001047983 */ /* 0x000f220000300800 */
[----:B--2---:R-:W-:-:S05]  /*13380*/  IMAD R18, R18, UR12, RZ ;  /* 0x0000000c12127c24 */ /* 0x004fca000f8e02ff */
[----:B------:R-:W-:Y:S01]  /*13390*/  STL [R1+0x20bc], R18 ;  /* 0x0020bc1201007387 */ /* 0x000fe20000100800 */
[----:B---3--:R-:W-:Y:S02]  /*133a0*/  IMAD R19, R19, UR12, RZ ;  /* 0x0000000c13137c24 */ /* 0x008fe4000f8e02ff */
[----:B------:R-:W-:-:S03]  /*133b0*/  IMAD R20, R20, UR12, RZ ;  /* 0x0000000c14147c24 */ /* 0x000fc6000f8e02ff */
[----:B------:R-:W-:Y:S01]  /*133c0*/  STL [R1+0x20c0], R19 ;  /* 0x0020c01301007387 */ /* 0x000fe20000100800 */
[----:B----4-:R-:W-:-:S03]  /*133d0*/  IMAD R21, R21, UR12, RZ ;  /* 0x0000000c15157c24 */ /* 0x010fc6000f8e02ff */
[----:B------:R-:W-:Y:S04]  /*133e0*/  STL [R1+0x20c4], R20 ;  /* 0x0020c41401007387 */ /* 0x000fe80000100800 */
[----:B------:R-:W-:Y:S01]  /*133f0*/  STL [R1+0x20c8], R21 ;  /* 0x0020c81501007387 */ /* 0x000fe20000100800 */
[----:B------:R-:W-:-:S05]  /*13400*/  IMAD R22, R22, UR12, RZ ;  /* 0x0000000c16167c24 */ /* 0x000fca000f8e02ff */
[----:B------:R-:W-:Y:S04]  /*13410*/  STL [R1+0x20cc], R22 ;  /* 0x0020cc1601007387 */ /* 0x000fe80000100800 */
[----:B------:R-:W2:Y:S01]  /*13420*/  LDL.LU R3, [R1+0x1f0] ;  /* 0x0001f00001037983 */ /* 0x000ea20000300800 */
[----:B------:R-:W-:-:S03]  /*13430*/  IMAD R12, R0, UR12, RZ ;  /* 0x0000000c000c7c24 */ /* 0x000fc6000f8e02ff */
[----:B------:R-:W3:Y:S04]  /*13440*/  LDL.LU R0, [R1+0x1f4] ;  /* 0x0001f40001007983 */ /* 0x000ee80000300800 */
[----:B------:R0:W-:Y:S02]  /*13450*/  STL [R1+0x10], R12 ;  /* 0x0000100c01007387 */ /* 0x0001e40000100800 */
[----:B0-----:R-:W-:Y:S02]  /*13460*/  IMAD R12, R11, UR12, RZ ;  /* 0x0000000c0b0c7c24 */ /* 0x001fe4000f8e02ff */
[----:B------:R-:W-:Y:S02]  /*13470*/  IMAD R11, R10, UR12, RZ ;  /* 0x0000000c0a0b7c24 */ /* 0x000fe4000f8e02ff */
[----:B------:R-:W-:Y:S01]  /*13480*/  IMAD R9, R9, UR12, RZ ;  /* 0x0000000c09097c24 */ /* 0x000fe2000f8e02ff */
[----:B------:R-:W-:Y:S01]  /*13490*/  STL [R1+0x18], R12 ;  /* 0x0000180c01007387 */ /* 0x000fe20000100800 */
[----:B------:R-:W-:-:S03]  /*134a0*/  IMAD R10, R2, UR12, RZ ;  /* 0x0000000c020a7c24 */ /* 0x000fc6000f8e02ff */
[----:B------:R-:W-:Y:S04]  /*134b0*/  STL [R1+0x20], R11 ;  /* 0x0000200b01007387 */ /* 0x000fe80000100800 */
[----:B------:R-:W4:Y:S04]  /*134c0*/  LDL.LU R2, [R1+0x1f8] ;  /* 0x0001f80001027983 */ /* 0x000f280000300800 */
[----:B------:R0:W-:Y:S01]  /*134d0*/  STL [R1+0x30], R9 ;  /* 0x0000300901007387 */ /* 0x0001e20000100800 */
[----:B------:R-:W-:-:S03]  /*134e0*/  IMAD R7, R7, UR12, RZ ;  /* 0x0000000c07077c24 */ /* 0x000fc6000f8e02ff */
[----:B------:R-:W-:Y:S01]  /*134f0*/  STL [R1+0x44], R10 ;  /* 0x0000440a01007387 */ /* 0x000fe20000100800 */
[----:B0-----:R-:W-:Y:S02]  /*13500*/  IMAD R9, R8, UR12, RZ ;  /* 0x0000000c08097c24 */ /* 0x001fe4000f8e02ff */
[----:B------:R-:W-:Y:S02]  /*13510*/  IMAD R8, R6, UR12, RZ ;  /* 0x0000000c06087c24 */ /* 0x000fe4000f8e02ff */
[----:B------:R-:W-:Y:S01]  /*13520*/  IMAD R6, R5, UR12, RZ ;  /* 0x0000000c05067c24 */ /* 0x000fe2000f8e02ff */
[----:B------:R-:W-:Y:S04]  /*13530*/  STL [R1+0x4c], R9 ;  /* 0x00004c0901007387 */ /* 0x000fe80000100800 */
[----:B------:R0:W-:Y:S04]  /*13540*/  STL [R1+0x58], R7 ;  /* 0x0000580701007387 */ /* 0x0001e80000100800 */
[----:B------:R-:W-:Y:S01]  /*13550*/  STL [R1+0x60], R8 ;  /* 0x0000600801007387 */ /* 0x000fe20000100800 */
[----:B0-----:R-:W-:-:S03]  /*13560*/  IMAD R7, R26, UR12, RZ ;  /* 0x0000000c1a077c24 */ /* 0x001fc6000f8e02ff */
[----:B------:R0:W-:Y:S01]  /*13570*/  STL [R1+0x68], R6 ;  /* 0x0000680601007387 */ /* 0x0001e20000100800 */
[----:B------:R-:W-:-:S03]  /*13580*/  IMAD R5, R27, UR12, RZ ;  /* 0x0000000c1b057c24 */ /* 0x000fc6000f8e02ff */
[----:B------:R-:W-:Y:S01]  /*13590*/  STL [R1+0x70], R7 ;  /* 0x0000700701007387 */ /* 0x000fe20000100800 */
[----:B0-----:R-:W-:-:S03]  /*135a0*/  IMAD R6, R28, UR12, RZ ;  /* 0x0000000c1c067c24 */ /* 0x001fc6000f8e02ff */
[----:B------:R-:W4:Y:S04]  /*135b0*/  LDL.LU R28, [R1+0x1fc] ;  /* 0x0001fc00011c7983 */ /* 0x000f280000300800 */
[----:B------:R0:W-:Y:S04]  /*135c0*/  STL [R1+0x78], R5 ;  /* 0x0000780501007387 */ /* 0x0001e80000100800 */
[----:B------:R-:W-:Y:S01]  /*135d0*/  STL [R1+0x90], R6 ;  /* 0x0000900601007387 */ /* 0x000fe20000100800 */
[----:B0-----:R-:W-:-:S03]  /*135e0*/  IMAD R5, R29, UR12, RZ ;  /* 0x0000000c1d057c24 */ /* 0x001fc6000f8e02ff */
[----:B------:R-:W4:Y:S01]  /*135f0*/  LDL.LU R29, [R1+0x200] ;  /* 0x00020000011d7983 */ /* 0x000f220000300800 */
[----:B------:R-:W-:-:S03]  /*13600*/  IMAD R4, R4, UR12, RZ ;  /* 0x0000000c04047c24 */ /* 0x000fc6000f8e02ff */
[----:B------:R-:W-:Y:S04]  /*13610*/  STL [R1+0x98], R5 ;  /* 0x0000980501007387 */ /* 0x000fe80000100800 */
[----:B------:R-:W4:Y:S04]  /*13620*/  LDL.LU R22, [R1+0x204] ;  /* 0x0002040001167983 */ /* 0x000f280000300800 */
[----:B------:R-:W4:Y:S04]  /*13630*/  LDL.LU R21, [R1+0x208] ;  /* 0x0002080001157983 */ /* 0x000f280000300800 */
[----:B------:R0:W-:Y:S04]  /*13640*/  STL [R1+0xa0], R4 ;  /* 0x0000a00401007387 */ /* 0x0001e80000100800 */
[----:B------:R-:W4:Y:S04]  /*13650*/  LDL.LU R20, [R1+0x210] ;  /* 0x0002100001147983 */ /* 0x000f280000300800 */
        /* <DEDUP_REMOVED lines=9> */
[----:B0-----:R-:W4:Y:S04]  /*136f0*/  LDL.LU R4, [R1+0x23c] ;  /* 0x00023c0001047983 */ /* 0x001f280000300800 */
[----:B------:R-:W4:Y:S01]  /*13700*/  LDL.LU R11, [R1+0x240] ;  /* 0x00024000010b7983 */ /* 0x000f220000300800 */
[----:B--2---:R-:W-:-:S05]  /*13710*/  IMAD R3, R3, UR12, RZ ;  /* 0x0000000c03037c24 */ /* 0x004fca000f8e02ff */
[----:B------:R-:W-:Y:S01]  /*13720*/  STL [R1+0xa8], R3 ;  /* 0x0000a80301007387 */ /* 0x000fe20000100800 */
[----:B---3--:R-:W-:-:S03]  /*13730*/  IMAD R0, R0, UR12, RZ ;  /* 0x0000000c00007c24 */ /* 0x008fc6000f8e02ff */
[----:B------:R-:W2:Y:S04]  /*13740*/  LDL.LU R10, [R1+0x248] ;  /* 0x00024800010a7983 */ /* 0x000ea80000300800 */
[----:B------:R0:W-:Y:S04]  /*13750*/  STL [R1+0xb0], R0 ;  /* 0x0000b00001007387 */ /* 0x0001e80000100800 */
[----:B------:R-:W3:Y:S04]  /*13760*/  LDL.LU R9, [R1+0x250] ;  /* 0x0002500001097983 */ /* 0x000ee80000300800 */
[----:B0-----:R-:W3:Y:S04]  /*13770*/  LDL.LU R0, [R1+0x258] ;  /* 0x0002580001007983 */ /* 0x001ee80000300800 */
[----:B------:R-:W3:Y:S04]  /*13780*/  LDL.LU R8, [R1+0x2c4] ;  /* 0x0002c40001087983 */ /* 0x000ee80000300800 */
[----:B------:R-:W3:Y:S01]  /*13790*/  LDL.LU R7, [R1+0x2cc] ;  /* 0x0002cc0001077983 */ /* 0x000ee20000300800 */
[----:B----4-:R-:W-:-:S05]  /*137a0*/  IMAD R2, R2, UR12, RZ ;  /* 0x0000000c02027c24 */ /* 0x010fca000f8e02ff */
[----:B------:R0:W-:Y:S04]  /*137b0*/  STL [R1+0xb8], R2 ;  /* 0x0000b80201007387 */ /* 0x0001e80000100800 */
[----:B------:R-:W4:Y:S04]  /*137c0*/  LDL.LU R6, [R1+0x2d0] ;  /* 0x0002d00001067983 */ /* 0x000f280000300800 */
[----:B------:R-:W4:Y:S04]  /*137d0*/  LDL.LU R5, [R1+0x2d4] ;  /* 0x0002d40001057983 */ /* 0x000f280000300800 */
[----:B------:R-:W4:Y:S04]  /*137e0*/  LDL.LU R26, [R1+0x2d8] ;  /* 0x0002d800011a7983 */ /* 0x000f280000300800 */
[----:B------:R-:W4:Y:S04]  /*137f0*/  LDL.LU R3, [R1+0x2dc] ;  /* 0x0002dc0001037983 */ /* 0x000f280000300800 */
[----:B0-----:R-:W4:Y:S01]  /*13800*/  LDL.LU R2, [R1+0x2e0] ;  /* 0x0002e00001027983 */ /* 0x001f220000300800 */
[----:B------:R-:W-:-:S05]  /*13810*/  IMAD R28, R28, UR12, RZ ;  /* 0x0000000c1c1c7c24 */ /* 0x000fca000f8e02ff */
[----:B------:R0:W-:Y:S04]  /*13820*/  STL [R1+0xc0], R28 ;  /* 0x0000c01c01007387 */ /* 0x0001e80000100800 */
[----:B0-----:R-:W4:Y:S01]  /*13830*/  LDL.LU R28, [R1+0x2e8] ;  /* 0x0002e800011c7983 */ /* 0x001f220000300800 */
[----:B------:R-:W-:-:S05]  /*13840*/  IMAD R29, R29, UR12, RZ ;  /* 0x0000000c1d1d7c24 */ /* 0x000fca000f8e02ff */
[----:B------:R0:W-:Y:S01]  /*13850*/  STL [R1+0x100], R29 ;  /* 0x0001001d01007387 */ /* 0x0001e20000100800 */
[----:B------:R-:W-:Y:S02]  /*13860*/  IMAD R22, R22, UR12, RZ ;  /* 0x0000000c16167c24 */ /* 0x000fe4000f8e02ff */
[----:B------:R-:W-:Y:S01]  /*13870*/  IMAD R21, R21, UR12, RZ ;  /* 0x0000000c15157c24 */ /* 0x000fe2000f8e02ff */
[----:B0-----:R-:W4:Y:S04]  /*13880*/  LDL.LU R29, [R1+0x2ec] ;  /* 0x0002ec00011d7983 */ /* 0x001f280000300800 */
[----:B------:R0:W-:Y:S04]  /*13890*/  STL [R1+0x108], R22 ;  /* 0x0001081601007387 */ /* 0x0001e80000100800 */
[----:B------:R1:W-:Y:S01]  /*138a0*/  STL [R1+0x110], R21 ;  /* 0x0001101501007387 */ /* 0x0003e20000100800 */
[----:B0-----:R-:W-:-:S02]  /*138b0*/  IMAD R22, R20, UR12, RZ ;  /* 0x0000000c14167c24 */ /* 0x001fc4000f8e02ff */
[----:B------:R-:W-:Y:S02]  /*138c0*/  IMAD R20, R18, UR12, RZ ;  /* 0x0000000c12147c24 */ /* 0x000fe4000f8e02ff */
[----:B-1----:R-:W-:Y:S02]  /*138d0*/  IMAD R21, R19, UR12, RZ ;  /* 0x0000000c13157c24 */ /* 0x002fe4000f8e02ff */
[----:B------:R-:W-:Y:S01]  /*138e0*/  IMAD R19, R17, UR12, RZ ;  /* 0x0000000c11137c24 */ /* 0x000fe2000f8e02ff */
[----:B------:R-:W-:Y:S01]  /*138f0*/  STL [R1+0x118], R22 ;  /* 0x0001181601007387 */ /* 0x000fe20000100800 */
[----:B------:R-:W-:Y:S02]  /*13900*/  IMAD R18, R16, UR12, RZ ;  /* 0x0000000c10127c24 */ /* 0x000fe4000f8e02ff */
[----:B------:R-:W-:Y:S01]  /*13910*/  IMAD R17, R15, UR12, RZ ;  /* 0x0000000c0f117c24 */ /* 0x000fe2000f8e02ff */
[----:B------:R-:W-:Y:S01]  /*13920*/  STL [R1+0x154], R21 ;  /* 0x0001541501007387 */ /* 0x000fe20000100800 */
[----:B------:R-:W-:-:S03]  /*13930*/  IMAD R16, R14, UR12, RZ ;  /* 0x0000000c0e107c24 */ /* 0x000fc6000f8e02ff */
[----:B------:R-:W-:Y:S01]  /*13940*/  STL [R1+0x158], R20 ;  /* 0x0001581401007387 */ /* 0x000fe20000100800 */
[----:B------:R-:W-:-:S03]  /*13950*/  IMAD R15, R13, UR12, RZ ;  /* 0x0000000c0d0f7c24 */ /* 0x000fc6000f8e02ff */
[----:B------:R-:W-:Y:S01]  /*13960*/  STL [R1+0x15c], R19 ;  /* 0x00015c1301007387 */ /* 0x000fe20000100800 */
[----:B------:R-:W-:-:S03]  /*13970*/  IMAD R14, R12, UR12, RZ ;  /* 0x0000000c0c0e7c24 */ /* 0x000fc6000f8e02ff */
[----:B------:R-:W-:Y:S04]  /*13980*/  STL [R1+0x160], R18 ;  /* 0x0001601201007387 */ /* 0x000fe80000100800 */
[----:B------:R-:W-:Y:S01]  /*13990*/  STL [R1+0x164], R17 ;  /* 0x0001641101007387 */ /* 0x000fe20000100800 */
[----:B------:R-:W-:-:S03]  /*139a0*/  IMAD R13, R27, UR12, RZ ;  /* 0x0000000c1b0d7c24 */ /* 0x000fc6000f8e02ff */
[----:B------:R-:W-:Y:S04]  /*139b0*/  STL [R1+0x168], R16 ;  /* 0x0001681001007387 */ /* 0x000fe80000100800 */
[----:B------:R-:W-:Y:S04]  /*139c0*/  STL [R1+0x16c], R15 ;  /* 0x00016c0f01007387 */ /* 0x000fe80000100800 */
[----:B------:R-:W-:Y:S01]  /*139d0*/  STL [R1+0x174], R14 ;  /* 0x0001740e01007387 */ /* 0x000fe20000100800 */
[----:B------:R-:W-:-:S03]  /*139e0*/  IMAD R12, R4, UR12, RZ ;  /* 0x0000000c040c7c24 */ /* 0x000fc6000f8e02ff */
[----:B------:R-:W4:Y:S04]  /*139f0*/  LDL.LU R27, [R1+0x2f0] ;  /* 0x0002f000011b7983 */ /* 0x000f280000300800 */
[----:B------:R-:W-:Y:S04]  /*13a00*/  STL [R1+0x178], R13 ;  /* 0x0001780d01007387 */ /* 0x000fe80000100800 */
[----:B------:R-:W4:Y:S04]  /*13a10*/  LDL.LU R4, [R1+0x2f4] ;  /* 0x0002f40001047983 */ /* 0x000f280000300800 */
[----:B------:R0:W-:Y:S02]  /*13a20*/  STL [R1+0x17c], R12 ;  /* 0x00017c0c01007387 */ /* 0x0001e40000100800 */
[----:B0-----:R-:W-:-:S05]  /*13a30*/  IMAD R12, R11, UR12, RZ ;  /* 0x0000000c0b0c7c24 */ /* 0x001fca000f8e02ff */
[----:B------:R-:W-:Y:S01]  /*13a40*/  STL [R1+0x180], R12 ;  /* 0x0001800c01007387 */ /* 0x000fe20000100800 */
[----:B--2---:R-:W-:-:S05]  /*13a50*/  IMAD R11, R10, UR12, RZ ;  /* 0x0000000c0a0b7c24 */ /* 0x004fca000f8e02ff */
[----:B------:R-:W-:Y:S01]  /*13a60*/  STL [R1+0x1a4], R11 ;  /* 0x0001a40b01007387 */ /* 0x000fe20000100800 */
[----:B---3--:R-:W-:Y:S02]  /*13a70*/  IMAD R10, R9, UR12, RZ ;  /* 0x0000000c090a7c24 */ /* 0x008fe4000f8e02ff */
[----:B------:R-:W-:Y:S02]  /*13a80*/  IMAD R9, R0, UR12, RZ ;  /* 0x0000000c00097c24 */ /* 0x000fe4000f8e02ff */
[----:B------:R-:W2:Y:S04]  /*13a90*/  LDL.LU R0, [R1+0x2f8] ;  /* 0x0002f80001007983 */ /* 0x000ea80000300800 */
[----:B------:R0:W-:Y:S04]  /*13aa0*/  STL [R1+0x1d8], R10 ;  /* 0x0001d80a01007387 */ /* 0x0001e80000100800 */
[----:B------:R1:W-:Y:S01]  /*13ab0*/  STL [R1+0x1dc], R9 ;  /* 0x0001dc0901007387 */ /* 0x0003e20000100800 */
[----:B0-----:R-:W-:-:S02]  /*13ac0*/  IMAD R10, R8, UR12, RZ ;  /* 0x0000000c080a7c24 */ /* 0x001fc4000f8e02ff */
[----:B-1----:R-:W-:Y:S02]  /*13ad0*/  IMAD R9, R7, UR12, RZ ;  /* 0x0000000c07097c24 */ /* 0x002fe4000f8e02ff */
[----:B----4-:R-:W-:Y:S01]  /*13ae0*/  IMAD R8, R6, UR12, RZ ;  /* 0x0000000c06087c24 */ /* 0x010fe2000f8e02ff */
[----:B------:R-:W-:Y:S01]  /*13af0*/  STL [R1+0x1e0], R10 ;  /* 0x0001e00a01007387 */ /* 0x000fe20000100800 */
[----:B------:R-:W-:-:S03]  /*13b00*/  IMAD R7, R5, UR12, RZ ;  /* 0x0000000c05077c24 */ /* 0x000fc6000f8e02ff */
[----:B------:R-:W-:Y:S01]  /*13b10*/  STL [R1+0x1e4], R9 ;  /* 0x0001e40901007387 */ /* 0x000fe20000100800 */
[----:B------:R-:W-:-:S03]  /*13b20*/  IMAD R6, R26, UR12, RZ ;  /* 0x0000000c1a067c24 */ /* 0x000fc6000f8e02ff */
[----:B------:R-:W-:Y:S01]  /*13b30*/  STL [R1+0x1e8], R8 ;  /* 0x0001e80801007387 */ /* 0x000fe20000100800 */
[----:B------:R-:W-:-:S03]  /*13b40*/  IMAD R5, R3, UR12, RZ ;  /* 0x0000000c03057c24 */ /* 0x000fc6000f8e02ff */
[----:B------:R-:W-:Y:S01]  /*13b50*/  STL [R1+0x1ec], R7 ;  /* 0x0001ec0701007387 */ /* 0x000fe20000100800 */
[----:B------:R-:W-:-:S03]  /*13b60*/  IMAD R3, R2, UR12, RZ ;  /* 0x0000000c02037c24 */ /* 0x000fc6000f8e02ff */
[----:B------:R-:W-:Y:S04]  /*13b70*/  STL [R1+0x1f0], R6 ;  /* 0x0001f00601007387 */ /* 0x000fe80000100800 */
[----:B------:R-:W3:Y:S04]  /*13b80*/  LDL.LU R2, [R1+0x2fc] ;  /* 0x0002fc0001027983 */ /* 0x000ee80000300800 */
[----:B------:R0:W-:Y:S04]  /*13b90*/  STL [R1+0x1f4], R5 ;  /* 0x0001f40501007387 */ /* 0x0001e80000100800 */
[----:B------:R1:W-:Y:S01]  /*13ba0*/  STL [R1+0x1f8], R3 ;  /* 0x0001f80301007387 */ /* 0x0003e20000100800 */
[----:B0-----:R-:W-:-:S03]  /*13bb0*/  IMAD R5, R28, UR12, RZ ;  /* 0x0000000c1c057c24 */ /* 0x001fc6000f8e02ff */
[----:B------:R-:W4:Y:S04]  /*13bc0*/  LDL.LU R28, [R1+0x304] ;  /* 0x00030400011c7983 */ /* 0x000f280000300800 */
[----:B------:R-:W-:Y:S04]  /*13bd0*/  STL [R1+0x1fc], R5 ;  /* 0x0001fc0501007387 */ /* 0x000fe80000100800 */
[----:B------:R-:W4:Y:S04]  /*13be0*/  LDL.LU R22, [R1+0x30c] ;  /* 0x00030c0001167983 */ /* 0x000f280000300800 */
[----:B------:R-:W4:Y:S01]  /*13bf0*/  LDL.LU R21, [R1+0x310] ;  /* 0x0003100001157983 */ /* 0x000f220000300800 */
[----:B-1----:R-:W-:-:S05]  /*13c00*/  IMAD R3, R29, UR12, RZ ;  /* 0x0000000c1d037c24 */ /* 0x002fca000f8e02ff */
        /* <DEDUP_REMOVED lines=11> */
[----:B------:R-:W4:Y:S04]  /*13cc0*/  LDL.LU R29, [R1+0x36c] ;  /* 0x00036c00011d7983 */ /* 0x000f280000300800 */
[----:B------:R-:W4:Y:S01]  /*13cd0*/  LDL.LU R11, [R1+0x370] ;  /* 0x00037000010b7983 */ /* 0x000f220000300800 */
[----:B------:R-:W-:-:S05]  /*13ce0*/  IMAD R5, R27, UR12, RZ ;  /* 0x0000000c1b057c24 */ /* 0x000fca000f8e02ff */
[----:B------:R-:W-:Y:S01]  /*13cf0*/  STL [R1+0x204], R5 ;  /* 0x0002040501007387 */ /* 0x000fe20000100800 */
[----:B------:R-:W-:-:S03]  /*13d00*/  IMAD R4, R4, UR12, RZ ;  /* 0x0000000c04047c24 */ /* 0x000fc6000f8e02ff */
[----:B------:R-:W4:Y:S04]  /*13d10*/  LDL.LU R10, [R1+0x374] ;  /* 0x00037400010a7983 */ /* 0x000f280000300800 */
[----:B------:R0:W-:Y:S04]  /*13d20*/  STL [R1+0x208], R4 ;  /* 0x0002080401007387 */ /* 0x0001e80000100800 */
[----:B------:R-:W4:Y:S04]  /*13d30*/  LDL.LU R9, [R1+0x378] ;  /* 0x0003780001097983 */ /* 0x000f280000300800 */
[----:B0-----:R-:W4:Y:S04]  /*13d40*/  LDL.LU R4, [R1+0x37c] ;  /* 0x00037c0001047983 */ /* 0x001f280000300800 */
[----:B------:R-:W4:Y:S04]  /*13d50*/  LDL.LU R8, [R1+0x380] ;  /* 0x0003800001087983 */ /* 0x000f280000300800 */
[----:B------:R-:W4:Y:S01]  /*13d60*/  LDL.LU R7, [R1+0x384] ;  /* 0x0003840001077983 */ /* 0x000f220000300800 */
[----:B--2---:R-:W-:-:S05]  /*13d70*/  IMAD R0, R0, UR12, RZ ;  /* 0x0000000c00007c24 */ /* 0x004fca000f8e02ff */
[----:B------:R0:W-:Y:S04]  /*13d80*/  STL [R1+0x210], R0 ;  /* 0x0002100001007387 */ /* 0x0001e80000100800 */
[----:B------:R-:W2:Y:S04]  /*13d90*/  LDL.LU R6, [R1+0x394] ;  /* 0x0003940001067983 */ /* 0x000ea80000300800 */
[----:B------:R-:W2:Y:S04]  /*13da0*/  LDL.LU R5, [R1+0x39c] ;  /* 0x00039c0001057983 */ /* 0x000ea80000300800 */
[----:B------:R-:W2:Y:S04]  /*13db0*/  LDL.LU R26, [R1+0x398] ;  /* 0x00039800011a7983 */ /* 0x000ea80000300800 */
[----:B------:R-:W2:Y:S04]  /*13dc0*/  LDL.LU R27, [R1+0x390] ;  /* 0x00039000011b7983 */ /* 0x000ea80000300800 */
[----:B0-----:R-:W2:Y:S01]  /*13dd0*/  LDL.LU R0, [R1+0x38c] ;  /* 0x00038c0001007983 */ /* 0x001ea20000300800 */
[----:B---3--:R-:W-:-:S05]  /*13de0*/  IMAD R2, R2, UR12, RZ ;  /* 0x0000000c02027c24 */ /* 0x008fca000f8e02ff */
[----:B------:R0:W-:Y:S04]  /*13df0*/  STL [R1+0x214], R2 ;  /* 0x0002140201007387 */ /* 0x0001e80000100800 */
[----:B0-----:R-:W3:Y:S01]  /*13e00*/  LDL.LU R2, [R1+0x3a0] ;  /* 0x0003a00001027983 */ /* 0x001ee20000300800 */
[----:B----4-:R-:W-:-:S05]  /*13e10*/  IMAD R28, R28, UR12, RZ ;  /* 0x0000000c1c1c7c24 */ /* 0x010fca000f8e02ff */
        /* <DEDUP_REMOVED lines=25> */
[----:B------:R-:W-:Y:S04]  /*13fb0*/  STL [R1+0x250], R14 ;  /* 0x0002500e01007387 */ /* 0x000fe80000100800 */
[----:B------:R-:W4:Y:S04]  /*13fc0*/  LDL.LU R3, [R1+0x3c0] ;  /* 0x0003c00001037983 */ /* 0x000f280000300800 */
[----:B------:R-:W-:Y:S04]  /*13fd0*/  STL [R1+0x258], R13 ;  /* 0x0002580d01007387 */ /* 0x000fe80000100800 */
[----:B------:R-:W4:Y:S04]  /*13fe0*/  LDL.LU R29, [R1+0x404] ;  /* 0x00040400011d7983 */ /* 0x000f280000300800 */
[----:B------:R0:W-:Y:S02]  /*13ff0*/  STL [R1+0x2c4], R12 ;  /* 0x0002c40c01007387 */ /* 0x0001e40000100800 */
[----:B0-----:R-:W-:-:S02]  /*14000*/  IMAD R12, R11, UR12, RZ ;  /* 0x0000000c0b0c7c24 */ /* 0x001fc4000f8e02ff */
[----:B------:R-:W-:Y:S02]  /*14010*/  IMAD R11, R10, UR12, RZ ;  /* 0x0000000c0a0b7c24 */ /* 0x000fe4000f8e02ff */
[----:B------:R-:W-:Y:S01]  /*14020*/  IMAD R10, R9, UR12, RZ ;  /* 0x0000000c090a7c24 */ /* 0x000fe2000f8e02ff */
[----:B------:R-:W-:Y:S01]  /*14030*/  STL [R1+0x2cc], R12 ;  /* 0x0002cc0c01007387 */ /* 0x000fe20000100800 */
[----:B------:R-:W-:-:S03]  /*14040*/  IMAD R9, R4, UR12, RZ ;  /* 0x0000000c04097c24 */ /* 0x000fc6000f8e02ff */
[----:B------:R-:W-:Y:S04]  /*14050*/  STL [R1+0x2d0], R11 ;  /* 0x0002d00b01007387 */ /* 0x000fe80000100800 */
[----:B------:R-:W4:Y:S01]  /*14060*/  LDL.LU R4, [R1+0x408] ;  /* 0x0004080001047983 */ /* 0x000f220000300800 */
[----:B------:R-:W-:Y:S02]  /*14070*/  IMAD R8, R8, UR12, RZ ;  /* 0x0000000c08087c24 */ /* 0x000fe4000f8e02ff */
[----:B------:R-:W-:Y:S01]  /*14080*/  IMAD R7, R7, UR12, RZ ;  /* 0x0000000c07077c24 */ /* 0x000fe2000f8e02ff */
[----:B------:R-:W-:Y:S04]  /*14090*/  STL [R1+0x2d4], R10 ;  /* 0x0002d40a01007387 */ /* 0x000fe80000100800 */
[----:B------:R-:W-:Y:S04]  /*140a0*/  STL [R1+0x2d8], R9 ;  /* 0x0002d80901007387 */ /* 0x000fe80000100800 */
[----:B------:R-:W-:Y:S04]  /*140b0*/  STL [R1+0x2dc], R8 ;  /* 0x0002dc0801007387 */ /* 0x000fe80000100800 */
[----:B------:R0:W-:Y:S01]  /*140c0*/  STL [R1+0x2e0], R7 ;  /* 0x0002e00701007387 */ /* 0x0001e20000100800 */
[----:B--2---:R-:W-:-:S02]  /*140d0*/  IMAD R6, R6, UR12, RZ ;  /* 0x0000000c06067c24 */ /* 0x004fc4000f8e02ff */
[----:B------:R-:W-:-:S03]  /*140e0*/  IMAD R5, R5, UR12, RZ ;  /* 0x0000000c05057c24 */ /* 0x000fc6000f8e02ff */
[----:B------:R1:W-:Y:S01]  /*140f0*/  STL [R1+0x2e8], R6 ;  /* 0x0002e80601007387 */ /* 0x0003e20000100800 */
[----:B0-----:R-:W-:-:S03]  /*14100*/  IMAD R7, R26, UR12, RZ ;  /* 0x0000000c1a077c24 */ /* 0x001fc6000f8e02ff */
[----:B------:R0:W-:Y:S04]  /*14110*/  STL [R1+0x2ec], R5 ;  /* 0x0002ec0501007387 */ /* 0x0001e80000100800 */
[----:B------:R-:W-:Y:S01]  /*14120*/  STL [R1+0x2f0], R7 ;  /* 0x0002f00701007387 */ /* 0x000fe20000100800 */
[----:B-1----:R-:W-:Y:S02]  /*14130*/  IMAD R6, R27, UR12, RZ ;  /* 0x0000000c1b067c24 */ /* 0x002fe4000f8e02ff */
[----:B0-----:R-:W-:Y:S02]  /*14140*/  IMAD R5, R0, UR12, RZ ;  /* 0x0000000c00057c24 */ /* 0x001fe4000f8e02ff */
[----:B------:R-:W2:Y:S04]  /*14150*/  LDL.LU R0, [R1+0x40c] ;  /* 0x00040c0001007983 */ /* 0x000ea80000300800 */
[----:B------:R3:W-:Y:S04]  /*14160*/  STL [R1+0x2f4], R6 ;  /* 0x0002f40601007387 */ /* 0x0007e80000100800 */
[----:B------:R4:W-:Y:S01]  /*14170*/  STL [R1+0x2f8], R5 ;  /* 0x0002f80501007387 */ /* 0x0009e20000100800 */
[----:B---3--:R-:W-:-:S03]  /*14180*/  IMAD R6, R2, UR12, RZ ;  /* 0x0000000c02067c24 */ /* 0x008fc6000f8e02ff */
[----:B------:R-:W3:Y:S04]  /*14190*/  LDL.LU R2, [R1+0x410] ;  /* 0x0004100001027983 */ /* 0x000ee80000300800 */
[----:B------:R-:W-:Y:S04]  /*141a0*/  STL [R1+0x2fc], R6 ;  /* 0x0002fc0601007387 */ /* 0x000fe80000100800 */
        /* <DEDUP_REMOVED lines=15> */
[----:B------:R-:W4:Y:S01]  /*142a0*/  LDL.LU R11, [R1+0x3cc] ;  /* 0x0003cc00010b7983 */ /* 0x000f220000300800 */
[----:B0-----:R-:W-:-:S05]  /*142b0*/  IMAD R5, R3, UR12, RZ ;  /* 0x0000000c03057c24 */ /* 0x001fca000f8e02ff */
[----:B------:R-:W-:Y:S01]  /*142c0*/  STL [R1+0x304], R5 ;  /* 0x0003040501007387 */ /* 0x000fe20000100800 */
[----:B------:R-:W-:-:S03]  /*142d0*/  IMAD R3, R29, UR12, RZ ;  /* 0x0000000c1d037c24 */ /* 0x000fc6000f8e02ff */
[----:B------:R-:W4:Y:S04]  /*142e0*/  LDL.LU R10, [R1+0x3c8] ;  /* 0x0003c800010a7983 */ /* 0x000f280000300800 */
[----:B------:R0:W-:Y:S04]  /*142f0*/  STL [R1+0x308], R3 ;  /* 0x0003080301007387 */ /* 0x0001e80000100800 */
[----:B------:R-:W4:Y:S04]  /*14300*/  LDL.LU R9, [R1+0x3bc] ;  /* 0x0003bc0001097983 */ /* 0x000f280000300800 */
[----:B------:R-:W4:Y:S04]  /*14310*/  LDL.LU R29, [R1+0x3b8] ;  /* 0x0003b800011d7983 */ /* 0x000f280000300800 */
[----:B------:R-:W4:Y:S04]  /*14320*/  LDL.LU R8, [R1+0x3b4] ;  /* 0x0003b40001087983 */ /* 0x000f280000300800 */
[----:B------:R-:W4:Y:S01]  /*14330*/  LDL.LU R7, [R1+0x3b0] ;  /* 0x0003b00001077983 */ /* 0x000f220000300800 */
[----:B0-----:R-:W-:-:S05]  /*14340*/  IMAD R3, R4, UR12, RZ ;  /* 0x0000000c04037c24 */ /* 0x001fca000f8e02ff */
[----:B------:R0:W-:Y:S04]  /*14350*/  STL [R1+0x30c], R3 ;  /* 0x00030c0301007387 */ /* 0x0001e80000100800 */
[----:B------:R-:W4:Y:S04]  /*14360*/  LDL.LU R6, [R1+0x3ac] ;  /* 0x0003ac0001067983 */ /* 0x000f280000300800 */
[----:B------:R-:W4:Y:S04]  /*14370*/  LDL.LU R5, [R1+0x3a8] ;  /* 0x0003a80001057983 */ /* 0x000f280000300800 */
[----:B------:R-:W4:Y:S04]  /*14380*/  LDL.LU R26, [R1+0x3a4] ;  /* 0x0003a400011a7983 */ /* 0x000f280000300800 */
[----:B0-----:R-:W4:Y:S04]  /*14390*/  LDL.LU R3, [R1+0x388] ;  /* 0x0003880001037983 */ /* 0x001f280000300800 */
[----:B------:R-:W4:Y:S01]  /*143a0*/  LDL.LU R4, [R1+0x368] ;  /* 0x0003680001047983 */ /* 0x000f220000300800 */
[----:B--2---:R-:W-:-:S05]  /*143b0*/  IMAD R0, R0, UR12, RZ ;  /* 0x0000000c00007c24 */ /* 0x004fca000f8e02ff */
[----:B------:R0:W-:Y:S04]  /*143c0*/  STL [R1+0x310], R0 ;  /* 0x0003100001007387 */ /* 0x0001e80000100800 */
[----:B0-----:R-:W2:Y:S01]  /*143d0*/  LDL.LU R0, [R1+0x364] ;  /* 0x0003640001007983 */ /* 0x001ea20000300800 */
[----:B---3--:R-:W-:-:S05]  /*143e0*/  IMAD R2, R2, UR12, RZ ;  /* 0x0000000c02027c24 */ /* 0x008fca000f8e02ff */
[----:B------:R0:W-:Y:S01]  /*143f0*/  STL [R1+0x314], R2 ;  /* 0x0003140201007387 */ /* 0x0001e20000100800 */
[----:B------:R-:W-:Y:S02]  /*14400*/  IMAD R22, R22, UR12, RZ ;  /* 0x0000000c16167c24 */ /* 0x000fe4000f8e02ff */
[----:B------:R-:W-:Y:S01]  /*14410*/  IMAD R21, R21, UR12, RZ ;  /* 0x0000000c15157c24 */ /* 0x000fe2000f8e02ff */
[----:B0-----:R-:W3:Y:S04]  /*14420*/  LDL.LU R2, [R1+0x360] ;  /* 0x0003600001027983 */ /* 0x001ee80000300800 */
[----:B------:R4:W-:Y:S04]  /*14430*/  STL [R1+0x318], R22 ;  /* 0x0003181601007387 */ /* 0x0009e80000100800 */
[----:B------:R0:W-:Y:S01]  /*14440*/  STL [R1+0x31c], R21 ;  /* 0x00031c1501007387 */ /* 0x0001e20000100800 */
[----:B----4-:R-:W-:-:S02]  /*14450*/  IMAD R22, R20, UR12, RZ ;  /* 0x0000000c14167c24 */ /* 0x010fc4000f8e02ff */
[----:B0-----:R-:W-:-:S03]  /*14460*/  IMAD R21, R19, UR12, RZ ;  /* 0x0000000c13157c24 */ /* 0x001fc6000f8e02ff */
        /* <DEDUP_REMOVED lines=28> */
[----:B------:R-:W4:Y:S04]  /*14630*/  LDL.LU R29, [R1+0x354] ;  /* 0x00035400011d7983 */ /* 0x000f280000300800 */
[----:B------:R0:W-:Y:S04]  /*14640*/  STL [R1+0x384], R9 ;  /* 0x0003840901007387 */ /* 0x0001e80000100800 */
[----:B------:R-:W-:Y:S01]  /*14650*/  STL [R1+0x38c], R10 ;  /* 0x00038c0a01007387 */ /* 0x000fe20000100800 */
[----:B0-----:R-:W-:-:S02]  /*14660*/  IMAD R9, R8, UR12, RZ ;  /* 0x0000000c08097c24 */ /* 0x001fc4000f8e02ff */
[----:B------:R-:W-:Y:S02]  /*14670*/  IMAD R8, R7, UR12, RZ ;  /* 0x0000000c07087c24 */ /* 0x000fe4000f8e02ff */
[----:B------:R-:W-:Y:S02]  /*14680*/  IMAD R7, R6, UR12, RZ ;  /* 0x0000000c06077c24 */ /* 0x000fe4000f8e02ff */
[----:B------:R-:W-:Y:S01]  /*14690*/  IMAD R5, R5, UR12, RZ ;  /* 0x0000000c05057c24 */ /* 0x000fe2000f8e02ff */
[----:B------:R-:W-:Y:S01]  /*146a0*/  STL [R1+0x390], R9 ;  /* 0x0003900901007387 */ /* 0x000fe20000100800 */
[----:B------:R-:W-:-:S03]  /*146b0*/  IMAD R6, R26, UR12, RZ ;  /* 0x0000000c1a067c24 */ /* 0x000fc6000f8e02ff */
[----:B------:R-:W-:Y:S04]  /*146c0*/  STL [R1+0x394], R8 ;  /* 0x0003940801007387 */ /* 0x000fe80000100800 */
[----:B------:R-:W-:Y:S04]  /*146d0*/  STL [R1+0x398], R7 ;  /* 0x0003980701007387 */ /* 0x000fe80000100800 */
[----:B------:R0:W-:Y:S04]  /*146e0*/  STL [R1+0x39c], R5 ;  /* 0x00039c0501007387 */ /* 0x0001e80000100800 */
[----:B------:R-:W-:Y:S01]  /*146f0*/  STL [R1+0x3a0], R6 ;  /* 0x0003a00601007387 */ /* 0x000fe20000100800 */
[----:B0-----:R-:W-:-:S03]  /*14700*/  IMAD R5, R4, UR12, RZ ;  /* 0x0000000c04057c24 */ /* 0x001fc6000f8e02ff */
[----:B------:R-:W4:Y:S01]  /*14710*/  LDL.LU R4, [R1+0x34c] ;  /* 0x00034c0001047983 */ /* 0x000f220000300800 */
[----:B------:R-:W-:-:S05]  /*14720*/  IMAD R3, R3, UR12, RZ ;  /* 0x0000000c03037c24 */ /* 0x000fca000f8e02ff */
[----:B------:R2:W-:Y:S04]  /*14730*/  STL [R1+0x388], R3 ;  /* 0x0003880301007387 */ /* 0x0005e80000100800 */
[----:B------:R-:W-:Y:S01]  /*14740*/  STL [R1+0x368], R5 ;  /* 0x0003680501007387 */ /* 0x000fe20000100800 */
[----:B--2---:R-:W-:-:S03]  /*14750*/  IMAD R3, R0, UR12, RZ ;  /* 0x0000000c00037c24 */ /* 0x004fc6000f8e02ff */
[----:B------:R-:W2:Y:S04]  /*14760*/  LDL.LU R0, [R1+0x340] ;  /* 0x0003400001007983 */ /* 0x000ea80000300800 */
[----:B------:R0:W-:Y:S04]  /*14770*/  STL [R1+0x364], R3 ;  /* 0x0003640301007387 */ /* 0x0001e80000100800 */
[----:B------:R-:W2:Y:S04]  /*14780*/  LDL.LU R22, [R1+0x33c] ;  /* 0x00033c0001167983 */ /* 0x000ea80000300800 */
[----:B------:R-:W2:Y:S01]  /*14790*/  LDL.LU R21, [R1+0x338] ;  /* 0x0003380001157983 */ /* 0x000ea20000300800 */
[----:B---3--:R-:W-:-:S05]  /*147a0*/  IMAD R2, R2, UR12, RZ ;  /* 0x0000000c02027c24 */ /* 0x008fca000f8e02ff */
[----:B------:R1:W-:Y:S04]  /*147b0*/  STL [R1+0x360], R2 ;  /* 0x0003600201007387 */ /* 0x0003e80000100800 */
        /* <DEDUP_REMOVED lines=9> */
[----:B0-----:R-:W3:Y:S04]  /*14850*/  LDL.LU R3, [R1+0x2ac] ;  /* 0x0002ac0001037983 */ /* 0x001ee80000300800 */
[----:B-1----:R-:W3:Y:S04]  /*14860*/  LDL.LU R2, [R1+0x2a8] ;  /* 0x0002a80001027983 */ /* 0x002ee80000300800 */
[----:B------:R-:W3:Y:S01]  /*14870*/  LDL.LU R11, [R1+0x2a4] ;  /* 0x0002a400010b7983 */ /* 0x000ee20000300800 */
[----:B----4-:R-:W-:-:S05]  /*14880*/  IMAD R6, R27, UR12, RZ ;  /* 0x0000000c1b067c24 */ /* 0x010fca000f8e02ff */
        /* <DEDUP_REMOVED lines=11> */
[----:B0-----:R-:W4:Y:S04]  /*14940*/  LDL.LU R5, [R1+0x288] ;  /* 0x0002880001057983 */ /* 0x001f280000300800 */
[----:B------:R-:W4:Y:S04]  /*14950*/  LDL.LU R26, [R1+0x284] ;  /* 0x00028400011a7983 */ /* 0x000f280000300800 */
[----:B------:R-:W4:Y:S04]  /*14960*/  LDL.LU R27, [R1+0x280] ;  /* 0x00028000011b7983 */ /* 0x000f280000300800 */
[----:B------:R-:W4:Y:S01]  /*14970*/  LDL.LU R29, [R1+0x27c] ;  /* 0x00027c00011d7983 */ /* 0x000f220000300800 */
[----:B------:R-:W-:-:S05]  /*14980*/  IMAD R4, R4, UR12, RZ ;  /* 0x0000000c04047c24 */ /* 0x000fca000f8e02ff */
[----:B------:R0:W-:Y:S04]  /*14990*/  STL [R1+0x34c], R4 ;  /* 0x00034c0401007387 */ /* 0x0001e80000100800 */
[----:B0-----:R-:W4:Y:S01]  /*149a0*/  LDL.LU R4, [R1+0x278] ;  /* 0x0002780001047983 */ /* 0x001f220000300800 */
[----:B--2---:R-:W-:-:S05]  /*149b0*/  IMAD R0, R0, UR12, RZ ;  /* 0x0000000c00007c24 */ /* 0x004fca000f8e02ff */
[----:B------:R0:W-:Y:S01]  /*149c0*/  STL [R1+0x340], R0 ;  /* 0x0003400001007387 */ /* 0x0001e20000100800 */
[----:B------:R-:W-:Y:S02]  /*149d0*/  IMAD R22, R22, UR12, RZ ;  /* 0x0000000c16167c24 */ /* 0x000fe4000f8e02ff */
[----:B------:R-:W-:Y:S01]  /*149e0*/  IMAD R21, R21, UR12, RZ ;  /* 0x0000000c15157c24 */ /* 0x000fe2000f8e02ff */
[----:B0-----:R-:W2:Y:S04]  /*149f0*/  LDL.LU R0, [R1+0x274] ;  /* 0x0002740001007983 */ /* 0x001ea80000300800 */
[----:B------:R3:W-:Y:S04]  /*14a00*/  STL [R1+0x33c], R22 ;  /* 0x00033c1601007387 */ /* 0x0007e80000100800 */
[----:B------:R0:W-:Y:S01]  /*14a10*/  STL [R1+0x338], R21 ;  /* 0x0003381501007387 */ /* 0x0001e20000100800 */
[----:B---3--:R-:W-:-:S02]  /*14a20*/  IMAD R22, R20, UR12, RZ ;  /* 0x0000000c14167c24 */ /* 0x008fc4000f8e02ff */
        /* <DEDUP_REMOVED lines=19> */
[----:B------:R-:W3:Y:S04]  /*14b60*/  LDL.LU R3, [R1+0x270] ;  /* 0x0002700001037983 */ /* 0x000ee80000300800 */
[----:B------:R-:W-:Y:S04]  /*14b70*/  STL [R1+0x2ac], R13 ;  /* 0x0002ac0d01007387 */ /* 0x000fe80000100800 */
[----:B------:R-:W3:Y:S04]  /*14b80*/  LDL.LU R2, [R1+0x26c] ;  /* 0x00026c0001027983 */ /* 0x000ee80000300800 */
[----:B------:R0:W-:Y:S02]  /*14b90*/  STL [R1+0x2a8], R12 ;  /* 0x0002a80c01007387 */ /* 0x0001e40000100800 */
[----:B0-----:R-:W-:-:S02]  /*14ba0*/  IMAD R12, R11, UR12, RZ ;  /* 0x0000000c0b0c7c24 */ /* 0x001fc4000f8e02ff */
[----:B----4-:R-:W-:-:S03]  /*14bb0*/  IMAD R11, R10, UR12, RZ ;  /* 0x0000000c0a0b7c24 */ /* 0x010fc6000f8e02ff */
[----:B------:R-:W-:Y:S01]  /*14bc0*/  STL [R1+0x2a4], R12 ;  /* 0x0002a40c01007387 */ /* 0x000fe20000100800 */
[----:B------:R-:W-:-:S03]  /*14bd0*/  IMAD R9, R9, UR12, RZ ;  /* 0x0000000c09097c24 */ /* 0x000fc6000f8e02ff */
[----:B------:R-:W-:Y:S01]  /*14be0*/  STL [R1+0x2a0], R11 ;  /* 0x0002a00b01007387 */ /* 0x000fe20000100800 */
[----:B------:R-:W-:-:S03]  /*14bf0*/  IMAD R10, R28, UR12, RZ ;  /* 0x0000000c1c0a7c24 */ /* 0x000fc6000f8e02ff */
[----:B------:R-:W4:Y:S04]  /*14c00*/  LDL.LU R28, [R1+0x268] ;  /* 0x00026800011c7983 */ /* 0x000f280000300800 */
[----:B------:R0:W-:Y:S01]  /*14c10*/  STL [R1+0x29c], R9 ;  /* 0x00029c0901007387 */ /* 0x0001e20000100800 */
[----:B------:R-:W-:-:S03]  /*14c20*/  IMAD R7, R7, UR12, RZ ;  /* 0x0000000c07077c24 */ /* 0x000fc6000f8e02ff */
[----:B------:R-:W-:Y:S01]  /*14c30*/  STL [R1+0x298], R10 ;  /* 0x0002980a01007387 */ /* 0x000fe20000100800 */
[----:B0-----:R-:W-:-:S05]  /*14c40*/  IMAD R9, R8, UR12, RZ ;  /* 0x0000000c08097c24 */ /* 0x001fca000f8e02ff */
[----:B------:R-:W-:Y:S01]  /*14c50*/  STL [R1+0x294], R9 ;  /* 0x0002940901007387 */ /* 0x000fe20000100800 */
[----:B------:R-:W-:-:S03]  /*14c60*/  IMAD R8, R6, UR12, RZ ;  /* 0x0000000c06087c24 */ /* 0x000fc6000f8e02ff */
[----:B------:R0:W-:Y:S01]  /*14c70*/  STL [R1+0x290], R7 ;  /* 0x0002900701007387 */ /* 0x0001e20000100800 */
[----:B------:R-:W-:-:S03]  /*14c80*/  IMAD R6, R5, UR12, RZ ;  /* 0x0000000c05067c24 */ /* 0x000fc6000f8e02ff */
        /* <DEDUP_REMOVED lines=10> */
[----:B------:R-:W4:Y:S04]  /*14d30*/  LDL.LU R4, [R1+0x260] ;  /* 0x0002600001047983 */ /* 0x000f280000300800 */
[----:B------:R-:W-:Y:S04]  /*14d40*/  STL [R1+0x278], R5 ;  /* 0x0002780501007387 */ /* 0x000fe80000100800 */
        /* <DEDUP_REMOVED lines=14> */
[----:B0-----:R-:W2:Y:S04]  /*14e30*/  LDL.LU R0, [R1+0x1bc] ;  /* 0x0001bc0001007983 */ /* 0x001ea80000300800 */
[----:B------:R-:W2:Y:S01]  /*14e40*/  LDL.LU R11, [R1+0x1b8] ;  /* 0x0001b800010b7983 */ /* 0x000ea20000300800 */
[----:B---3--:R-:W-:-:S05]  /*14e50*/  IMAD R3, R3, UR12, RZ ;  /* 0x0000000c03037c24 */ /* 0x008fca000f8e02ff */
[----:B------:R0:W-:Y:S01]  /*14e60*/  STL [R1+0x270], R3 ;  /* 0x0002700301007387 */ /* 0x0001e20000100800 */
[----:B------:R-:W-:-:S03]  /*14e70*/  IMAD R2, R2, UR12, RZ ;  /* 0x0000000c02027c24 */ /* 0x000fc6000f8e02ff */
[----:B------:R-:W3:Y:S04]  /*14e80*/  LDL.LU R10, [R1+0x1b4] ;  /* 0x0001b400010a7983 */ /* 0x000ee80000300800 */
        /* <DEDUP_REMOVED lines=10> */
[----:B0-----:R-:W4:Y:S04]  /*14f30*/  LDL.LU R2, [R1+0x190] ;  /* 0x0001900001027983 */ /* 0x001f280000300800 */
[----:B------:R-:W4:Y:S01]  /*14f40*/  LDL.LU R28, [R1+0x18c] ;  /* 0x00018c00011c7983 */ /* 0x000f220000300800 */
[----:B------:R-:W-:-:S05]  /*14f50*/  IMAD R29, R29, UR12, RZ ;  /* 0x0000000c1d1d7c24 */ /* 0x000fca000f8e02ff */
[----:B------:R0:W-:Y:S04]  /*14f60*/  STL [R1+0x264], R29 ;  /* 0x0002641d01007387 */ /* 0x0001e80000100800 */
[----:B0-----:R-:W4:Y:S01]  /*14f70*/  LDL.LU R29, [R1+0x188] ;  /* 0x00018800011d7983 */ /* 0x001f220000300800 */
[----:B------:R-:W-:-:S05]  /*14f80*/  IMAD R4, R4, UR12, RZ ;  /* 0x0000000c04047c24 */ /* 0x000fca000f8e02ff */
[----:B------:R0:W-:Y:S04]  /*14f90*/  STL [R1+0x260], R4 ;  /* 0x0002600401007387 */ /* 0x0001e80000100800 */
[----:B0-----:R-:W4:Y:S01]  /*14fa0*/  LDL.LU R4, [R1+0x184] ;  /* 0x0001840001047983 */ /* 0x001f220000300800 */
[----:B------:R-:W-:Y:S02]  /*14fb0*/  IMAD R22, R22, UR12, RZ ;  /* 0x0000000c16167c24 */ /* 0x000fe4000f8e02ff */
[----:B------:R-:W-:-:S03]  /*14fc0*/  IMAD R21, R21, UR12, RZ ;  /* 0x0000000c15157c24 */ /* 0x000fc6000f8e02ff */
[----:B------:R2:W-:Y:S04]  /*14fd0*/  STL [R1+0x25c], R22 ;  /* 0x00025c1601007387 */ /* 0x0005e80000100800 */
[----:B------:R0:W-:Y:S01]  /*14fe0*/  STL [R1+0x254], R21 ;  /* 0x0002541501007387 */ /* 0x0001e20000100800 */
[----:B--2---:R-:W-:Y:S02]  /*14ff0*/  IMAD R22, R20, UR12, RZ ;  /* 0x0000000c14167c24 */ /* 0x004fe4000f8e02ff */
        /* <DEDUP_REMOVED lines=19> */
[----:B------:R-:W2:Y:S04]  /*15130*/  LDL.LU R27, [R1+0x170] ;  /* 0x00017000011b7983 */ /* 0x000ea80000300800 */
[----:B------:R-:W-:Y:S04]  /*15140*/  STL [R1+0x1c0], R13 ;  /* 0x0001c00d01007387 */ /* 0x000fe80000100800 */
[----:B------:R-:W2:Y:S04]  /*15150*/  LDL.LU R0, [R1+0x150] ;  /* 0x0001500001007983 */ /* 0x000ea80000300800 */
[----:B------:R0:W-:Y:S02]  /*15160*/  STL [R1+0x1bc], R12 ;  /* 0x0001bc0c01007387 */ /* 0x0001e40000100800 */
[----:B0-----:R-:W-:-:S02]  /*15170*/  IMAD R12, R11, UR12, RZ ;  /* 0x0000000c0b0c7c24 */ /* 0x001fc4000f8e02ff */
[----:B---3--:R-:W-:Y:S02]  /*15180*/  IMAD R11, R10, UR12, RZ ;  /* 0x0000000c0a0b7c24 */ /* 0x008fe4000f8e02ff */
[----:B------:R-:W-:Y:S01]  /*15190*/  IMAD R9, R9, UR12, RZ ;  /* 0x0000000c09097c24 */ /* 0x000fe2000f8e02ff */
[----:B------:R-:W-:Y:S01]  /*151a0*/  STL [R1+0x1b8], R12 ;  /* 0x0001b80c01007387 */ /* 0x000fe20000100800 */
[----:B------:R-:W-:-:S03]  /*151b0*/  IMAD R10, R3, UR12, RZ ;  /* 0x0000000c030a7c24 */ /* 0x000fc6000f8e02ff */
[----:B------:R-:W-:Y:S04]  /*151c0*/  STL [R1+0x1b4], R11 ;  /* 0x0001b40b01007387 */ /* 0x000fe80000100800 */
[----:B------:R-:W3:Y:S04]  /*151d0*/  LDL.LU R3, [R1+0x14c] ;  /* 0x00014c0001037983 */ /* 0x000ee80000300800 */
[----:B------:R0:W-:Y:S01]  /*151e0*/  STL [R1+0x1b0], R9 ;  /* 0x0001b00901007387 */ /* 0x0001e20000100800 */
[----:B------:R-:W-:-:S03]  /*151f0*/  IMAD R7, R7, UR12, RZ ;  /* 0x0000000c07077c24 */ /* 0x000fc6000f8e02ff */
[----:B------:R-:W-:Y:S01]  /*15200*/  STL [R1+0x1ac], R10 ;  /* 0x0001ac0a01007387 */ /* 0x000fe20000100800 */
[----:B0-----:R-:W-:-:S05]  /*15210*/  IMAD R9, R8, UR12, RZ ;  /* 0x0000000c08097c24 */ /* 0x001fca000f8e02ff */
[----:B------:R-:W-:Y:S01]  /*15220*/  STL [R1+0x1a8], R9 ;  /* 0x0001a80901007387 */ /* 0x000fe20000100800 */
[----:B----4-:R-:W-:-:S03]  /*15230*/  IMAD R8, R6, UR12, RZ ;  /* 0x0000000c06087c24 */ /* 0x010fc6000f8e02ff */
[----:B------:R0:W-:Y:S01]  /*15240*/  STL [R1+0x1a0], R7 ;  /* 0x0001a00701007387 */ /* 0x0001e20000100800 */
[----:B------:R-:W-:-:S03]  /*15250*/  IMAD R6, R5, UR12, RZ ;  /* 0x0000000c05067c24 */ /* 0x000fc6000f8e02ff */
[----:B------:R-:W-:Y:S01]  /*15260*/  STL [R1+0x19c], R8 ;  /* 0x00019c0801007387 */ /* 0x000fe20000100800 */
[----:B0-----:R-:W-:-:S03]  /*15270*/  IMAD R7, R26, UR12, RZ ;  /* 0x0000000c1a077c24 */ /* 0x001fc6000f8e02ff */
[----:B------:R0:W-:Y:S01]  /*15280*/  STL [R1+0x198], R6 ;  /* 0x0001980601007387 */ /* 0x0001e20000100800 */
[----:B------:R-:W-:-:S03]  /*15290*/  IMAD R5, R2, UR12, RZ ;  /* 0x0000000c02057c24 */ /* 0x000fc6000f8e02ff */
[----:B------:R-:W-:Y:S04]  /*152a0*/  STL [R1+0x194], R7 ;  /* 0x0001940701007387 */ /* 0x000fe80000100800 */
[----:B------:R-:W4:Y:S01]  /*152b0*/  LDL.LU R2, [R1+0x148] ;  /* 0x0001480001027983 */ /* 0x000f220000300800 */
[----:B0-----:R-:W-:-:S03]  /*152c0*/  IMAD R6, R28, UR12, RZ ;  /* 0x0000000c1c067c24 */ /* 0x001fc6000f8e02ff */
[----:B------:R0:W-:Y:S04]  /*152d0*/  STL [R1+0x190], R5 ;  /* 0x0001900501007387 */ /* 0x0001e80000100800 */
[----:B------:R-:W-:Y:S04]  /*152e0*/  STL [R1+0x18c], R6 ;  /* 0x00018c0601007387 */ /* 0x000fe80000100800 */
[----:B------:R-:W4:Y:S01]  /*152f0*/  LDL.LU R28, [R1+0x144] ;  /* 0x00014400011c7983 */ /* 0x000f220000300800 */
[----:B0-----:R-:W-:-:S05]  /*15300*/  IMAD R5, R29, UR12, RZ ;  /* 0x0000000c1d057c24 */ /* 0x001fca000f8e02ff */
[----:B------:R-:W-:Y:S04]  /*15310*/  STL [R1+0x188], R5 ;  /* 0x0001880501007387 */ /* 0x000fe80000100800 */
[----:B------:R-:W4:Y:S04]  /*15320*/  LDL.LU R22, [R1+0x140] ;  /* 0x0001400001167983 */ /* 0x000f280000300800 */
[----:B------:R-:W4:Y:S01]  /*15330*/  LDL.LU R21, [R1+0x13c] ;  /* 0x00013c0001157983 */ /* 0x000f220000300800 */
[----:B------:R-:W-:-:S05]  /*15340*/  IMAD R4, R4, UR12, RZ ;  /* 0x0000000c04047c24 */ /* 0x000fca000f8e02ff */
        /* <DEDUP_REMOVED lines=15> */
[----:B------:R-:W-:-:S03]  /*15440*/  IMAD R0, R0, UR12, RZ ;  /* 0x0000000c00007c24 */ /* 0x000fc6000f8e02ff */
[----:B------:R-:W2:Y:S04]  /*15450*/  LDL.LU R10, [R1+0xf8] ;  /* 0x0000f800010a7983 */ /* 0x000ea80000300800 */
[----:B------:R0:W-:Y:S04]  /*15460*/  STL [R1+0x150], R0 ;  /* 0x0001500001007387 */ /* 0x0001e80000100800 */
[----:B------:R-:W2:Y:S04]  /*15470*/  LDL.LU R9, [R1+0xf4] ;  /* 0x0000f40001097983 */ /* 0x000ea80000300800 */
[----:B0-----:R-:W2:Y:S04]  /*15480*/  LDL.LU R0, [R1+0xf0] ;  /* 0x0000f00001007983 */ /* 0x001ea80000300800 */
        /* <DEDUP_REMOVED lines=8> */
[----:B0-----:R-:W3:Y:S01]  /*15510*/  LDL.LU R3, [R1+0xd4] ;  /* 0x0000d40001037983 */ /* 0x001ee20000300800 */
[----:B----4-:R-:W-:-:S05]  /*15520*/  IMAD R2, R2, UR12, RZ ;  /* 0x0000000c02027c24 */ /* 0x010fca000f8e02ff */
[----:B------:R0:W-:Y:S01]  /*15530*/  STL [R1+0x148], R2 ;  /* 0x0001480201007387 */ /* 0x0001e20000100800 */
[----:B------:R-:W-:-:S03]  /*15540*/  IMAD R28, R28, UR12, RZ ;  /* 0x0000000c1c1c7c24 */ /* 0x000fc6000f8e02ff */
[----:B0-----:R-:W4:Y:S04]  /*15550*/  LDL.LU R2, [R1+0xd0] ;  /* 0x0000d00001027983 */ /* 0x001f280000300800 */
[----:B------:R0:W-:Y:S04]  /*15560*/  STL [R1+0x144], R28 ;  /* 0x0001441c01007387 */ /* 0x0001e80000100800 */
[----:B0-----:R-:W4:Y:S01]  /*15570*/  LDL.LU R28, [R1+0xcc] ;  /* 0x0000cc00011c7983 */ /* 0x001f220000300800 */
[----:B------:R-:W-:Y:S02]  /*15580*/  IMAD R22, R22, UR12, RZ ;  /* 0x0000000c16167c24 */ /* 0x000fe4000f8e02ff */
[----:B------:R-:W-:-:S03]  /*15590*/  IMAD R21, R21, UR12, RZ ;  /* 0x0000000c15157c24 */ /* 0x000fc6000f8e02ff */
[----:B------:R0:W-:Y:S04]  /*155a0*/  STL [R1+0x140], R22 ;  /* 0x0001401601007387 */ /* 0x0001e80000100800 */
[----:B------:R1:W-:Y:S01]  /*155b0*/  STL [R1+0x13c], R21 ;  /* 0x00013c1501007387 */ /* 0x0003e20000100800 */
[----:B0-----:R-:W-:Y:S02]  /*155c0*/  IMAD R22, R20, UR12, RZ ;  /* 0x0000000c14167c24 */ /* 0x001fe4000f8e02ff */
[----:B-1----:R-:W-:-:S03]  /*155d0*/  IMAD R21, R19, UR12, RZ ;  /* 0x0000000c13157c24 */ /* 0x002fc6000f8e02ff */
        /* <DEDUP_REMOVED lines=26> */
[----:B------:R-:W-:Y:S02]  /*15780*/  IMAD R10, R9, UR12, RZ ;  /* 0x0000000c090a7c24 */ /* 0x000fe4000f8e02ff */
[----:B------:R-:W-:Y:S02]  /*15790*/  IMAD R9, R0, UR12, RZ ;  /* 0x0000000c00097c24 */ /* 0x000fe4000f8e02ff */
[----:B------:R-:W2:Y:S01]  /*157a0*/  LDL.LU R0, [R1+0xbc] ;  /* 0x0000bc0001007983 */ /* 0x000ea20000300800 */
[----:B------:R-:W-:-:S03]  /*157b0*/  IMAD R8, R8, UR12, RZ ;  /* 0x0000000c08087c24 */ /* 0x000fc6000f8e02ff */
[----:B------:R-:W-:Y:S01]  /*157c0*/  STL [R1+0xf4], R10 ;  /* 0x0000f40a01007387 */ /* 0x000fe20000100800 */
[----:B------:R-:W-:-:S03]  /*157d0*/  IMAD R7, R7, UR12, RZ ;  /* 0x0000000c07077c24 */ /* 0x000fc6000f8e02ff */
[----:B------:R-:W-:Y:S04]  /*157e0*/  STL [R1+0xf0], R9 ;  /* 0x0000f00901007387 */ /* 0x000fe80000100800 */
[----:B------:R-:W-:Y:S04]  /*157f0*/  STL [R1+0xec], R8 ;  /* 0x0000ec0801007387 */ /* 0x000fe80000100800 */
[----:B------:R0:W-:Y:S01]  /*15800*/  STL [R1+0xe8], R7 ;  /* 0x0000e80701007387 */ /* 0x0001e20000100800 */
[----:B---3--:R-:W-:Y:S02]  /*15810*/  IMAD R6, R6, UR12, RZ ;  /* 0x0000000c06067c24 */ /* 0x008fe4000f8e02ff */
[----:B------:R-:W-:-:S03]  /*15820*/  IMAD R5, R5, UR12, RZ ;  /* 0x0000000c05057c24 */ /* 0x000fc6000f8e02ff */
[----:B------:R1:W-:Y:S01]  /*15830*/  STL [R1+0xe4], R6 ;  /* 0x0000e40601007387 */ /* 0x0003e20000100800 */
[----:B0-----:R-:W-:-:S03]  /*15840*/  IMAD R7, R26, UR12, RZ ;  /* 0x0000000c1a077c24 */ /* 0x001fc6000f8e02ff */
[----:B------:R0:W-:Y:S01]  /*15850*/  STL [R1+0xe0], R5 ;  /* 0x0000e00501007387 */ /* 0x0001e20000100800 */
[----:B-1----:R-:W-:-:S03]  /*15860*/  IMAD R6, R27, UR12, RZ ;  /* 0x0000000c1b067c24 */ /* 0x002fc6000f8e02ff */
[----:B------:R-:W-:Y:S01]  /*15870*/  STL [R1+0xdc], R7 ;  /* 0x0000dc0701007387 */ /* 0x000fe20000100800 */
[----:B0-----:R-:W-:-:S03]  /*15880*/  IMAD R5, R3, UR12, RZ ;  /* 0x0000000c03057c24 */ /* 0x001fc6000f8e02ff */
[----:B------:R-:W3:Y:S04]  /*15890*/  LDL.LU R8, [R1+0xb4] ;  /* 0x0000b40001087983 */ /* 0x000ee80000300800 */
[----:B------:R-:W-:Y:S04]  /*158a0*/  STL [R1+0xd8], R6 ;  /* 0x0000d80601007387 */ /* 0x000fe80000100800 */
[----:B------:R-:W-:Y:S04]  /*158b0*/  STL [R1+0xd4], R5 ;  /* 0x0000d40501007387 */ /* 0x000fe80000100800 */
[----:B------:R-:W3:Y:S01]  /*158c0*/  LDL.LU R9, [R1+0xac] ;  /* 0x0000ac0001097983 */ /* 0x000ee20000300800 */
[----:B----4-:R-:W-:-:S05]  /*158d0*/  IMAD R3, R2, UR12, RZ ;  /* 0x0000000c02037c24 */ /* 0x010fca000f8e02ff */
        /* <DEDUP_REMOVED lines=23> */
[----:B0-----:R-:W4:Y:S01]  /*15a50*/  LDL.LU R4, [R1+0x3c] ;  /* 0x00003c0001047983 */ /* 0x001f220000300800 */
[----:B--2---:R-:W-:-:S03]  /*15a60*/  IMAD R5, R0, UR12, RZ ;  /* 0x0000000c00057c24 */ /* 0x004fc6000f8e02ff */
[----:B------:R-:W2:Y:S04]  /*15a70*/  LDL.LU R0, [R1+0x28] ;  /* 0x0000280001007983 */ /* 0x000ea80000300800 */
[----:B------:R-:W2:Y:S04]  /*15a80*/  LDL.LU R10, [R1+0x2c] ;  /* 0x00002c00010a7983 */ /* 0x000ea80000300800 */
[----:B------:R0:W-:Y:S04]  /*15a90*/  STL [R1+0xbc], R5 ;  /* 0x0000bc0501007387 */ /* 0x0001e80000100800 */
[----:B------:R-:W2:Y:S04]  /*15aa0*/  LDL.LU R27, [R1+0x24] ;  /* 0x00002400011b7983 */ /* 0x000ea80000300800 */
[----:B------:R-:W2:Y:S04]  /*15ab0*/  LDL.LU R26, [R1+0x1c] ;  /* 0x00001c00011a7983 */ /* 0x000ea80000300800 */
[----:B0-----:R-:W2:Y:S04]  /*15ac0*/  LDL.LU R5, [R1+0x14] ;  /* 0x0000140001057983 */ /* 0x001ea80000300800 */
[----:B------:R-:W2:Y:S04]  /*15ad0*/  LDL.LU R6, [R1+0xc] ;  /* 0x00000c0001067983 */ /* 0x000ea80000300800 */
[----:B------:R-:W2:Y:S01]  /*15ae0*/  LDL.LU R7, [R1+0x8] ;  /* 0x0000080001077983 */ /* 0x000ea20000300800 */
[----:B---3--:R-:W-:-:S05]  /*15af0*/  IMAD R8, R8, UR12, RZ ;  /* 0x0000000c08087c24 */ /* 0x008fca000f8e02ff */
[----:B------:R0:W-:Y:S01]  /*15b00*/  STL [R1+0xb4], R8 ;  /* 0x0000b40801007387 */ /* 0x0001e20000100800 */
[----:B------:R-:W-:-:S03]  /*15b10*/  IMAD R9, R9, UR12, RZ ;  /* 0x0000000c09097c24 */ /* 0x000fc6000f8e02ff */
[----:B0-----:R-:W3:Y:S04]  /*15b20*/  LDL.LU R8, [R1+0x4] ;  /* 0x0000040001087983 */ /* 0x001ee80000300800 */
[----:B------:R0:W-:Y:S04]  /*15b30*/  STL [R1+0xac], R9 ;  /* 0x0000ac0901007387 */ /* 0x0001e80000100800 */
[----:B0-----:R-:W2:Y:S01]  /*15b40*/  LDL.LU R9, [R1] ;  /* 0x0000000001097983 */ /* 0x001ea20000300800 */
[----:B----4-:R-:W-:Y:S02]  /*15b50*/  IMAD R22, R22, UR12, RZ ;  /* 0x0000000c16167c24 */ /* 0x010fe4000f8e02ff */
[----:B------:R-:W-:-:S03]  /*15b60*/  IMAD R21, R21, UR12, RZ ;  /* 0x0000000c15157c24 */ /* 0x000fc6000f8e02ff */
[----:B------:R0:W-:Y:S01]  /*15b70*/  STL [R1+0xa4], R22 ;  /* 0x0000a41601007387 */ /* 0x0001e20000100800 */
[----:B------:R-:W-:-:S03]  /*15b80*/  IMAD R20, R20, UR12, RZ ;  /* 0x0000000c14147c24 */ /* 0x000fc6000f8e02ff */
[----:B0-----:R-:W4:Y:S01]  /*15b90*/  LDL.LU R22, [R1+0x20cc] ;  /* 0x0020cc0001167983 */ /* 0x001f220000300800 */
[----:B------:R-:W-:-:S03]  /*15ba0*/  IMAD R19, R19, UR12, RZ ;  /* 0x0000000c13137c24 */ /* 0x000fc6000f8e02ff */
[----:B------:R0:W-:Y:S01]  /*15bb0*/  STL [R1+0x9c], R21 ;  /* 0x00009c1501007387 */ /* 0x0001e20000100800 */
[----:B------:R-:W-:Y:S02]  /*15bc0*/  IMAD R18, R18, UR12, RZ ;  /* 0x0000000c12127c24 */ /* 0x000fe4000f8e02ff */
[----:B------:R-:W-:Y:S01]  /*15bd0*/  IMAD R17, R17, UR12, RZ ;  /* 0x0000000c11117c24 */ /* 0x000fe2000f8e02ff */
[----:B0-----:R-:W2:Y:S01]  /*15be0*/  LDL.LU R21, [R1+0x20c8] ;  /* 0x0020c80001157983 */ /* 0x001ea20000300800 */
[----:B------:R-:W-:-:S03]  /*15bf0*/  IMAD R16, R16, UR12, RZ ;  /* 0x0000000c10107c24 */ /* 0x000fc6000f8e02ff */
[----:B------:R0:W-:Y:S01]  /*15c00*/  STL [R1+0x94], R20 ;  /* 0x0000941401007387 */ /* 0x0001e20000100800 */
[----:B------:R-:W-:-:S03]  /*15c10*/  IMAD R15, R15, UR12, RZ ;  /* 0x0000000c0f0f7c24 */ /* 0x000fc6000f8e02ff */
[----:B0-----:R-:W2:Y:S04]  /*15c20*/  LDL.LU R20, [R1+0x20c4] ;  /* 0x0020c40001147983 */ /* 0x001ea80000300800 */
[----:B------:R0:W-:Y:S01]  /*15c30*/  STL [R1+0x8c], R19 ;  /* 0x00008c1301007387 */ /* 0x0001e20000100800 */
[----:B------:R-:W-:Y:S02]  /*15c40*/  IMAD R14, R14, UR12, RZ ;  /* 0x0000000c0e0e7c24 */ /* 0x000fe4000f8e02ff */
[----:B------:R-:W-:Y:S01]  /*15c50*/  IMAD R13, R13, UR12, RZ ;  /* 0x0000000c0d0d7c24 */ /* 0x000fe2000f8e02ff */
[----:B0-----:R-:W2:Y:S04]  /*15c60*/  LDL.LU R19, [R1+0x20c0] ;  /* 0x0020c00001137983 */ /* 0x001ea80000300800 */
[----:B------:R0:W-:Y:S01]  /*15c70*/  STL [R1+0x88], R18 ;  /* 0x0000881201007387 */ /* 0x0001e20000100800 */
[----:B------:R-:W-:-:S03]  /*15c80*/  IMAD R12, R12, UR12, RZ ;  /* 0x0000000c0c0c7c24 */ /* 0x000fc6000f8e02ff */
[----:B0-----:R-:W2:Y:S04]  /*15c90*/  LDL.LU R18, [R1+0x20bc] ;  /* 0x0020bc0001127983 */ /* 0x001ea80000300800 */
[----:B------:R0:W-:Y:S01]  /*15ca0*/  STL [R1+0x84], R17 ;  /* 0x0000841101007387 */ /* 0x0001e20000100800 */
[----:B------:R-:W-:-:S03]  /*15cb0*/  IMAD R3, R3, UR12, RZ ;  /* 0x0000000c03037c24 */ /* 0x000fc6000f8e02ff */
[----:B0-----:R-:W2:Y:S04]  /*15cc0*/  LDL.LU R17, [R1+0x20b8] ;  /* 0x0020b80001117983 */ /* 0x001ea80000300800 */
[----:B------:R0:W-:Y:S04]  /*15cd0*/  STL [R1+0x80], R16 ;  /* 0x0000801001007387 */ /* 0x0001e80000100800 */
        /* <DEDUP_REMOVED lines=16> */
[----:B0-----:R-:W2:Y:S02]  /*15de0*/  LDL.LU R4, [R1+0x209c] ;  /* 0x00209c0001047983 */ /* 0x001ea40000300800 */
[----:B--2---:R-:W-:-:S05]  /*15df0*/  IMAD R4, R4, UR12, RZ ;  /* 0x0000000c04047c24 */ /* 0x004fca000f8e02ff */
[----:B------:R0:W-:Y:S04]  /*15e00*/  STL [R1+0x38], R4 ;  /* 0x0000380401007387 */ /* 0x0001e80000100800 */
[----:B0-----:R-:W2:Y:S01]  /*15e10*/  LDL.LU R4, [R1+0x2098] ;  /* 0x0020980001047983 */ /* 0x001ea20000300800 */
[----:B------:R-:W-:-:S05]  /*15e20*/  IMAD R3, R3, UR12, RZ ;  /* 0x0000000c03037c24 */ /* 0x000fca000f8e02ff */
[----:B------:R0:W-:Y:S02]  /*15e30*/  STL [R1+0x34], R3 ;  /* 0x0000340301007387 */ /* 0x0001e40000100800 */
[----:B0-----:R-:W-:Y:S01]  /*15e40*/  IMAD R3, R0, UR12, RZ ;  /* 0x0000000c00037c24 */ /* 0x001fe2000f8e02ff */
[----:B--2---:R-:W-:-:S05]  /*15e50*/  LEA R0, P2, R10, R4, 0x1 ;  /* 0x000000040a007211 */ /* 0x004fca00078408ff */
[----:B------:R0:W-:Y:S02]  /*15e60*/  STL [R1+0x2010], R0 ;  /* 0x0020100001007387 */ /* 0x0001e40000100800 */
[----:B0-----:R-:W-:-:S05]  /*15e70*/  LEA R0, P6, R27, R4, 0x1 ;  /* 0x000000041b007211 */ /* 0x001fca00078c08ff */
        /* <DEDUP_REMOVED lines=8> */
[----:B------:R0:W-:Y:S04]  /*15f00*/  STL [R1+0x2024], R0 ;  /* 0x0020240001007387 */ /* 0x0001e80000100800 */
[----:B0-----:R-:W2:Y:S02]  /*15f10*/  LDL.LU R0, [R1+0x2094] ;  /* 0x0020940001007983 */ /* 0x001ea40000300800 */
[-C--:B--2---:R-:W-:Y:S02]  /*15f20*/  LEA.HI.X.SX32 R10, R10, R0.reuse, 0x1, P2 ;  /* 0x000000000a0a7211 */ /* 0x084fe400010f0eff */
[----:B------:R-:W-:-:S03]  /*15f30*/  LEA.HI.X.SX32 R27, R27, R0, 0x1, P6 ;  /* 0x000000001b1b7211 */ /* 0x000fc600030f0eff */
[----:B------:R3:W-:Y:S02]  /*15f40*/  STL [R1+0x2008], R10 ;  /* 0x0020080a01007387 */ /* 0x0007e40000100800 */
[----:B---3--:R-:W-:-:S05]  /*15f50*/  LEA R10, P3, R8, R4, 0x1 ;  /* 0x00000004080a7211 */ /* 0x008fca00078608ff */
[----:B------:R0:W-:Y:S04]  /*15f60*/  STL [R1+0x200c], R10 ;  /* 0x00200c0a01007387 */ /* 0x0001e80000100800 */
[----:B0-----:R-:W2:Y:S04]  /*15f70*/  LDL.LU R10, [R1+0x2090] ;  /* 0x00209000010a7983 */ /* 0x001ea80000300800 */
[----:B------:R0:W-:Y:S02]  /*15f80*/  STL [R1+0x2000], R27 ;  /* 0x0020001b01007387 */ /* 0x0001e40000100800 */
[----:B0-----:R-:W-:-:S05]  /*15f90*/  LEA R27, P2, R9, R4, 0x1 ;  /* 0x00000004091b7211 */ /* 0x001fca00078408ff */
[----:B------:R0:W-:Y:S04]  /*15fa0*/  STL [R1+0x2004], R27 ;  /* 0x0020041b01007387 */ /* 0x0001e80000100800 */
[----:B0-----:R-:W3:Y:S01]  /*15fb0*/  LDL.LU R27, [R1+0x208c] ;  /* 0x00208c00011b7983 */ /* 0x001ee20000300800 */
[----:B------:R-:W-:-:S05]  /*15fc0*/  LEA.HI.X.SX32 R26, R26, R0, 0x1, P1 ;  /* 0x000000001a1a7211 */ /* 0x000fca00008f0eff */
[----:B------:R3:W-:Y:S02]  /*15fd0*/  STL [R1+0x1ff8], R26 ;  /* 0x001ff81a01007387 */ /* 0x0007e40000100800 */
[----:B---3--:R-:W-:-:S05]  /*15fe0*/  LEA R26, P1, R27, R4, 0x1 ;  /* 0x000000041b1a7211 */ /* 0x008fca00078208ff */
        /* <DEDUP_REMOVED lines=28> */
[----:B------:R3:W-:Y:S01]  /*161b0*/  STL [R1+0x1fc8], R27 ;  /* 0x001fc81b01007387 */ /* 0x0007e20000100800 */
[----:B------:R-:W-:Y:S01]  /*161c0*/  LEA.HI.X.SX32 R7, R7, R0, 0x1, P3 ;  /* 0x0000000007077211 */ /* 0x000fe200018f0eff */
[----:B------:R-:W-:Y:S01]  /*161d0*/  IMAD R23, R23, UR12, RZ ;  /* 0x0000000c17177c24 */ /* 0x000fe2000f8e02ff */
[----:B---3--:R-:W-:-:S05]  /*161e0*/  LEA R27, P1, R9, R4, 0x1 ;  /* 0x00000004091b7211 */ /* 0x008fca00078208ff */
[----:B------:R0:W-:Y:S02]  /*161f0*/  STL [R1+0x1fcc], R27 ;  /* 0x001fcc1b01007387 */ /* 0x0001e40000100800 */
[----:B0-----:R-:W-:Y:S02]  /*16200*/  LEA.HI.X.SX32 R27, R26, R0, 0x1, P0 ;  /* 0x000000001a1b7211 */ /* 0x001fe400000f0eff */
[----:B--2---:R-:W-:-:S03]  /*16210*/  LEA R26, P0, R10, R4, 0x1 ;  /* 0x000000040a1a7211 */ /* 0x004fc600078008ff */
[----:B------:R0:W-:Y:S04]  /*16220*/  STL [R1+0x1fc0], R27 ;  /* 0x001fc01b01007387 */ /* 0x0001e80000100800 */
[----:B------:R1:W-:Y:S01]  /*16230*/  STL [R1+0x1fc4], R26 ;  /* 0x001fc41a01007387 */ /* 0x0003e20000100800 */
[-C--:B0-----:R-:W-:Y:S02]  /*16240*/  LEA.HI.X.SX32 R27, R5, R0.reuse, 0x1, P5 ;  /* 0x00000000051b7211 */ /* 0x081fe400028f0eff */
[----:B------:R-:W-:Y:S02]  /*16250*/  LEA.HI.X.SX32 R5, R6, R0, 0x1, P4 ;  /* 0x0000000006057211 */ /* 0x000fe400020f0eff */
[-C--:B-1----:R-:W-:Y:S01]  /*16260*/  LEA R26, P5, R11, R4.reuse, 0x1 ;  /* 0x000000040b1a7211 */ /* 0x082fe200078a08ff */
[----:B------:R-:W-:Y:S01]  /*16270*/  STL [R1+0x1fb8], R27 ;  /* 0x001fb81b01007387 */ /* 0x000fe20000100800 */
[----:B------:R-:W-:-:S03]  /*16280*/  LEA R6, P4, R12, R4, 0x1 ;  /* 0x000000040c067211 */ /* 0x000fc600078808ff */
[----:B------:R-:W-:Y:S04]  /*16290*/  STL [R1+0x1fbc], R26 ;  /* 0x001fbc1a01007387 */ /* 0x000fe80000100800 */
[----:B------:R0:W-:Y:S04]  /*162a0*/  STL [R1+0x1fb0], R5 ;  /* 0x001fb00501007387 */ /* 0x0001e80000100800 */
[----:B------:R1:W-:Y:S01]  /*162b0*/  STL [R1+0x1fb4], R6 ;  /* 0x001fb40601007387 */ /* 0x0003e20000100800 */
[----:B0-----:R-:W-:-:S03]  /*162c0*/  LEA R5, P3, R13, R4, 0x1 ;  /* 0x000000040d057211 */ /* 0x001fc600078608ff */
[----:B------:R0:W-:Y:S01]  /*162d0*/  STL [R1+0x1fa8], R7 ;  /* 0x001fa80701007387 */ /* 0x0001e20000100800 */
[----:B-1----:R-:W-:-:S03]  /*162e0*/  LEA.HI.X.SX32 R6, R8, R0, 0x1, P2 ;  /* 0x0000000008067211 */ /* 0x002fc600010f0eff */
[----:B------:R1:W-:Y:S01]  /*162f0*/  STL [R1+0x1fac], R5 ;  /* 0x001fac0501007387 */ /* 0x0003e20000100800 */
[----:B0-----:R-:W-:-:S03]  /*16300*/  LEA R7, P2, R14, R4, 0x1 ;  /* 0x000000040e077211 */ /* 0x001fc600078408ff */
[----:B------:R0:W-:Y:S01]  /*16310*/  STL [R1+0x1fa0], R6 ;  /* 0x001fa00601007387 */ /* 0x0001e20000100800 */
[----:B-1----:R-:W-:-:S03]  /*16320*/  LEA.HI.X.SX32 R5, R9, R0, 0x1, P1 ;  /* 0x0000000009057211 */ /* 0x002fc600008f0eff */
[----:B------:R1:W-:Y:S04]  /*16330*/  STL [R1+0x1fa4], R7 ;  /* 0x001fa40701007387 */ /* 0x0003e80000100800 */
[----:B------:R2:W-:Y:S01]  /*16340*/  STL [R1+0x1f98], R5 ;  /* 0x001f980501007387 */ /* 0x0005e20000100800 */
[----:B0-----:R-:W-:Y:S02]  /*16350*/  LEA R6, P1, R15, R4, 0x1 ;  /* 0x000000040f067211 */ /* 0x001fe400078208ff */
[----:B-1----:R-:W-:-:S03]  /*16360*/  LEA.HI.X.SX32 R7, R10, R0, 0x1, P0 ;  /* 0x000000000a077211 */ /* 0x002fc600000f0eff */
[----:B------:R0:W-:Y:S01]  /*16370*/  STL [R1+0x1f9c], R6 ;  /* 0x001f9c0601007387 */ /* 0x0001e20000100800 */
[----:B--2---:R-:W-:-:S03]  /*16380*/  LEA R5, P0, R16, R4, 0x1 ;  /* 0x0000000410057211 */ /* 0x004fc600078008ff */
[----:B------:R-:W-:Y:S01]  /*16390*/  STL [R1+0x1f90], R7 ;  /* 0x001f900701007387 */ /* 0x000fe20000100800 */
[----:B0-----:R-:W-:-:S03]  /*163a0*/  LEA.HI.X.SX32 R6, R11, R0, 0x1, P5 ;  /* 0x000000000b067211 */ /* 0x001fc600028f0eff */
[----:B------:R-:W2:Y:S04]  /*163b0*/  LDL.LU R11, [R1+0x18] ;  /* 0x00001800010b7983 */ /* 0x000ea80000300800 */
[----:B------:R0:W-:Y:S04]  /*163c0*/  STL [R1+0x1f94], R5 ;  /* 0x001f940501007387 */ /* 0x0001e80000100800 */
[----:B------:R1:W-:Y:S01]  /*163d0*/  STL [R1+0x1f88], R6 ;  /* 0x001f880601007387 */ /* 0x0003e20000100800 */
[----:B0-----:R-:W-:Y:S02]  /*163e0*/  LEA R5, P5, R17, R4, 0x1 ;  /* 0x0000000411057211 */ /* 0x001fe400078a08ff */
[----:B-1----:R-:W-:-:S02]  /*163f0*/  LEA.HI.X.SX32 R6, R12, R0, 0x1, P4 ;  /* 0x000000000c067211 */ /* 0x002fc400020f0eff */
[----:B------:R-:W3:Y:S04]  /*16400*/  LDL.LU R12, [R1+0x10] ;  /* 0x00001000010c7983 */ /* 0x000ee80000300800 */
[----:B------:R0:W-:Y:S04]  /*16410*/  STL [R1+0x1f8c], R5 ;  /* 0x001f8c0501007387 */ /* 0x0001e80000100800 */
[----:B------:R1:W-:Y:S04]  /*16420*/  STL [R1+0x1f80], R6 ;  /* 0x001f800601007387 */ /* 0x0003e80000100800 */
[----:B------:R-:W2:Y:S01]  /*16430*/  LDL.LU R10, [R1+0x30] ;  /* 0x00003000010a7983 */ /* 0x000ea20000300800 */
[----:B0-----:R-:W-:-:S02]  /*16440*/  LEA R5, P4, R18, R4, 0x1 ;  /* 0x0000000412057211 */ /* 0x001fc400078808ff */
[----:B-1----:R-:W-:-:S03]  /*16450*/  LEA.HI.X.SX32 R6, R13, R0, 0x1, P3 ;  /* 0x000000000d067211 */ /* 0x002fc600018f0eff */
[----:B------:R0:W-:Y:S04]  /*16460*/  STL [R1+0x1f84], R5 ;  /* 0x001f840501007387 */ /* 0x0001e80000100800 */
[----:B------:R1:W-:Y:S04]  /*16470*/  STL [R1+0x1f78], R6 ;  /* 0x001f780601007387 */ /* 0x0003e80000100800 */
[----:B------:R-:W2:Y:S01]  /*16480*/  LDL.LU R9, [R1+0x44] ;  /* 0x0000440001097983 */ /* 0x000ea20000300800 */
[----:B0-----:R-:W-:Y:S02]  /*16490*/  LEA R5, P3, R19, R4, 0x1 ;  /* 0x0000000413057211 */ /* 0x001fe400078608ff */
[----:B-1----:R-:W-:-:S03]  /*164a0*/  LEA.HI.X.SX32 R6, R14, R0, 0x1, P2 ;  /* 0x000000000e067211 */ /* 0x002fc600010f0eff */
[----:B------:R0:W-:Y:S04]  /*164b0*/  STL [R1+0x1f7c], R5 ;  /* 0x001f7c0501007387 */ /* 0x0001e80000100800 */
[----:B------:R1:W-:Y:S04]  /*164c0*/  STL [R1+0x1f70], R6 ;  /* 0x001f700601007387 */ /* 0x0003e80000100800 */
[----:B------:R-:W2:Y:S01]  /*164d0*/  LDL.LU R8, [R1+0x4c] ;  /* 0x00004c0001087983 */ /* 0x000ea20000300800 */
[----:B0-----:R-:W-:Y:S02]  /*164e0*/  LEA R5, P2, R20, R4, 0x1 ;  /* 0x0000000414057211 */ /* 0x001fe400078408ff */
[----:B-1----:R-:W-:-:S03]  /*164f0*/  LEA.HI.X.SX32 R6, R15, R0, 0x1, P1 ;  /* 0x000000000f067211 */ /* 0x002fc600008f0eff */
[----:B------:R0:W-:Y:S01]  /*16500*/  STL [R1+0x1f74], R5 ;  /* 0x001f740501007387 */ /* 0x0001e20000100800 */
[----:B------:R-:W-:-:S03]  /*16510*/  LEA.HI.X.SX32 R7, R16, R0, 0x1, P0 ;  /* 0x0000000010077211 */ /* 0x000fc600000f0eff */
[----:B------:R4:W-:Y:S01]  /*16520*/  STL [R1+0x1f68], R6 ;  /* 0x001f680601007387 */ /* 0x0009e20000100800 */
[-C--:B0-----:R-:W-:Y:S02]  /*16530*/  LEA R5, P1, R21, R4.reuse, 0x1 ;  /* 0x0000000415057211 */ /* 0x081fe400078208ff */
[----:B----4-:R-:W-:-:S03]  /*16540*/  LEA R6, P0, R22, R4, 0x1 ;  /* 0x0000000416067211 */ /* 0x010fc600078008ff */
[----:B------:R0:W-:Y:S04]  /*16550*/  STL [R1+0x1f6c], R5 ;  /* 0x001f6c0501007387 */ /* 0x0001e80000100800 */
[----:B------:R1:W-:Y:S01]  /*16560*/  STL [R1+0x1f60], R7 ;  /* 0x001f600701007387 */ /* 0x0003e20000100800 */
[----:B0-----:R-:W-:-:S03]  /*16570*/  LEA.HI.X.SX32 R5, R17, R0, 0x1, P5 ;  /* 0x0000000011057211 */ /* 0x001fc600028f0eff */
[----:B------:R-:W4:Y:S04]  /*16580*/  LDL.LU R17, [R1+0x58] ;  /* 0x0000580001117983 */ /* 0x000f280000300800 */
[----:B------:R-:W-:Y:S04]  /*16590*/  STL [R1+0x1f64], R6 ;  /* 0x001f640601007387 */ /* 0x000fe80000100800 */
[----:B-1----:R-:W4:Y:S04]  /*165a0*/  LDL.LU R7, [R1+0x60] ;  /* 0x0000600001077983 */ /* 0x002f280000300800 */
[----:B------:R0:W-:Y:S02]  /*165b0*/  STL [R1+0x1f58], R5 ;  /* 0x001f580501007387 */ /* 0x0001e40000100800 */
[----:B0-----:R-:W-:-:S02]  /*165c0*/  LEA.HI.X.SX32 R5, R18, R0, 0x1, P4 ;  /* 0x0000000012057211 */ /* 0x001fc400020f0eff */
[----:B------:R-:W4:Y:S01]  /*165d0*/  LDL.LU R18, [R1+0x20] ;  /* 0x0000200001127983 */ /* 0x000f220000300800 */
[----:B------:R-:W-:-:S05]  /*165e0*/  LEA R6, P5, R23, R4, 0x1 ;  /* 0x0000000417067211 */ /* 0x000fca00078a08ff */
[----:B------:R0:W-:Y:S04]  /*165f0*/  STL [R1+0x1f5c], R6 ;  /* 0x001f5c0601007387 */ /* 0x0001e80000100800 */
[----:B0-----:R-:W4:Y:S01]  /*16600*/  LDL.LU R6, [R1+0x68] ;  /* 0x0000680001067983 */ /* 0x001f220000300800 */
[----:B------:R-:W-:Y:S01]  /*16610*/  IMAD R24, R24, UR12, RZ ;  /* 0x0000000c18187c24 */ /* 0x000fe2000f8e02ff */
[----:B------:R-:W-:Y:S01]  /*16620*/  LEA.HI.X.SX32 R13, R19, R0, 0x1, P3 ;  /* 0x00000000130d7211 */ /* 0x000fe200018f0eff */
[----:B------:R-:W-:Y:S01]  /*16630*/  IMAD R25, R25, UR12, RZ ;  /* 0x0000000c19197c24 */ /* 0x000fe2000f8e02ff */
[----:B------:R0:W-:Y:S02]  /*16640*/  STL [R1+0x1f50], R5 ;  /* 0x001f500501007387 */ /* 0x0001e40000100800 */
[----:B------:R-:W-:-:S02]  /*16650*/  LEA R14, P4, R24, R4, 0x1 ;  /* 0x00000004180e7211 */ /* 0x000fc400078808ff */
[----:B0-----:R-:W4:Y:S04]  /*16660*/  LDL.LU R5, [R1+0x70] ;  /* 0x0000700001057983 */ /* 0x001f280000300800 */
[----:B------:R0:W-:Y:S04]  /*16670*/  STL [R1+0x1f54], R14 ;  /* 0x001f540e01007387 */ /* 0x0001e80000100800 */
[----:B------:R1:W-:Y:S04]  /*16680*/  STL [R1+0x1f48], R13 ;  /* 0x001f480d01007387 */ /* 0x0003e80000100800 */
[----:B------:R-:W4:Y:S01]  /*16690*/  LDL.LU R26, [R1+0x78] ;  /* 0x00007800011a7983 */ /* 0x000f220000300800 */
[----:B0-----:R-:W-:-:S02]  /*166a0*/  LEA R14, P3, R25, R4, 0x1 ;  /* 0x00000004190e7211 */ /* 0x001fc400078608ff */
[----:B-1----:R-:W-:-:S03]  /*166b0*/  LEA.HI.X.SX32 R13, R20, R0, 0x1, P2 ;  /* 0x00000000140d7211 */ /* 0x002fc600010f0eff */
[----:B------:R-:W-:Y:S04]  /*166c0*/  STL [R1+0x1f4c], R14 ;  /* 0x001f4c0e01007387 */ /* 0x000fe80000100800 */
[----:B------:R0:W-:Y:S04]  /*166d0*/  STL [R1+0x1f40], R13 ;  /* 0x001f400d01007387 */ /* 0x0001e80000100800 */
[----:B------:R-:W4:Y:S01]  /*166e0*/  LDL.LU R16, [R1+0x90] ;  /* 0x0000900001107983 */ /* 0x000f220000300800 */
[----:B0-----:R-:W-:Y:S02]  /*166f0*/  LEA.HI.X.SX32 R13, R21, R0, 0x1, P1 ;  /* 0x00000000150d7211 */ /* 0x001fe400008f0eff */
[----:B---3--:R-:W-:-:S05]  /*16700*/  LEA R14, P2, R12, R4, 0x1 ;  /* 0x000000040c0e7211 */ /* 0x008fca00078408ff */
[----:B------:R2:W-:Y:S04]  /*16710*/  STL [R1+0x1f44], R14 ;  /* 0x001f440e01007387 */ /* 0x0005e80000100800 */
[----:B------:R0:W-:Y:S04]  /*16720*/  STL [R1+0x1f38], R13 ;  /* 0x001f380d01007387 */ /* 0x0001e80000100800 */
[----:B------:R-:W3:Y:S01]  /*16730*/  LDL.LU R15, [R1+0x98] ;  /* 0x00009800010f7983 */ /* 0x000ee20000300800 */
[----:B--2---:R-:W-:Y:S02]  /*16740*/  LEA R14, P1, R11, R4, 0x1 ;  /* 0x000000040b0e7211 */ /* 0x004fe400078208ff */
[----:B0-----:R-:W-:-:S03]  /*16750*/  LEA.HI.X.SX32 R13, R22, R0, 0x1, P0 ;  /* 0x00000000160d7211 */ /* 0x001fc600000f0eff */
[----:B------:R0:W-:Y:S04]  /*16760*/  STL [R1+0x1f3c], R14 ;  /* 0x001f3c0e01007387 */ /* 0x0001e80000100800 */
[----:B------:R1:W-:Y:S04]  /*16770*/  STL [R1+0x1f30], R13 ;  /* 0x001f300d01007387 */ /* 0x0003e80000100800 */
[----:B0-----:R-:W2:Y:S01]  /*16780*/  LDL.LU R14, [R1+0xa0] ;  /* 0x0000a000010e7983 */ /* 0x001ea20000300800 */
[----:B-1----:R-:W-:Y:S02]  /*16790*/  LEA.HI.X.SX32 R13, R23, R0, 0x1, P5 ;  /* 0x00000000170d7211 */ /* 0x002fe400028f0eff */
[----:B----4-:R-:W-:-:S05]  /*167a0*/  LEA R19, P0, R18, R4, 0x1 ;  /* 0x0000000412137211 */ /* 0x010fca00078008ff */
[----:B------:R0:W-:Y:S04]  /*167b0*/  STL [R1+0x1f34], R19 ;  /* 0x001f341301007387 */ /* 0x0001e80000100800 */
[----:B------:R1:W-:Y:S04]  /*167c0*/  STL [R1+0x1f28], R13 ;  /* 0x001f280d01007387 */ /* 0x0003e80000100800 */
[----:B------:R-:W4:Y:S01]  /*167d0*/  LDL.LU R27, [R1+0xa8] ;  /* 0x0000a800011b7983 */ /* 0x000f220000300800 */
[----:B0-----:R-:W-:Y:S02]  /*167e0*/  LEA R19, P5, R10, R4, 0x1 ;  /* 0x000000040a137211 */ /* 0x001fe400078a08ff */
[----:B-1----:R-:W-:-:S03]  /*167f0*/  LEA.HI.X.SX32 R13, R24, R0, 0x1, P4 ;  /* 0x00000000180d7211 */ /* 0x002fc600020f0eff */
[----:B------:R0:W-:Y:S01]  /*16800*/  STL [R1+0x1f2c], R19 ;  /* 0x001f2c1301007387 */ /* 0x0001e20000100800 */
[----:B------:R-:W-:-:S03]  /*16810*/  LEA R20, P4, R9, R4, 0x1 ;  /* 0x0000000409147211 */ /* 0x000fc600078808ff */
[----:B------:R1:W-:Y:S01]  /*16820*/  STL [R1+0x1f20], R13 ;  /* 0x001f200d01007387 */ /* 0x0003e20000100800 */
[----:B0-----:R-:W-:-:S03]  /*16830*/  LEA.HI.X.SX32 R19, R25, R0, 0x1, P3 ;  /* 0x0000000019137211 */ /* 0x001fc600018f0eff */
[----:B-1----:R-:W4:Y:S04]  /*16840*/  LDL.LU R13, [R1+0xb0] ;  /* 0x0000b000010d7983 */ /* 0x002f280000300800 */
[----:B------:R0:W-:Y:S04]  /*16850*/  STL [R1+0x1f24], R20 ;  /* 0x001f241401007387 */ /* 0x0001e80000100800 */
[----:B------:R1:W-:Y:S01]  /*16860*/  STL [R1+0x1844], R19 ;  /* 0x0018441301007387 */ /* 0x0003e20000100800 */
[----:B0-----:R-:W-:Y:S02]  /*16870*/  LEA R20, P3, R8, R4, 0x1 ;  /* 0x0000000408147211 */ /* 0x001fe400078608ff */
[----:B-1----:R-:W-:-:S02]  /*16880*/  LEA.HI.X.SX32 R19, R12, R0, 0x1, P2 ;  /* 0x000000000c137211 */ /* 0x002fc400010f0eff */
[----:B------:R-:W4:Y:S04]  /*16890*/  LDL.LU R12, [R1+0xb8] ;  /* 0x0000b800010c7983 */ /* 0x000f280000300800 */
        /* <DEDUP_REMOVED lines=15> */
[----:B------:R-:W-:Y:S04]  /*16990*/  STL [R1+0x1878], R20 ;  /* 0x0018781401007387 */ /* 0x000fe80000100800 */
[----:B------:R0:W-:Y:S02]  /*169a0*/  STL [R1+0x1854], R19 ;  /* 0x0018541301007387 */ /* 0x0001e40000100800 */
[----:B0-----:R-:W-:-:S02]  /*169b0*/  LEA.HI.X.SX32 R19, R9, R0, 0x1, P4 ;  /* 0x0000000009137211 */ /* 0x001fc400020f0eff */
[----:B------:R-:W4:Y:S01]  /*169c0*/  LDL.LU R9, [R1+0x110] ;  /* 0x0001100001097983 */ /* 0x000f220000300800 */
[----:B------:R-:W-:-:S05]  /*169d0*/  LEA R20, P5, R5, R4, 0x1 ;  /* 0x0000000405147211 */ /* 0x000fca00078a08ff */
[----:B------:R0:W-:Y:S04]  /*169e0*/  STL [R1+0x1880], R20 ;  /* 0x0018801401007387 */ /* 0x0001e80000100800 */
[----:B------:R1:W-:Y:S01]  /*169f0*/  STL [R1+0x1858], R19 ;  /* 0x0018581301007387 */ /* 0x0003e20000100800 */
[----:B0-----:R-:W-:Y:S02]  /*16a00*/  LEA R20, P4, R26, R4, 0x1 ;  /* 0x000000041a147211 */ /* 0x001fe400078808ff */
[----:B-1----:R-:W-:Y:S02]  /*16a10*/  LEA.HI.X.SX32 R19, R8, R0, 0x1, P3 ;  /* 0x0000000008137211 */ /* 0x002fe400018f0eff */
[----:B------:R-:W4:Y:S04]  /*16a20*/  LDL.LU R8, [R1+0x118] ;  /* 0x0001180001087983 */ /* 0x000f280000300800 */
[----:B------:R0:W-:Y:S04]  /*16a30*/  STL [R1+0x1888], R20 ;  /* 0x0018881401007387 */ /* 0x0001e80000100800 */
[----:B------:R1:W-:Y:S01]  /*16a40*/  STL [R1+0x185c], R19 ;  /* 0x00185c1301007387 */ /* 0x0003e20000100800 */
[----:B0-----:R-:W-:-:S02]  /*16a50*/  LEA R20, P3, R16, R4, 0x1 ;  /* 0x0000000410147211 */ /* 0x001fc400078608ff */
[-C--:B-1----:R-:W-:Y:S02]  /*16a60*/  LEA.HI.X.SX32 R19, R17, R0.reuse, 0x1, P2 ;  /* 0x0000000011137211 */ /* 0x082fe400010f0eff */
[----:B------:R-:W4:Y:S04]  /*16a70*/  LDL.LU R17, [R1+0x154] ;  /* 0x0001540001117983 */ /* 0x000f280000300800 */
[----:B------:R-:W-:Y:S04]  /*16a80*/  STL [R1+0x1890], R20 ;  /* 0x0018901401007387 */ /* 0x000fe80000100800 */
[----:B------:R0:W-:Y:S02]  /*16a90*/  STL [R1+0x1864], R19 ;  /* 0x0018641301007387 */ /* 0x0001e40000100800 */
[----:B0-----:R-:W-:-:S02]  /*16aa0*/  LEA.HI.X.SX32 R19, R7, R0, 0x1, P1 ;  /* 0x0000000007137211 */ /* 0x001fc400008f0eff */
[----:B------:R-:W4:Y:S01]  /*16ab0*/  LDL.LU R7, [R1+0x158] ;  /* 0x0001580001077983 */ /* 0x000f220000300800 */
[----:B---3--:R-:W-:-:S05]  /*16ac0*/  LEA R20, P2, R15, R4, 0x1 ;  /* 0x000000040f147211 */ /* 0x008fca00078408ff */
[----:B------:R2:W-:Y:S04]  /*16ad0*/  STL [R1+0x1898], R20 ;  /* 0x0018981401007387 */ /* 0x0005e80000100800 */
[----:B------:R0:W-:Y:S01]  /*16ae0*/  STL [R1+0x186c], R19 ;  /* 0x00186c1301007387 */ /* 0x0001e20000100800 */
[----:B--2---:R-:W-:Y:S02]  /*16af0*/  LEA R20, P1, R14, R4, 0x1 ;  /* 0x000000040e147211 */ /* 0x004fe400078208ff */
[-C--:B0-----:R-:W-:Y:S02]  /*16b00*/  LEA.HI.X.SX32 R19, R6, R0.reuse, 0x1, P0 ;  /* 0x0000000006137211 */ /* 0x081fe400000f0eff */
[----:B------:R-:W2:Y:S04]  /*16b10*/  LDL.LU R6, [R1+0x15c] ;  /* 0x00015c0001067983 */ /* 0x000ea80000300800 */
[----:B------:R-:W-:Y:S04]  /*16b20*/  STL [R1+0x18a0], R20 ;  /* 0x0018a01401007387 */ /* 0x000fe80000100800 */
[----:B------:R0:W-:Y:S02]  /*16b30*/  STL [R1+0x1874], R19 ;  /* 0x0018741301007387 */ /* 0x0001e40000100800 */
[----:B0-----:R-:W-:-:S02]  /*16b40*/  LEA.HI.X.SX32 R19, R5, R0, 0x1, P5 ;  /* 0x0000000005137211 */ /* 0x001fc400028f0eff */
[----:B------:R-:W3:Y:S01]  /*16b50*/  LDL.LU R5, [R1+0x160] ;  /* 0x0001600001057983 */ /* 0x000ee20000300800 */
[----:B----4-:R-:W-:-:S05]  /*16b60*/  LEA R20, P0, R27, R4, 0x1 ;  /* 0x000000041b147211 */ /* 0x010fca00078008ff */
[----:B------:R-:W-:Y:S04]  /*16b70*/  STL [R1+0x18a8], R20 ;  /* 0x0018a81401007387 */ /* 0x000fe80000100800 */
[----:B------:R0:W-:Y:S02]  /*16b80*/  STL [R1+0x187c], R19 ;  /* 0x00187c1301007387 */ /* 0x0001e40000100800 */
[----:B0-----:R-:W-:Y:S02]  /*16b90*/  LEA.HI.X.SX32 R19, R26, R0, 0x1, P4 ;  /* 0x000000001a137211 */ /* 0x001fe400020f0eff */
[----:B------:R-:W-:Y:S01]  /*16ba0*/  LEA R20, P5, R13, R4, 0x1 ;  /* 0x000000040d147211 */ /* 0x000fe200078a08ff */
[----:B------:R-:W4:Y:S04]  /*16bb0*/  LDL.LU R26, [R1+0x164] ;  /* 0x00016400011a7983 */ /* 0x000f280000300800 */
[----:B------:R-:W-:Y:S04]  /*16bc0*/  STL [R1+0x18b0], R20 ;  /* 0x0018b01401007387 */ /* 0x000fe80000100800 */
[----:B------:R0:W-:Y:S02]  /*16bd0*/  STL [R1+0x1884], R19 ;  /* 0x0018841301007387 */ /* 0x0001e40000100800 */
[----:B0-----:R-:W-:-:S02]  /*16be0*/  LEA.HI.X.SX32 R19, R16, R0, 0x1, P3 ;  /* 0x0000000010137211 */ /* 0x001fc400018f0eff */
[-C--:B------:R-:W-:Y:S01]  /*16bf0*/  LEA R20, P4, R12, R4.reuse, 0x1 ;  /* 0x000000040c147211 */ /* 0x080fe200078808ff */
[----:B------:R-:W4:Y:S04]  /*16c00*/  LDL.LU R16, [R1+0x168] ;  /* 0x0001680001107983 */ /* 0x000f280000300800 */
[----:B------:R0:W-:Y:S04]  /*16c10*/  STL [R1+0x18b8], R20 ;  /* 0x0018b81401007387 */ /* 0x0001e80000100800 */
[----:B------:R1:W-:Y:S01]  /*16c20*/  STL [R1+0x188c], R19 ;  /* 0x00188c1301007387 */ /* 0x0003e20000100800 */
[----:B0-----:R-:W-:-:S02]  /*16c30*/  LEA R20, P3, R11, R4, 0x1 ;  /* 0x000000040b147211 */ /* 0x001fc400078608ff */
[----:B-1----:R-:W-:Y:S02]  /*16c40*/  LEA.HI.X.SX32 R19, R15, R0, 0x1, P2 ;  /* 0x000000000f137211 */ /* 0x002fe400010f0eff */
        /* <DEDUP_REMOVED lines=35> */
[----:B--2---:R-:W-:-:S05]  /*16e80*/  LEA R20, P2, R6, R4, 0x1 ;  /* 0x0000000406147211 */ /* 0x004fca00078408ff */
[----:B------:R-:W-:Y:S04]  /*16e90*/  STL [R1+0x18f8], R20 ;  /* 0x0018f81401007387 */ /* 0x000fe80000100800 */
[----:B------:R0:W-:Y:S02]  /*16ea0*/  STL [R1+0x18cc], R19 ;  /* 0x0018cc1301007387 */ /* 0x0001e40000100800 */
[----:B0-----:R-:W-:Y:S02]  /*16eb0*/  LEA.HI.X.SX32 R19, R9, R0, 0x1, P0 ;  /* 0x0000000009137211 */ /* 0x001fe400000f0eff */
[----:B---3--:R-:W-:Y:S01]  /*16ec0*/  LEA R20, P1, R5, R4, 0x1 ;  /* 0x0000000405147211 */ /* 0x008fe200078208ff */
        /* <DEDUP_REMOVED lines=14> */
[----:B------:R-:W4:Y:S01]  /*16fb0*/  LDL.LU R7, [R1+0x1ec] ;  /* 0x0001ec0001077983 */ /* 0x000f220000300800 */
[----:B------:R-:W-:-:S05]  /*16fc0*/  LEA R20, P4, R15, R4, 0x1 ;  /* 0x000000040f147211 */ /* 0x000fca00078808ff */
[----:B------:R-:W-:Y:S04]  /*16fd0*/  STL [R1+0x1918], R20 ;  /* 0x0019181401007387 */ /* 0x000fe80000100800 */
[----:B------:R0:W-:Y:S02]  /*16fe0*/  STL [R1+0x18ec], R19 ;  /* 0x0018ec1301007387 */ /* 0x0001e40000100800 */
[----:B0-----:R-:W-:Y:S02]  /*16ff0*/  LEA.HI.X.SX32 R19, R6, R0, 0x1, P2 ;  /* 0x0000000006137211 */ /* 0x001fe400010f0eff */
        /* <DEDUP_REMOVED lines=683> */
[----:B------:R0:W-:Y:S01]  /*19ab0*/  STL [R1+0x1d34], R19 ;  /* 0x001d341301007387 */ /* 0x0001e20000100800 */
[-C--:B------:R-:W-:Y:S02]  /*19ac0*/  LEA.HI.X.SX32 R18, R18, R0.reuse, 0x1, P2 ;  /* 0x0000000012127211 */ /* 0x080fe400010f0eff */
[----:B0-----:R-:W-:Y:S02]  /*19ad0*/  LEA.HI.X.SX32 R19, R11, R0, 0x1, P3 ;  /* 0x000000000b137211 */ /* 0x001fe400018f0eff */
[----:B------:R-:W4:Y:S01]  /*19ae0*/  LDL.LU R11, [R1+0x134] ;  /* 0x00013400010b7983 */ /* 0x000f220000300800 */
[----:B------:R-:W-:-:S05]  /*19af0*/  LEA R20, P4, R17, R4, 0x1 ;  /* 0x0000000411147211 */ /* 0x000fca00078808ff */
[----:B------:R-:W-:Y:S04]  /*19b00*/  STL [R1+0x1d68], R20 ;  /* 0x001d681401007387 */ /* 0x000fe80000100800 */
[----:B------:R0:W-:Y:S04]  /*19b10*/  STL [R1+0x1d3c], R19 ;  /* 0x001d3c1301007387 */ /* 0x0001e80000100800 */
[----:B0-----:R-:W4:Y:S01]  /*19b20*/  LDL.LU R19, [R1+0x130] ;  /* 0x0001300001137983 */ /* 0x001f220000300800 */
[----:B------:R-:W-:-:S05]  /*19b30*/  LEA R20, P3, R7, R4, 0x1 ;  /* 0x0000000407147211 */ /* 0x000fca00078608ff */
[----:B------:R-:W-:Y:S04]  /*19b40*/  STL [R1+0x1d70], R20 ;  /* 0x001d701401007387 */ /* 0x000fe80000100800 */
[----:B------:R0:W-:Y:S02]  /*19b50*/  STL [R1+0x1d44], R18 ;  /* 0x001d441201007387 */ /* 0x0001e40000100800 */
[----:B0-----:R-:W-:Y:S02]  /*19b60*/  LEA.HI.X.SX32 R18, R10, R0, 0x1, P1 ;  /* 0x000000000a127211 */ /* 0x001fe400008f0eff */
[----:B------:R-:W4:Y:S01]  /*19b70*/  LDL.LU R10, [R1+0x12c] ;  /* 0x00012c00010a7983 */ /* 0x000f220000300800 */
[----:B--2---:R-:W-:-:S05]  /*19b80*/  LEA R20, P2, R6, R4, 0x1 ;  /* 0x0000000406147211 */ /* 0x004fca00078408ff */
[----:B------:R3:W-:Y:S04]  /*19b90*/  STL [R1+0x1d78], R20 ;  /* 0x001d781401007387 */ /* 0x0007e80000100800 */
[----:B------:R0:W-:Y:S01]  /*19ba0*/  STL [R1+0x1d4c], R18 ;  /* 0x001d4c1201007387 */ /* 0x0001e20000100800 */
[----:B---3--:R-:W-:Y:S02]  /*19bb0*/  LEA R20, P1, R5, R4, 0x1 ;  /* 0x0000000405147211 */ /* 0x008fe400078208ff */
[-C--:B0-----:R-:W-:Y:S02]  /*19bc0*/  LEA.HI.X.SX32 R18, R9, R0.reuse, 0x1, P0 ;  /* 0x0000000009127211 */ /* 0x081fe400000f0eff */
[----:B------:R-:W2:Y:S04]  /*19bd0*/  LDL.LU R9, [R1+0x128] ;  /* 0x0001280001097983 */ /* 0x000ea80000300800 */
[----:B------:R-:W-:Y:S04]  /*19be0*/  STL [R1+0x1d80], R20 ;  /* 0x001d801401007387 */ /* 0x000fe80000100800 */
[----:B------:R0:W-:Y:S01]  /*19bf0*/  STL [R1+0x1d54], R18 ;  /* 0x001d541201007387 */ /* 0x0001e20000100800 */
[----:B------:R-:W-:-:S02]  /*19c00*/  LEA.HI.X.SX32 R17, R17, R0, 0x1, P4 ;  /* 0x0000000011117211 */ /* 0x000fc400020f0eff */
[-C--:B0-----:R-:W-:Y:S02]  /*19c10*/  LEA.HI.X.SX32 R18, R8, R0.reuse, 0x1, P5 ;  /* 0x0000000008127211 */ /* 0x081fe400028f0eff */
[----:B------:R-:W3:Y:S01]  /*19c20*/  LDL.LU R8, [R1+0x124] ;  /* 0x0001240001087983 */ /* 0x000ee20000300800 */
[-C--:B------:R-:W-:Y:S02]  /*19c30*/  LEA.HI.X.SX32 R6, R6, R0.reuse, 0x1, P2 ;  /* 0x0000000006067211 */ /* 0x080fe400010f0eff */
[----:B------:R-:W-:Y:S02]  /*19c40*/  LEA.HI.X.SX32 R5, R5, R0, 0x1, P1 ;  /* 0x0000000005057211 */ /* 0x000fe400008f0eff */
[----:B----4-:R-:W-:-:S05]  /*19c50*/  LEA R20, P0, R26, R4, 0x1 ;  /* 0x000000041a147211 */ /* 0x010fca00078008ff */
[----:B------:R-:W-:Y:S04]  /*19c60*/  STL [R1+0x1d88], R20 ;  /* 0x001d881401007387 */ /* 0x000fe80000100800 */
[----:B------:R0:W-:Y:S04]  /*19c70*/  STL [R1+0x1d5c], R18 ;  /* 0x001d5c1201007387 */ /* 0x0001e80000100800 */
[----:B0-----:R-:W4:Y:S01]  /*19c80*/  LDL.LU R18, [R1+0x120] ;  /* 0x0001200001127983 */ /* 0x001f220000300800 */
[----:B------:R-:W-:-:S05]  /*19c90*/  LEA R20, P5, R16, R4, 0x1 ;  /* 0x0000000410147211 */ /* 0x000fca00078a08ff */
[----:B------:R-:W-:Y:S04]  /*19ca0*/  STL [R1+0x1d90], R20 ;  /* 0x001d901401007387 */ /* 0x000fe80000100800 */
[----:B------:R0:W-:Y:S02]  /*19cb0*/  STL [R1+0x1d64], R17 ;  /* 0x001d641101007387 */ /* 0x0001e40000100800 */
[----:B0-----:R-:W-:Y:S02]  /*19cc0*/  LEA.HI.X.SX32 R17, R7, R0, 0x1, P3 ;  /* 0x0000000007117211 */ /* 0x001fe400018f0eff */
[-C--:B------:R-:W-:Y:S01]  /*19cd0*/  LEA R20, P4, R15, R4.reuse, 0x1 ;  /* 0x000000040f147211 */ /* 0x080fe200078808ff */
[----:B------:R-:W4:Y:S04]  /*19ce0*/  LDL.LU R7, [R1+0x11c] ;  /* 0x00011c0001077983 */ /* 0x000f280000300800 */
[----:B------:R-:W-:Y:S04]  /*19cf0*/  STL [R1+0x1d98], R20 ;  /* 0x001d981401007387 */ /* 0x000fe80000100800 */
[----:B------:R0:W-:Y:S04]  /*19d00*/  STL [R1+0x1d6c], R17 ;  /* 0x001d6c1101007387 */ /* 0x0001e80000100800 */
[----:B0-----:R-:W4:Y:S01]  /*19d10*/  LDL.LU R17, [R1+0x114] ;  /* 0x0001140001117983 */ /* 0x001f220000300800 */
[----:B------:R-:W-:-:S05]  /*19d20*/  LEA R20, P3, R14, R4, 0x1 ;  /* 0x000000040e147211 */ /* 0x000fca00078608ff */
[----:B------:R-:W-:Y:S04]  /*19d30*/  STL [R1+0x1da0], R20 ;  /* 0x001da01401007387 */ /* 0x000fe80000100800 */
[----:B------:R0:W-:Y:S04]  /*19d40*/  STL [R1+0x1d74], R6 ;  /* 0x001d740601007387 */ /* 0x0001e80000100800 */
[----:B0-----:R-:W4:Y:S01]  /*19d50*/  LDL.LU R6, [R1+0x10c] ;  /* 0x00010c0001067983 */ /* 0x001f220000300800 */
[----:B------:R-:W-:-:S05]  /*19d60*/  LEA R20, P2, R27, R4, 0x1 ;  /* 0x000000041b147211 */ /* 0x000fca00078408ff */
[----:B------:R-:W-:Y:S04]  /*19d70*/  STL [R1+0x1da8], R20 ;  /* 0x001da81401007387 */ /* 0x000fe80000100800 */
[----:B------:R0:W-:Y:S01]  /*19d80*/  STL [R1+0x1d7c], R5 ;  /* 0x001d7c0501007387 */ /* 0x0001e20000100800 */
[----:B------:R-:W-:-:S03]  /*19d90*/  LEA.HI.X.SX32 R21, R26, R0, 0x1, P0 ;  /* 0x000000001a157211 */ /* 0x000fc600000f0eff */
[----:B0-----:R-:W4:Y:S01]  /*19da0*/  LDL.LU R5, [R1+0x104] ;  /* 0x0001040001057983 */ /* 0x001f220000300800 */
[----:B------:R-:W-:-:S05]  /*19db0*/  LEA R20, P1, R13, R4, 0x1 ;  /* 0x000000040d147211 */ /* 0x000fca00078208ff */
[----:B------:R0:W-:Y:S01]  /*19dc0*/  STL [R1+0x1db0], R20 ;  /* 0x001db01401007387 */ /* 0x0001e20000100800 */
[----:B------:R-:W-:-:S03]  /*19dd0*/  LEA.HI.X.SX32 R16, R16, R0, 0x1, P5 ;  /* 0x0000000010107211 */ /* 0x000fc600028f0eff */
[----:B------:R-:W4:Y:S04]  /*19de0*/  LDL.LU R26, [R1+0xfc] ;  /* 0x0000fc00011a7983 */ /* 0x000f280000300800 */
[----:B------:R-:W-:Y:S01]  /*19df0*/  STL [R1+0x1d84], R21 ;  /* 0x001d841501007387 */ /* 0x000fe20000100800 */
[----:B0-----:R-:W-:-:S05]  /*19e00*/  LEA R20, P0, R12, R4, 0x1 ;  /* 0x000000040c147211 */ /* 0x001fca00078008ff */
[----:B------:R-:W-:Y:S04]  /*19e10*/  STL [R1+0x1db8], R20 ;  /* 0x001db81401007387 */ /* 0x000fe80000100800 */
[----:B------:R0:W-:Y:S04]  /*19e20*/  STL [R1+0x1d8c], R16 ;  /* 0x001d8c1001007387 */ /* 0x0001e80000100800 */
[----:B0-----:R-:W4:Y:S01]  /*19e30*/  LDL.LU R16, [R1+0xf8] ;  /* 0x0000f80001107983 */ /* 0x001f220000300800 */
[----:B------:R-:W-:Y:S02]  /*19e40*/  LEA R20, P5, R11, R4, 0x1 ;  /* 0x000000040b147211 */ /* 0x000fe400078a08ff */
[----:B------:R-:W-:-:S03]  /*19e50*/  LEA.HI.X.SX32 R15, R15, R0, 0x1, P4 ;  /* 0x000000000f0f7211 */ /* 0x000fc600020f0eff */
[----:B------:R-:W-:Y:S01]  /*19e60*/  STL [R1+0x1dc0], R20 ;  /* 0x001dc01401007387 */ /* 0x000fe20000100800 */
[----:B------:R-:W-:-:S03]  /*19e70*/  LEA.HI.X.SX32 R14, R14, R0, 0x1, P3 ;  /* 0x000000000e0e7211 */ /* 0x000fc600018f0eff */
[----:B------:R0:W-:Y:S04]  /*19e80*/  STL [R1+0x1d94], R15 ;  /* 0x001d940f01007387 */ /* 0x0001e80000100800 */
[----:B0-----:R-:W4:Y:S01]  /*19e90*/  LDL.LU R15, [R1+0xf4] ;  /* 0x0000f400010f7983 */ /* 0x001f220000300800 */
        /* <DEDUP_REMOVED lines=8> */
[----:B------:R0:W-:Y:S01]  /*19f20*/  STL [R1+0x1da4], R14 ;  /* 0x001da40e01007387 */ /* 0x0001e20000100800 */
[----:B------:R-:W-:-:S03]  /*19f30*/  LEA.HI.X.SX32 R12, R12, R0, 0x1, P0 ;  /* 0x000000000c0c7211 */ /* 0x000fc600000f0eff */
[----:B0-----:R-:W4:Y:S01]  /*19f40*/  LDL.LU R14, [R1+0xec] ;  /* 0x0000ec00010e7983 */ /* 0x001f220000300800 */
[----:B--2---:R-:W-:-:S05]  /*19f50*/  LEA R20, P2, R9, R4, 0x1 ;  /* 0x0000000409147211 */ /* 0x004fca00078408ff */
[----:B------:R-:W-:Y:S04]  /*19f60*/  STL [R1+0x1dd8], R20 ;  /* 0x001dd81401007387 */ /* 0x000fe80000100800 */
[----:B------:R0:W-:Y:S01]  /*19f70*/  STL [R1+0x1dac], R13 ;  /* 0x001dac0d01007387 */ /* 0x0001e20000100800 */
[----:B------:R-:W-:-:S03]  /*19f80*/  LEA.HI.X.SX32 R21, R11, R0, 0x1, P5 ;  /* 0x000000000b157211 */ /* 0x000fc600028f0eff */
[----:B0-----:R-:W2:Y:S01]  /*19f90*/  LDL.LU R13, [R1+0xe8] ;  /* 0x0000e800010d7983 */ /* 0x001ea20000300800 */
[----:B---3--:R-:W-:-:S05]  /*19fa0*/  LEA R20, P1, R8, R4, 0x1 ;  /* 0x0000000408147211 */ /* 0x008fca00078208ff */
[----:B------:R-:W-:Y:S04]  /*19fb0*/  STL [R1+0x1de0], R20 ;  /* 0x001de01401007387 */ /* 0x000fe80000100800 */
[----:B------:R0:W-:Y:S04]  /*19fc0*/  STL [R1+0x1db4], R12 ;  /* 0x001db40c01007387 */ /* 0x0001e80000100800 */
[----:B0-----:R-:W3:Y:S01]  /*19fd0*/  LDL.LU R12, [R1+0xe4] ;  /* 0x0000e400010c7983 */ /* 0x001ee20000300800 */
[----:B----4-:R-:W-:-:S05]  /*19fe0*/  LEA R20, P0, R18, R4, 0x1 ;  /* 0x0000000412147211 */ /* 0x010fca00078008ff */
[----:B------:R0:W-:Y:S04]  /*19ff0*/  STL [R1+0x1de8], R20 ;  /* 0x001de81401007387 */ /* 0x0001e80000100800 */
[----:B------:R-:W4:Y:S04]  /*1a000*/  LDL.LU R11, [R1+0xe0] ;  /* 0x0000e000010b7983 */ /* 0x000f280000300800 */
[----:B------:R1:W-:Y:S01]  /*1a010*/  STL [R1+0x1dbc], R21 ;  /* 0x001dbc1501007387 */ /* 0x0003e20000100800 */
[----:B0-----:R-:W-:Y:S02]  /*1a020*/  LEA R20, P5, R7, R4, 0x1 ;  /* 0x0000000407147211 */ /* 0x001fe400078a08ff */
[----:B-1----:R-:W-:-:S03]  /*1a030*/  LEA.HI.X.SX32 R21, R19, R0, 0x1, P4 ;  /* 0x0000000013157211 */ /* 0x002fc600020f0eff */
[----:B------:R0:W-:Y:S01]  /*1a040*/  STL [R1+0x1df0], R20 ;  /* 0x001df01401007387 */ /* 0x0001e20000100800 */
[----:B------:R-:W-:-:S03]  /*1a050*/  LEA.HI.X.SX32 R19, R10, R0, 0x1, P3 ;  /* 0x000000000a137211 */ /* 0x000fc600018f0eff */
[----:B------:R1:W-:Y:S04]  /*1a060*/  STL [R1+0x1dc4], R21 ;  /* 0x001dc41501007387 */ /* 0x0003e80000100800 */
[----:B------:R-:W4:Y:S01]  /*1a070*/  LDL.LU R10, [R1+0xdc] ;  /* 0x0000dc00010a7983 */ /* 0x000f220000300800 */
[----:B0-----:R-:W-:-:S05]  /*1a080*/  LEA R20, P4, R17, R4, 0x1 ;  /* 0x0000000411147211 */ /* 0x001fca00078808ff */
[----:B------:R-:W-:Y:S04]  /*1a090*/  STL [R1+0x1df8], R20 ;  /* 0x001df81401007387 */ /* 0x000fe80000100800 */
[----:B------:R0:W-:Y:S01]  /*1a0a0*/  STL [R1+0x1dcc], R19 ;  /* 0x001dcc1301007387 */ /* 0x0001e20000100800 */
[----:B-1----:R-:W-:Y:S02]  /*1a0b0*/  LEA R21, P3, R6, R4, 0x1 ;  /* 0x0000000406157211 */ /* 0x002fe400078608ff */
[----:B0-----:R-:W-:-:S03]  /*1a0c0*/  LEA.HI.X.SX32 R19, R9, R0, 0x1, P2 ;  /* 0x0000000009137211 */ /* 0x001fc600010f0eff */
[----:B------:R-:W-:Y:S04]  /*1a0d0*/  STL [R1+0x1e00], R21 ;  /* 0x001e001501007387 */ /* 0x000fe80000100800 */
[----:B------:R-:W4:Y:S04]  /*1a0e0*/  LDL.LU R9, [R1+0xd8] ;  /* 0x0000d80001097983 */ /* 0x000f280000300800 */
[----:B------:R0:W-:Y:S01]  /*1a0f0*/  STL [R1+0x1dd4], R19 ;  /* 0x001dd41301007387 */ /* 0x0001e20000100800 */
[----:B------:R-:W-:Y:S02]  /*1a100*/  LEA R20, P2, R5, R4, 0x1 ;  /* 0x0000000405147211 */ /* 0x000fe400078408ff */
[----:B0-----:R-:W-:-:S03]  /*1a110*/  LEA.HI.X.SX32 R19, R8, R0, 0x1, P1 ;  /* 0x0000000008137211 */ /* 0x001fc600008f0eff */
[----:B------:R0:W-:Y:S04]  /*1a120*/  STL [R1+0x1e08], R20 ;  /* 0x001e081401007387 */ /* 0x0001e80000100800 */
[----:B------:R-:W4:Y:S04]  /*1a130*/  LDL.LU R8, [R1+0xd4] ;  /* 0x0000d40001087983 */ /* 0x000f280000300800 */
[----:B------:R1:W-:Y:S01]  /*1a140*/  STL [R1+0x1ddc], R19 ;  /* 0x001ddc1301007387 */ /* 0x0003e20000100800 */
[----:B0-----:R-:W-:-:S05]  /*1a150*/  LEA R20, P1, R26, R4, 0x1 ;  /* 0x000000041a147211 */ /* 0x001fca00078208ff */
[----:B------:R0:W-:Y:S01]  /*1a160*/  STL [R1+0x1e10], R20 ;  /* 0x001e101401007387 */ /* 0x0001e20000100800 */
[----:B-1----:R-:W-:-:S03]  /*1a170*/  LEA.HI.X.SX32 R19, R18, R0, 0x1, P0 ;  /* 0x0000000012137211 */ /* 0x002fc600000f0eff */
[----:B0-----:R-:W4:Y:S04]  /*1a180*/  LDL.LU R20, [R1+0xd0] ;  /* 0x0000d00001147983 */ /* 0x001f280000300800 */
[----:B------:R0:W-:Y:S01]  /*1a190*/  STL [R1+0x1de4], R19 ;  /* 0x001de41301007387 */ /* 0x0001e20000100800 */
[----:B------:R-:W-:Y:S02]  /*1a1a0*/  LEA.HI.X.SX32 R21, R7, R0, 0x1, P5 ;  /* 0x0000000007157211 */ /* 0x000fe400028f0eff */
[-C--:B------:R-:W-:Y:S01]  /*1a1b0*/  LEA R18, P0, R16, R4.reuse, 0x1 ;  /* 0x0000000410127211 */ /* 0x080fe200078008ff */
[----:B0-----:R-:W4:Y:S04]  /*1a1c0*/  LDL.LU R19, [R1+0xcc] ;  /* 0x0000cc0001137983 */ /* 0x001f280000300800 */
[----:B------:R0:W-:Y:S04]  /*1a1d0*/  STL [R1+0x1e18], R18 ;  /* 0x001e181201007387 */ /* 0x0001e80000100800 */
[----:B------:R-:W4:Y:S04]  /*1a1e0*/  LDL.LU R7, [R1+0xc8] ;  /* 0x0000c80001077983 */ /* 0x000f280000300800 */
[----:B------:R1:W-:Y:S01]  /*1a1f0*/  STL [R1+0x1dec], R21 ;  /* 0x001dec1501007387 */ /* 0x0003e20000100800 */
[----:B0-----:R-:W-:-:S02]  /*1a200*/  LEA R18, P5, R15, R4, 0x1 ;  /* 0x000000040f127211 */ /* 0x001fc400078a08ff */
[----:B-1----:R-:W-:-:S03]  /*1a210*/  LEA.HI.X.SX32 R21, R17, R0, 0x1, P4 ;  /* 0x0000000011157211 */ /* 0x002fc600020f0eff */
[----:B------:R0:W-:Y:S01]  /*1a220*/  STL [R1+0x1e20], R18 ;  /* 0x001e201201007387 */ /* 0x0001e20000100800 */
[----:B------:R-:W-:-:S03]  /*1a230*/  LEA.HI.X.SX32 R17, R6, R0, 0x1, P3 ;  /* 0x0000000006117211 */ /* 0x000fc600018f0eff */
[----:B------:R-:W-:Y:S04]  /*1a240*/  STL [R1+0x1df4], R21 ;  /* 0x001df41501007387 */ /* 0x000fe80000100800 */
[----:B------:R-:W4:Y:S01]  /*1a250*/  LDL.LU R6, [R1+0xc4] ;  /* 0x0000c40001067983 */ /* 0x000f220000300800 */
[----:B0-----:R-:W-:-:S05]  /*1a260*/  LEA R18, P4, R27, R4, 0x1 ;  /* 0x000000041b127211 */ /* 0x001fca00078808ff */
        /* <DEDUP_REMOVED lines=8> */
[----:B--2---:R-:W-:-:S05]  /*1a2f0*/  LEA R21, P2, R13, R4, 0x1 ;  /* 0x000000040d157211 */ /* 0x004fca00078408ff */
[----:B------:R-:W-:Y:S04]  /*1a300*/  STL [R1+0x1e38], R21 ;  /* 0x001e381501007387 */ /* 0x000fe80000100800 */
[----:B------:R-:W2:Y:S04]  /*1a310*/  LDL.LU R26, [R1+0xb4] ;  /* 0x0000b400011a7983 */ /* 0x000ea80000300800 */
[----:B------:R0:W-:Y:S01]  /*1a320*/  STL [R1+0x1e0c], R17 ;  /* 0x001e0c1101007387 */ /* 0x0001e20000100800 */
[----:B---3--:R-:W-:Y:S02]  /*1a330*/  LEA R18, P1, R12, R4, 0x1 ;  /* 0x000000040c127211 */ /* 0x008fe400078208ff */
[----:B0-----:R-:W-:-:S03]  /*1a340*/  LEA.HI.X.SX32 R17, R16, R0, 0x1, P0 ;  /* 0x0000000010117211 */ /* 0x001fc600000f0eff */
[----:B------:R0:W-:Y:S01]  /*1a350*/  STL [R1+0x1e40], R18 ;  /* 0x001e401201007387 */ /* 0x0001e20000100800 */
[----:B------:R-:W-:-:S03]  /*1a360*/  LEA.HI.X.SX32 R15, R15, R0, 0x1, P5 ;  /* 0x000000000f0f7211 */ /* 0x000fc600028f0eff */
[----:B0-----:R-:W3:Y:S04]  /*1a370*/  LDL.LU R18, [R1+0xac] ;  /* 0x0000ac0001127983 */ /* 0x001ee80000300800 */
[----:B------:R0:W-:Y:S01]  /*1a380*/  STL [R1+0x1e14], R17 ;  /* 0x001e141101007387 */ /* 0x0001e20000100800 */
[----:B------:R-:W-:Y:S02]  /*1a390*/  LEA.HI.X.SX32 R14, R14, R0, 0x1, P3 ;  /* 0x000000000e0e7211 */ /* 0x000fe400018f0eff */
[----:B----4-:R-:W-:-:S05]  /*1a3a0*/  LEA R16, P0, R11, R4, 0x1 ;  /* 0x000000040b107211 */ /* 0x010fca00078008ff */
[----:B------:R1:W-:Y:S04]  /*1a3b0*/  STL [R1+0x1e48], R16 ;  /* 0x001e481001007387 */ /* 0x0003e80000100800 */
[----:B0-----:R-:W4:Y:S04]  /*1a3c0*/  LDL.LU R17, [R1+0xa4] ;  /* 0x0000a40001117983 */ /* 0x001f280000300800 */
[----:B------:R0:W-:Y:S04]  /*1a3d0*/  STL [R1+0x1e1c], R15 ;  /* 0x001e1c0f01007387 */ /* 0x0001e80000100800 */
[----:B-1----:R-:W4:Y:S01]  /*1a3e0*/  LDL.LU R16, [R1+0x9c] ;  /* 0x00009c0001107983 */ /* 0x002f220000300800 */
[----:B0-----:R-:W-:-:S02]  /*1a3f0*/  LEA.HI.X.SX32 R15, R27, R0, 0x1, P4 ;  /* 0x000000001b0f7211 */ /* 0x001fc400020f0eff */
[----:B------:R-:W-:-:S05]  /*1a400*/  LEA R21, P5, R10, R4, 0x1 ;  /* 0x000000040a157211 */ /* 0x000fca00078a08ff */
[----:B------:R-:W-:Y:S04]  /*1a410*/  STL [R1+0x1e50], R21 ;  /* 0x001e501501007387 */ /* 0x000fe80000100800 */
[----:B------:R-:W4:Y:S04]  /*1a420*/  LDL.LU R27, [R1+0x94] ;  /* 0x00009400011b7983 */ /* 0x000f280000300800 */
[----:B------:R0:W-:Y:S04]  /*1a430*/  STL [R1+0x1e24], R15 ;  /* 0x001e240f01007387 */ /* 0x0001e80000100800 */
[----:B0-----:R-:W4:Y:S01]  /*1a440*/  LDL.LU R15, [R1+0x8c] ;  /* 0x00008c00010f7983 */ /* 0x001f220000300800 */
[----:B------:R-:W-:-:S05]  /*1a450*/  LEA R21, P4, R9, R4, 0x1 ;  /* 0x0000000409157211 */ /* 0x000fca00078808ff */
[----:B------:R0:W-:Y:S04]  /*1a460*/  STL [R1+0x1e58], R21 ;  /* 0x001e581501007387 */ /* 0x0001e80000100800 */
[----:B------:R1:W-:Y:S01]  /*1a470*/  STL [R1+0x1e2c], R14 ;  /* 0x001e2c0e01007387 */ /* 0x0003e20000100800 */
[-C--:B0-----:R-:W-:Y:S02]  /*1a480*/  LEA.HI.X.SX32 R21, R13, R0.reuse, 0x1, P2 ;  /* 0x000000000d157211 */ /* 0x081fe400010f0eff */
[----:B------:R-:W-:Y:S02]  /*1a490*/  LEA.HI.X.SX32 R13, R12, R0, 0x1, P1 ;  /* 0x000000000c0d7211 */ /* 0x000fe400008f0eff */
[----:B------:R-:W-:-:S05]  /*1a4a0*/  LEA R22, P3, R8, R4, 0x1 ;  /* 0x0000000408167211 */ /* 0x000fca00078608ff */
[----:B------:R-:W-:Y:S01]  /*1a4b0*/  STL [R1+0x1e60], R22 ;  /* 0x001e601601007387 */ /* 0x000fe20000100800 */
[----:B------:R-:W-:-:S03]  /*1a4c0*/  LEA.HI.X.SX32 R11, R11, R0, 0x1, P0 ;  /* 0x000000000b0b7211 */ /* 0x000fc600000f0eff */
[----:B------:R-:W-:Y:S01]  /*1a4d0*/  STL [R1+0x1e34], R21 ;  /* 0x001e341501007387 */ /* 0x000fe20000100800 */
[----:B-1----:R-:W-:-:S05]  /*1a4e0*/  LEA R14, P2, R20, R4, 0x1 ;  /* 0x00000004140e7211 */ /* 0x002fca00078408ff */
[----:B------:R0:W-:Y:S04]  /*1a4f0*/  STL [R1+0x1e68], R14 ;  /* 0x001e680e01007387 */ /* 0x0001e80000100800 */
[----:B------:R1:W-:Y:S01]  /*1a500*/  STL [R1+0x1e3c], R13 ;  /* 0x001e3c0d01007387 */ /* 0x0003e20000100800 */
[----:B------:R-:W-:-:S03]  /*1a510*/  LEA R12, P1, R19, R4, 0x1 ;  /* 0x00000004130c7211 */ /* 0x000fc600078208ff */
[----:B0-----:R-:W4:Y:S04]  /*1a520*/  LDL.LU R14, [R1+0x88] ;  /* 0x00008800010e7983 */ /* 0x001f280000300800 */
[----:B------:R0:W-:Y:S04]  /*1a530*/  STL [R1+0x1e70], R12 ;  /* 0x001e700c01007387 */ /* 0x0001e80000100800 */
[----:B------:R0:W-:Y:S04]  /*1a540*/  STL [R1+0x1e44], R11 ;  /* 0x001e440b01007387 */ /* 0x0001e80000100800 */
[----:B-1----:R-:W4:Y:S01]  /*1a550*/  LDL.LU R13, [R1+0x84] ;  /* 0x00008400010d7983 */ /* 0x002f220000300800 */
[----:B0-----:R-:W-:-:S05]  /*1a560*/  LEA R12, P0, R7, R4, 0x1 ;  /* 0x00000004070c7211 */ /* 0x001fca00078008ff */
[----:B------:R0:W-:Y:S01]  /*1a570*/  STL [R1+0x1e78], R12 ;  /* 0x001e780c01007387 */ /* 0x0001e20000100800 */
[----:B------:R-:W-:-:S03]  /*1a580*/  LEA.HI.X.SX32 R11, R10, R0, 0x1, P5 ;  /* 0x000000000a0b7211 */ /* 0x000fc600028f0eff */
[----:B0-----:R-:W4:Y:S04]  /*1a590*/  LDL.LU R12, [R1+0x80] ;  /* 0x00008000010c7983 */ /* 0x001f280000300800 */
[----:B------:R0:W-:Y:S04]  /*1a5a0*/  STL [R1+0x1e4c], R11 ;  /* 0x001e4c0b01007387 */ /* 0x0001e80000100800 */
[----:B0-----:R-:W4:Y:S01]  /*1a5b0*/  LDL.LU R11, [R1+0x7c] ;  /* 0x00007c00010b7983 */ /* 0x001f220000300800 */
[----:B------:R-:W-:Y:S02]  /*1a5c0*/  LEA R10, P5, R6, R4, 0x1 ;  /* 0x00000004060a7211 */ /* 0x000fe400078a08ff */
[----:B------:R-:W-:-:S02]  /*1a5d0*/  LEA.HI.X.SX32 R21, R9, R0, 0x1, P4 ;  /* 0x0000000009157211 */ /* 0x000fc400020f0eff */
[----:B------:R-:W-:Y:S01]  /*1a5e0*/  LEA.HI.X.SX32 R8, R8, R0, 0x1, P3 ;  /* 0x0000000008087211 */ /* 0x000fe200018f0eff */
[----:B------:R0:W-:Y:S04]  /*1a5f0*/  STL [R1+0x1e80], R10 ;  /* 0x001e800a01007387 */ /* 0x0001e80000100800 */
[----:B0-----:R-:W4:Y:S01]  /*1a600*/  LDL.LU R10, [R1+0x74] ;  /* 0x00007400010a7983 */ /* 0x001f220000300800 */
[----:B------:R-:W-:-:S03]  /*1a610*/  LEA R9, P4, R5, R4, 0x1 ;  /* 0x0000000405097211 */ /* 0x000fc600078808ff */
[----:B------:R0:W-:Y:S04]  /*1a620*/  STL [R1+0x1e54], R21 ;  /* 0x001e541501007387 */ /* 0x0001e80000100800 */
[----:B------:R1:W-:Y:S01]  /*1a630*/  STL [R1+0x1e88], R9 ;  /* 0x001e880901007387 */ /* 0x0003e20000100800 */
[----:B0-----:R-:W-:-:S03]  /*1a640*/  LEA.HI.X.SX32 R21, R20, R0, 0x1, P2 ;  /* 0x0000000014157211 */ /* 0x001fc600010f0eff */
[----:B-1----:R-:W4:Y:S04]  /*1a650*/  LDL.LU R9, [R1+0x6c] ;  /* 0x00006c0001097983 */ /* 0x002f280000300800 */
[----:B------:R0:W-:Y:S01]  /*1a660*/  STL [R1+0x1e5c], R8 ;  /* 0x001e5c0801007387 */ /* 0x0001e20000100800 */
[-C--:B------:R-:W-:Y:S02]  /*1a670*/  LEA.HI.X.SX32 R20, R19, R0.reuse, 0x1, P1 ;  /* 0x0000000013147211 */ /* 0x080fe400008f0eff */
[----:B------:R-:W-:Y:S01]  /*1a680*/  LEA.HI.X.SX32 R19, R7, R0, 0x1, P0 ;  /* 0x0000000007137211 */ /* 0x000fe200000f0eff */
[----:B0-----:R-:W4:Y:S01]  /*1a690*/  LDL.LU R8, [R1+0x64] ;  /* 0x0000640001087983 */ /* 0x001f220000300800 */
[----:B--2---:R-:W-:-:S05]  /*1a6a0*/  LEA R22, P3, R26, R4, 0x1 ;  /* 0x000000041a167211 */ /* 0x004fca00078608ff */
[----:B------:R3:W-:Y:S04]  /*1a6b0*/  STL [R1+0x1e90], R22 ;  /* 0x001e901601007387 */ /* 0x0007e80000100800 */
[----:B------:R4:W-:Y:S01]  /*1a6c0*/  STL [R1+0x1e64], R21 ;  /* 0x001e641501007387 */ /* 0x0009e20000100800 */
[-C--:B------:R-:W-:Y:S02]  /*1a6d0*/  LEA.HI.X.SX32 R7, R6, R0.reuse, 0x1, P5 ;  /* 0x0000000006077211 */ /* 0x080fe400028f0eff */
[----:B------:R-:W-:Y:S02]  /*1a6e0*/  LEA.HI.X.SX32 R6, R5, R0, 0x1, P4 ;  /* 0x0000000005067211 */ /* 0x000fe400020f0eff */
[----:B---3--:R-:W-:-:S05]  /*1a6f0*/  LEA R22, P2, R18, R4, 0x1 ;  /* 0x0000000412167211 */ /* 0x008fca00078408ff */
[----:B------:R-:W-:Y:S04]  /*1a700*/  STL [R1+0x1e98], R22 ;  /* 0x001e981601007387 */ /* 0x000fe80000100800 */
[----:B------:R0:W-:Y:S01]  /*1a710*/  STL [R1+0x1e6c], R20 ;  /* 0x001e6c1401007387 */ /* 0x0001e20000100800 */
[----:B----4-:R-:W-:-:S05]  /*1a720*/  LEA R21, P1, R17, R4, 0x1 ;  /* 0x0000000411157211 */ /* 0x010fca00078208ff */
[----:B------:R-:W-:Y:S01]  /*1a730*/  STL [R1+0x1ea0], R21 ;  /* 0x001ea01501007387 */ /* 0x000fe20000100800 */
[----:B0-----:R-:W-:-:S03]  /*1a740*/  LEA R20, P0, R16, R4, 0x1 ;  /* 0x0000000410147211 */ /* 0x001fc600078008ff */
[----:B------:R-:W-:Y:S04]  /*1a750*/  STL [R1+0x1e74], R19 ;  /* 0x001e741301007387 */ /* 0x000fe80000100800 */
[----:B------:R-:W-:Y:S04]  /*1a760*/  STL [R1+0x1ea8], R20 ;  /* 0x001ea81401007387 */ /* 0x000fe80000100800 */
[----:B------:R0:W-:Y:S04]  /*1a770*/  STL [R1+0x1e7c], R7 ;  /* 0x001e7c0701007387 */ /* 0x0001e80000100800 */
[----:B0-----:R-:W2:Y:S01]  /*1a780*/  LDL.LU R7, [R1+0x40] ;  /* 0x0000400001077983 */ /* 0x001ea20000300800 */
[----:B------:R-:W-:-:S05]  /*1a790*/  LEA R19, P5, R27, R4, 0x1 ;  /* 0x000000041b137211 */ /* 0x000fca00078a08ff */
[----:B------:R0:W-:Y:S04]  /*1a7a0*/  STL [R1+0x1eb0], R19 ;  /* 0x001eb01301007387 */ /* 0x0001e80000100800 */
[----:B------:R1:W-:Y:S01]  /*1a7b0*/  STL [R1+0x1e84], R6 ;  /* 0x001e840601007387 */ /* 0x0003e20000100800 */
[----:B------:R-:W-:Y:S02]  /*1a7c0*/  LEA R5, P4, R15, R4, 0x1 ;  /* 0x000000040f057211 */ /* 0x000fe400078808ff */
[----:B0-----:R-:W-:Y:S02]  /*1a7d0*/  LEA.HI.X.SX32 R19, R26, R0, 0x1, P3 ;  /* 0x000000001a137211 */ /* 0x001fe400018f0eff */
[----:B------:R-:W-:Y:S01]  /*1a7e0*/  LEA R20, P3, R3, R4, 0x1 ;  /* 0x0000000403147211 */ /* 0x000fe200078608ff */
[----:B-1----:R-:W3:Y:S04]  /*1a7f0*/  LDL.LU R6, [R1+0x3c] ;  /* 0x00003c0001067983 */ /* 0x002ee80000300800 */
[----:B------:R0:W-:Y:S04]  /*1a800*/  STL [R1+0x1f1c], R5 ;  /* 0x001f1c0501007387 */ /* 0x0001e80000100800 */
[----:B0-----:R-:W4:Y:S04]  /*1a810*/  LDL.LU R5, [R1+0x38] ;  /* 0x0000380001057983 */ /* 0x001f280000300800 */
[----:B------:R0:W-:Y:S04]  /*1a820*/  STL [R1+0x1e8c], R19 ;  /* 0x001e8c1301007387 */ /* 0x0001e80000100800 */
[----:B------:R-:W2:Y:S04]  /*1a830*/  LDL.LU R26, [R1+0x34] ;  /* 0x00003400011a7983 */ /* 0x000ea80000300800 */
[----:B------:R1:W-:Y:S01]  /*1a840*/  STL [R1+0x1eb8], R20 ;  /* 0x001eb81401007387 */ /* 0x0003e20000100800 */
[----:B0-----:R-:W-:-:S02]  /*1a850*/  LEA.HI.X.SX32 R19, R18, R0, 0x1, P2 ;  /* 0x0000000012137211 */ /* 0x001fc400010f0eff */
[----:B------:R-:W-:-:S03]  /*1a860*/  LEA.HI.X.SX32 R18, R17, R0, 0x1, P1 ;  /* 0x0000000011127211 */ /* 0x000fc600008f0eff */
[----:B------:R0:W-:Y:S01]  /*1a870*/  STL [R1+0x1e94], R19 ;  /* 0x001e941301007387 */ /* 0x0001e20000100800 */
[-C--:B------:R-:W-:Y:S02]  /*1a880*/  LEA.HI.X.SX32 R17, R16, R0.reuse, 0x1, P0 ;  /* 0x0000000010117211 */ /* 0x080fe400000f0eff */
[----:B------:R-:W-:Y:S02]  /*1a890*/  LEA.HI.X.SX32 R16, R27, R0, 0x1, P5 ;  /* 0x000000001b107211 */ /* 0x000fe400028f0eff */
[----:B-1----:R-:W-:-:S05]  /*1a8a0*/  LEA R20, P2, R14, R4, 0x1 ;  /* 0x000000040e147211 */ /* 0x002fca00078408ff */
[----:B------:R-:W-:Y:S04]  /*1a8b0*/  STL [R1+0x1ec0], R20 ;  /* 0x001ec01401007387 */ /* 0x000fe80000100800 */
[----:B------:R1:W-:Y:S01]  /*1a8c0*/  STL [R1+0x1e9c], R18 ;  /* 0x001e9c1201007387 */ /* 0x0003e20000100800 */
[----:B0-----:R-:W-:-:S05]  /*1a8d0*/  LEA R19, P1, R13, R4, 0x1 ;  /* 0x000000040d137211 */ /* 0x001fca00078208ff */
[----:B------:R-:W-:Y:S04]  /*1a8e0*/  STL [R1+0x1ec8], R19 ;  /* 0x001ec81301007387 */ /* 0x000fe80000100800 */
[----:B------:R0:W-:Y:S01]  /*1a8f0*/  STL [R1+0x1ea4], R17 ;  /* 0x001ea41101007387 */ /* 0x0001e20000100800 */
[----:B-1----:R-:W-:-:S05]  /*1a900*/  LEA R18, P0, R12, R4, 0x1 ;  /* 0x000000040c127211 */ /* 0x002fca00078008ff */
[----:B------:R-:W-:Y:S04]  /*1a910*/  STL [R1+0x1ed0], R18 ;  /* 0x001ed01201007387 */ /* 0x000fe80000100800 */
[----:B------:R-:W2:Y:S04]  /*1a920*/  LDL R27, [R1+0x1630] ;  /* 0x00163000011b7983 */ /* 0x000ea80000100800 */
[----:B------:R1:W-:Y:S01]  /*1a930*/  STL [R1+0x1eac], R16 ;  /* 0x001eac1001007387 */ /* 0x0003e20000100800 */
[----:B0-----:R-:W-:-:S05]  /*1a940*/  LEA R17, P5, R11, R4, 0x1 ;  /* 0x000000040b117211 */ /* 0x001fca00078a08ff */
[----:B------:R0:W-:Y:S01]  /*1a950*/  STL [R1+0x1ed8], R17 ;  /* 0x001ed81101007387 */ /* 0x0001e20000100800 */
[----:B-1----:R-:W-:-:S05]  /*1a960*/  LEA.HI.X.SX32 R16, R15, R0, 0x1, P4 ;  /* 0x000000000f107211 */ /* 0x002fca00020f0eff */
[----:B------:R1:W-:Y:S01]  /*1a970*/  STL [R1+0x1f18], R16 ;  /* 0x001f181001007387 */ /* 0x0003e20000100800 */
[----:B0-----:R-:W-:-:S03]  /*1a980*/  LEA.HI.X.SX32 R17, R3, R0, 0x1, P3 ;  /* 0x0000000003117211 */ /* 0x001fc600018f0eff */
[----:B------:R-:W2:Y:S01]  /*1a990*/  LDL.LU R3, [R1+0x2070] ;  /* 0x0020700001037983 */ /* 0x000ea20000300800 */
[----:B------:R-:W-:Y:S01]  /*1a9a0*/  LEA R15, P4, R10, R4, 0x1 ;  /* 0x000000040a0f7211 */ /* 0x000fe200078808ff */
[----:B------:R-:W-:Y:S01]  /*1a9b0*/  IMAD R2, R2, UR12, RZ ;  /* 0x0000000c02027c24 */ /* 0x000fe2000f8e02ff */
[----:B------:R-:W-:-:S03]  /*1a9c0*/  LEA.HI.X.SX32 R13, R13, R0, 0x1, P1 ;  /* 0x000000000d0d7211 */ /* 0x000fc600008f0eff */
[----:B------:R0:W-:Y:S01]  /*1a9d0*/  STL [R1+0x1ee0], R15 ;  /* 0x001ee00f01007387 */ /* 0x0001e20000100800 */
[----:B------:R-:W-:-:S03]  /*1a9e0*/  IMAD R28, R28, UR12, RZ ;  /* 0x0000000c1c1c7c24 */ /* 0x000fc6000f8e02ff */
[----:B------:R-:W-:Y:S01]  /*1a9f0*/  STL [R1+0x1eb4], R17 ;  /* 0x001eb41101007387 */ /* 0x000fe20000100800 */
[----:B-1----:R-:W-:Y:S02]  /*1aa00*/  LEA R16, P3, R9, R4, 0x1 ;  /* 0x0000000409107211 */ /* 0x002fe400078608ff */
[----:B0-----:R-:W-:-:S03]  /*1aa10*/  LEA.HI.X.SX32 R15, R14, R0, 0x1, P2 ;  /* 0x000000000e0f7211 */ /* 0x001fc600010f0eff */
[----:B------:R-:W-:Y:S04]  /*1aa20*/  STL [R1+0x1ee8], R16 ;  /* 0x001ee81001007387 */ /* 0x000fe80000100800 */
[----:B------:R0:W-:Y:S01]  /*1aa30*/  STL [R1+0x1ebc], R15 ;  /* 0x001ebc0f01007387 */ /* 0x0001e20000100800 */
[-C--:B------:R-:W-:Y:S01]  /*1aa40*/  LEA R14, P2, R8, R4.reuse, 0x1 ;  /* 0x00000004080e7211 */ /* 0x080fe200078408ff */
[----:B------:R-:W-:Y:S01]  /*1aa50*/  IMAD R29, R29, UR12, RZ ;  /* 0x0000000c1d1d7c24 */ /* 0x000fe2000f8e02ff */
[----:B0-----:R-:W-:-:S03]  /*1aa60*/  LEA R15, P1, R2, R4, 0x1 ;  /* 0x00000004020f7211 */ /* 0x001fc600078208ff */
[----:B------:R0:W-:Y:S04]  /*1aa70*/  STL [R1+0x1ef0], R14 ;  /* 0x001ef00e01007387 */ /* 0x0001e80000100800 */
[----:B------:R2:W-:Y:S01]  /*1aa80*/  STL [R1+0x1ec4], R13 ;  /* 0x001ec40d01007387 */ /* 0x0005e20000100800 */
[-C--:B------:R-:W-:Y:S02]  /*1aa90*/  LEA.HI.X.SX32 R10, R10, R0.reuse, 0x1, P4 ;  /* 0x000000000a0a7211 */ /* 0x080fe400020f0eff */
[-C--:B0-----:R-:W-:Y:S02]  /*1aaa0*/  LEA.HI.X.SX32 R14, R12, R0.reuse, 0x1, P0 ;  /* 0x000000000c0e7211 */ /* 0x081fe400000f0eff */
[----:B------:R-:W-:Y:S01]  /*1aab0*/  LEA.HI.X.SX32 R12, R11, R0, 0x1, P5 ;  /* 0x000000000b0c7211 */ /* 0x000fe200028f0eff */
[----:B------:R-:W-:Y:S01]  /*1aac0*/  STL [R1+0x1ef8], R15 ;  /* 0x001ef80f01007387 */ /* 0x000fe20000100800 */
[----:B------:R-:W-:-:S03]  /*1aad0*/  LEA R11, P5, R28, R4, 0x1 ;  /* 0x000000041c0b7211 */ /* 0x000fc600078a08ff */
[----:B------:R-:W-:Y:S01]  /*1aae0*/  STL [R1+0x1ecc], R14 ;  /* 0x001ecc0e01007387 */ /* 0x000fe20000100800 */
[----:B--2---:R-:W-:-:S05]  /*1aaf0*/  LEA R13, P0, R3, R4, 0x1 ;  /* 0x00000004030d7211 */ /* 0x004fca00078008ff */
[----:B------:R-:W-:Y:S04]  /*1ab00*/  STL [R1+0x1f00], R13 ;  /* 0x001f000d01007387 */ /* 0x000fe80000100800 */
[----:B------:R0:W-:Y:S04]  /*1ab10*/  STL [R1+0x1ed4], R12 ;  /* 0x001ed40c01007387 */ /* 0x0001e80000100800 */
[----:B------:R1:W-:Y:S04]  /*1ab20*/  STL [R1+0x1f04], R11 ;  /* 0x001f040b01007387 */ /* 0x0003e80000100800 */
[----:B------:R2:W-:Y:S01]  /*1ab30*/  STL [R1+0x1edc], R10 ;  /* 0x001edc0a01007387 */ /* 0x0005e20000100800 */
[----:B0-----:R-:W-:-:S02]  /*1ab40*/  LEA R12, P4, R29, R4, 0x1 ;  /* 0x000000041d0c7211 */ /* 0x001fc400078808ff */
[-C--:B-1----:R-:W-:Y:S02]  /*1ab50*/  LEA.HI.X.SX32 R11, R9, R0.reuse, 0x1, P3 ;  /* 0x00000000090b7211 */ /* 0x082fe400018f0eff */
[----:B------:R-:W-:Y:S02]  /*1ab60*/  LEA.HI.X.SX32 R9, R8, R0, 0x1, P2 ;  /* 0x0000000008097211 */ /* 0x000fe400010f0eff */
[-C--:B--2---:R-:W-:Y:S01]  /*1ab70*/  LEA R10, P3, R7, R4.reuse, 0x1 ;  /* 0x00000004070a7211 */ /* 0x084fe200078608ff */
[----:B------:R-:W-:Y:S01]  /*1ab80*/  STL [R1+0x1f08], R12 ;  /* 0x001f080c01007387 */ /* 0x000fe20000100800 */
[----:B---3--:R-:W-:-:S03]  /*1ab90*/  LEA R8, P2, R6, R4, 0x1 ;  /* 0x0000000406087211 */ /* 0x008fc600078408ff */
[----:B------:R-:W-:Y:S04]  /*1aba0*/  STL [R1+0x1ee4], R11 ;  /* 0x001ee40b01007387 */ /* 0x000fe80000100800 */
[----:B------:R0:W-:Y:S04]  /*1abb0*/  STL [R1+0x1f0c], R10 ;  /* 0x001f0c0a01007387 */ /* 0x0001e80000100800 */
[----:B------:R1:W-:Y:S01]  /*1abc0*/  STL [R1+0x1eec], R9 ;  /* 0x001eec0901007387 */ /* 0x0003e20000100800 */
[----:B0-----:R-:W-:-:S03]  /*1abd0*/  LEA.HI.X.SX32 R10, R2, R0, 0x1, P1 ;  /* 0x00000000020a7211 */ /* 0x001fc600008f0eff */
[----:B------:R-:W2:Y:S04]  /*1abe0*/  LDL.LU R2, [R1+0x206c] ;  /* 0x00206c0001027983 */ /* 0x000ea80000300800 */
[----:B------:R4:W-:Y:S01]  /*1abf0*/  STL [R1+0x1f10], R8 ;  /* 0x001f100801007387 */ /* 0x0009e20000100800 */
[----:B-1----:R-:W-:-:S03]  /*1ac00*/  LEA.HI.X.SX32 R9, R3, R0, 0x1, P0 ;  /* 0x0000000003097211 */ /* 0x002fc600000f0eff */
[----:B------:R-:W-:Y:S04]  /*1ac10*/  STL [R1+0x1ef4], R10 ;  /* 0x001ef40a01007387 */ /* 0x000fe80000100800 */
[----:B------:R-:W2:Y:S01]  /*1ac20*/  LDL.LU R3, [R1+0x2068] ;  /* 0x0020680001037983 */ /* 0x000ea20000300800 */
[----:B----4-:R-:W-:-:S05]  /*1ac30*/  LEA R8, P1, R5, R4, 0x1 ;  /* 0x0000000405087211 */ /* 0x010fca00078208ff */
[----:B------:R0:W-:Y:S04]  /*1ac40*/  STL [R1+0x1f14], R8 ;  /* 0x001f140801007387 */ /* 0x0001e80000100800 */
[----:B------:R-:W-:Y:S01]  /*1ac50*/  STL [R1+0x1efc], R9 ;  /* 0x001efc0901007387 */ /* 0x000fe20000100800 */
[----:B0-----:R-:W-:Y:S02]  /*1ac60*/  LEA R8, P0, R26, R4, 0x1 ;  /* 0x000000041a087211 */ /* 0x001fe400078008ff */
[-C--:B------:R-:W-:Y:S02]  /*1ac70*/  LEA.HI.X.SX32 R4, R28, R0.reuse, 0x1, P5 ;  /* 0x000000001c047211 */ /* 0x080fe400028f0eff */
[----:B------:R-:W2:Y:S04]  /*1ac80*/  LDL.LU R28, [R1+0x2064] ;  /* 0x00206400011c7983 */ /* 0x000ea80000300800 */
[----:B------:R0:W-:Y:S02]  /*1ac90*/  STL [R1+0x1840], R8 ;  /* 0x0018400801007387 */ /* 0x0001e40000100800 */
[----:B0-----:R-:W-:-:S02]  /*1aca0*/  LEA.HI.X.SX32 R8, R29, R0, 0x1, P4 ;  /* 0x000000001d087211 */ /* 0x001fc400020f0eff */
[----:B------:R-:W3:Y:S04]  /*1acb0*/  LDL.LU R29, [R1+0x2060] ;  /* 0x00206000011d7983 */ /* 0x000ee80000300800 */
[----:B------:R0:W-:Y:S01]  /*1acc0*/  STL [R1+0x182c], R4 ;  /* 0x00182c0401007387 */ /* 0x0001e20000100800 */
[-C--:B------:R-:W-:Y:S02]  /*1acd0*/  LEA.HI.X.SX32 R6, R6, R0.reuse, 0x1, P2 ;  /* 0x0000000006067211 */ /* 0x080fe400010f0eff */
[-C--:B------:R-:W-:Y:S01]  /*1ace0*/  LEA.HI.X.SX32 R5, R5, R0.reuse, 0x1, P1 ;  /* 0x0000000005057211 */ /* 0x080fe200008f0eff */
[----:B------:R-:W-:Y:S01]  /*1acf0*/  STL [R1+0x1830], R8 ;  /* 0x0018300801007387 */ /* 0x000fe20000100800 */
[----:B0-----:R-:W-:-:S05]  /*1ad00*/  LEA.HI.X.SX32 R4, R7, R0, 0x1, P3 ;  /* 0x0000000007047211 */ /* 0x001fca00018f0eff */
[----:B------:R0:W-:Y:S01]  /*1ad10*/  STL [R1+0x1834], R4 ;  /* 0x0018340401007387 */ /* 0x0001e20000100800 */
[----:B------:R-:W-:-:S03]  /*1ad20*/  UIMAD UR10, UR7, 0x1e, URZ ;  /* 0x0000001e070a78a4 */ /* 0x000fc6000f8e02ff */
[----:B------:R-:W-:Y:S01]  /*1ad30*/  STL [R1+0x1838], R6 ;  /* 0x0018380601007387 */ /* 0x000fe20000100800 */
[----:B0-----:R-:W-:-:S03]  /*1ad40*/  LEA.HI.X.SX32 R4, R26, R0, 0x1, P0 ;  /* 0x000000001a047211 */ /* 0x001fc600000f0eff */
[----:B------:R0:W-:Y:S04]  /*1ad50*/  STL [R1+0x183c], R5 ;  /* 0x00183c0501007387 */ /* 0x0001e80000100800 */
[----:B------:R3:W-:Y:S01]  /*1ad60*/  STL [R1+0x1638], R4 ;  /* 0x0016380401007387 */ /* 0x0007e20000100800 */
[----:B------:R-:W-:Y:S02]  /*1ad70*/  IMAD.U32 R0, RZ, RZ, UR10 ;  /* 0x0000000aff007e24 */ /* 0x000fe4000f8e00ff */
[----:B0-----:R-:W-:Y:S01]  /*1ad80*/  IMAD.MOV.U32 R5, RZ, RZ, R27 ;  /* 0x000000ffff057224 */ /* 0x001fe200078e001b */
[----:B------:R-:W-:-:S06]  /*1ad90*/  UIMAD UR9, UR7, 0x1d, URZ ;  /* 0x0000001d070978a4 */ /* 0x000fcc000f8e02ff */
[----:B------:R-:W-:Y:S01]  /*1ada0*/  IMAD.U32 R10, RZ, RZ, UR9 ;  /* 0x00000009ff0a7e24 */ /* 0x000fe2000f8e00ff */
[----:B------:R-:W-:Y:S02]  /*1adb0*/  UIMAD UR9, UR7, 0x1c, URZ ;  /* 0x0000001c070978a4 */ /* 0x000fe4000f8e02ff */
[----:B------:R-:W-:Y:S02]  /*1adc0*/  IMAD.U32 R12, RZ, RZ, UR7 ;  /* 0x00000007ff0c7e24 */ /* 0x000fe4000f8e00ff */
[----:B--2---:R-:W-:-:S04]  /*1add0*/  IMAD.WIDE R6, R28, 0x2, R2 ;  /* 0x000000021c067825 */ /* 0x004fc800078e0202 */
[----:B---3--:R-:W-:Y:S02]  /*1ade0*/  IMAD.MOV.U32 R4, RZ, RZ, R29 ;  /* 0x000000ffff047224 */ /* 0x008fe400078e001d */
[----:B------:R0:W5:Y:S02]  /*1adf0*/  LDL.LU R29, [R1+0x205c] ;  /* 0x00205c00011d7983 */ /* 0x0001640000300800 */
[----:B------:R-:W-:Y:S02]  /*1ae00*/  IMAD.WIDE R8, R28, 0x2, R4 ;  /* 0x000000021c087825 */ /* 0x000fe400078e0204 */
[----:B------:R0:W5:Y:S04]  /*1ae10*/  LDL.LU R28, [R1+0x2058] ;  /* 0x00205800011c7983 */ /* 0x0001680000300800 */
[----:B------:R-:W-:Y:S04]  /*1ae20*/  STL [R1+0x1640], R6 ;  /* 0x0016400601007387 */ /* 0x000fe80000100800 */
[----:B------:R1:W-:Y:S04]  /*1ae30*/  STL [R1+0x163c], R7 ;  /* 0x00163c0701007387 */ /* 0x0003e80000100800 */
[----:B------:R-:W-:Y:S04]  /*1ae40*/  STL [R1+0x1648], R8 ;  /* 0x0016480801007387 */ /* 0x000fe80000100800 */
[----:B------:R2:W-:Y:S01]  /*1ae50*/  STL [R1+0x1644], R9 ;  /* 0x0016440901007387 */ /* 0x0005e20000100800 */
[----:B-1----:R-:W-:-:S05]  /*1ae60*/  IMAD.WIDE R6, R0, 0x2, R2 ;  /* 0x0000000200067825 */ /* 0x002fca00078e0202 */
[----:B------:R-:W-:Y:S01]  /*1ae70*/  STL [R1+0x1650], R6 ;  /* 0x0016500601007387 */ /* 0x000fe20000100800 */
[----:B--2---:R-:W-:-:S03]  /*1ae80*/  IMAD.WIDE R8, R0, 0x2, R4 ;  /* 0x0000000200087825 */ /* 0x004fc600078e0204 */
[----:B------:R1:W-:Y:S04]  /*1ae90*/  STL [R1+0x164c], R7 ;  /* 0x00164c0701007387 */ /* 0x0003e80000100800 */
[----:B------:R-:W-:Y:S01]  /*1aea0*/  STL [R1+0x1658], R8 ;  /* 0x0016580801007387 */ /* 0x000fe20000100800 */
[----:B------:R-:W-:-:S03]  /*1aeb0*/  IMAD.U32 R0, RZ, RZ, UR9 ;  /* 0x00000009ff007e24 */ /* 0x000fc6000f8e00ff */
[----:B------:R2:W-:Y:S01]  /*1aec0*/  STL [R1+0x1654], R9 ;  /* 0x0016540901007387 */ /* 0x0005e20000100800 */
[----:B-1----:R-:W-:Y:S01]  /*1aed0*/  IMAD.WIDE R6, R10, 0x2, R2 ;  /* 0x000000020a067825 */ /* 0x002fe200078e0202 */
[----:B------:R-:W-:-:S04]  /*1aee0*/  UIMAD UR9, UR7, 0x1b, URZ ;  /* 0x0000001b070978a4 */ /* 0x000fc8000f8e02ff */
        /* <DEDUP_REMOVED lines=87> */
[----:B------:R-:W-:-:S04]  /*1b460*/  USHF.L.U32 UR9, UR7, 0x4, URZ ;  /* 0x0000000407097899 */ /* 0x000fc800080006ff */
        /* <DEDUP_REMOVED lines=118> */
[----:B-1----:R-:W-:-:S05]  /*1bbd0*/  IMAD.WIDE R6, R10, 0x2, R2 ;  /* 0x000000020a067825 */ /* 0x002fca00078e0202 */
[----:B------:R-:W-:Y:S01]  /*1bbe0*/  STL [R1+0x1800], R6 ;  /* 0x0018000601007387 */ /* 0x000fe20000100800 */
[----:B--2---:R-:W-:-:S03]  /*1bbf0*/  IMAD.WIDE R8, R10, 0x2, R4 ;  /* 0x000000020a087825 */ /* 0x004fc600078e0204 */
[----:B------:R1:W-:Y:S04]  /*1bc00*/  STL [R1+0x17fc], R7 ;  /* 0x0017fc0701007387 */ /* 0x0003e80000100800 */
[----:B------:R-:W-:Y:S01]  /*1bc10*/  STL [R1+0x1808], R8 ;  /* 0x0018080801007387 */ /* 0x000fe20000100800 */
[----:B------:R-:W-:-:S03]  /*1bc20*/  IMAD.WIDE R10, R12, 0x2, R4 ;  /* 0x000000020c0a7825 */ /* 0x000fc600078e0204 */
[----:B------:R2:W-:Y:S01]  /*1bc30*/  STL [R1+0x1804], R9 ;  /* 0x0018040901007387 */ /* 0x0005e20000100800 */
[----:B-1----:R-:W-:-:S04]  /*1bc40*/  IMAD.WIDE R6, R0, 0x2, R2 ;  /* 0x0000000200067825 */ /* 0x002fc800078e0202 */
[----:B--2---:R-:W-:-:S04]  /*1bc50*/  IMAD.WIDE R8, R0, 0x2, R4 ;  /* 0x0000000200087825 */ /* 0x004fc800078e0204 */
[----:B------:R-:W-:Y:S02]  /*1bc60*/  IMAD.WIDE R4, R12, 0x2, R2 ;  /* 0x000000020c047825 */ /* 0x000fe400078e0202 */
[----:B------:R0:W5:Y:S04]  /*1bc70*/  LDL.LU.64 R2, [R1+0x2050] ;  /* 0x0020500001027983 */ /* 0x0001680000300a00 */
[----:B------:R-:W-:Y:S04]  /*1bc80*/  STL [R1+0x1810], R6 ;  /* 0x0018100601007387 */ /* 0x000fe80000100800 */
[----:B------:R-:W-:Y:S04]  /*1bc90*/  STL [R1+0x180c], R7 ;  /* 0x00180c0701007387 */ /* 0x000fe80000100800 */
[----:B------:R-:W-:Y:S04]  /*1bca0*/  STL [R1+0x1818], R8 ;  /* 0x0018180801007387 */ /* 0x000fe80000100800 */
[----:B------:R-:W-:Y:S04]  /*1bcb0*/  STL [R1+0x1814], R9 ;  /* 0x0018140901007387 */ /* 0x000fe80000100800 */
[----:B------:R1:W-:Y:S04]  /*1bcc0*/  STL [R1+0x1820], R4 ;  /* 0x0018200401007387 */ /* 0x0003e80000100800 */
[----:B------:R2:W-:Y:S04]  /*1bcd0*/  STL [R1+0x181c], R5 ;  /* 0x00181c0501007387 */ /* 0x0005e80000100800 */
[----:B------:R0:W-:Y:S04]  /*1bce0*/  STL [R1+0x1828], R10 ;  /* 0x0018280a01007387 */ /* 0x0001e80000100800 */
[----:B------:R0:W-:Y:S04]  /*1bcf0*/  STL [R1+0x1824], R11 ;  /* 0x0018240b01007387 */ /* 0x0001e80000100800 */
        /* <DEDUP_REMOVED lines=918> */
[----:B------:R-:W3:Y:S03]  /*1f660*/  S2R R27, SR_TID.X ;  /* 0x00000000001b7919 */ /* 0x000ee60000002100 */
        /* <DEDUP_REMOVED lines=18> */
[----:B------:R-:W-:Y:S01]  /*1f790*/  USHF.R.S32.HI UR9, URZ, 0x1f, UR5 ;  /* 0x0000001fff097899 */ /* 0x000fe20008011405 */
[----:B---3--:R-:W-:Y:S01]  /*1f7a0*/  LOP3.LUT R27, R27, 0x3f, RZ, 0xc0, !PT ;  /* 0x0000003f1b1b7812 */ /* 0x008fe200078ec0ff */
[----:B------:R-:W-:-:S02]  /*1f7b0*/  USHF.L.U32 UR7, UR7, 0x5, URZ ;  /* 0x0000000507077899 */ /* 0x000fc400080006ff */
[----:B------:R-:W-:Y:S02]  /*1f7c0*/  ULEA.HI UR9, UR9, UR5, URZ, 0x5 ;  /* 0x0000000509097291 */ /* 0x000fe4000f8f28ff */
[----:B------:R-:W-:Y:S01]  /*1f7d0*/  USHF.L.U32 UR8, UR8, 0x5, URZ ;  /* 0x0000000508087899 */ /* 0x000fe200080006ff */
[----:B------:R-:W-:Y:S01]  /*1f7e0*/  IMAD.SHL.U32 R0, R27, 0x2, RZ ;  /* 0x000000021b007824 */ /* 0x000fe200078e00ff */
[----:B------:R-:W-:Y:S02]  /*1f7f0*/  USHF.R.S32.HI UR5, URZ, 0x1f, UR7 ;  /* 0x0000001fff057899 */ /* 0x000fe40008011407 */
[----:B------:R-:W-:Y:S02]  /*1f800*/  ULEA UR4, UR4, UR6, 0x4 ;  /* 0x0000000604047291 */ /* 0x000fe4000f8e20ff */
[----:B------:R-:W-:Y:S02]  /*1f810*/  USHF.R.S32.HI UR10, URZ, 0x1f, UR8 ;  /* 0x0000001fff0a7899 */ /* 0x000fe40008011408 */
[----:B------:R-:W-:-:S02]  /*1f820*/  USHF.L.U32 UR12, UR7, 0x1, URZ ;  /* 0x00000001070c7899 */ /* 0x000fc400080006ff */
[----:B------:R-:W-:Y:S02]  /*1f830*/  USHF.L.U32 UR11, UR8, 0x1, URZ ;  /* 0x00000001080b7899 */ /* 0x000fe400080006ff */
[----:B------:R-:W-:Y:S02]  /*1f840*/  USHF.R.S32.HI UR9, URZ, 0x5, UR9 ;  /* 0x00000005ff097899 */ /* 0x000fe40008011409 */
[----:B------:R-:W-:Y:S01]  /*1f850*/  USHF.L.U64.HI UR5, UR7, 0x1, UR5 ;  /* 0x0000000107057899 */ /* 0x000fe20008010205 */
[----:B------:R0:W-:Y:S01]  /*1f860*/  STL [R1+0xa8c], RZ ;  /* 0x000a8cff01007387 */ /* 0x0001e20000100800 */
[C---:B-1----:R-:W-:Y:S01]  /*1f870*/  LOP3.LUT R4, R0.reuse, 0x10, RZ, 0x3c, !PT ;  /* 0x0000001000047812 */ /* 0x042fe200078e3cff */
[----:B------:R-:W-:Y:S01]  /*1f880*/  USHF.L.U64.HI UR10, UR8, 0x1, UR10 ;  /* 0x00000001080a7899 */ /* 0x000fe2000801020a */
[C---:B------:R-:W-:Y:S01]  /*1f890*/  LOP3.LUT R6, R0.reuse, 0x20, RZ, 0x3c, !PT ;  /* 0x0000002000067812 */ /* 0x040fe200078e3cff */
[----:B------:R0:W-:Y:S01]  /*1f8a0*/  STL [R1+0xa70], RZ ;  /* 0x000a70ff01007387 */ /* 0x0001e20000100800 */
[----:B------:R-:W-:-:S02]  /*1f8b0*/  LOP3.LUT R4, R0, 0x40, RZ, 0x3c, !PT ;  /* 0x0000004000047812 */ /* 0x000fc400078e3cff */
[C---:B------:R-:W-:Y:S01]  /*1f8c0*/  LOP3.LUT R6, R0.reuse, 0x50, RZ, 0x3c, !PT ;  /* 0x0000005000067812 */ /* 0x040fe200078e3cff */
[----:B------:R0:W-:Y:S01]  /*1f8d0*/  STL [R1+0xa74], RZ ;  /* 0x000a74ff01007387 */ /* 0x0001e20000100800 */
[C---:B--2---:R-:W-:Y:S02]  /*1f8e0*/  LOP3.LUT R5, R0.reuse, 0x30, RZ, 0x3c, !PT ;  /* 0x0000003000057812 */ /* 0x044fe400078e3cff */
[C---:B------:R-:W-:Y:S01]  /*1f8f0*/  LOP3.LUT R4, R0.reuse, 0x70, RZ, 0x3c, !PT ;  /* 0x0000007000047812 */ /* 0x040fe200078e3cff */
[----:B------:R0:W-:Y:S01]  /*1f900*/  STL [R1+0xa78], RZ ;  /* 0x000a78ff01007387 */ /* 0x0001e20000100800 */
[----:B------:R-:W-:-:S03]  /*1f910*/  LOP3.LUT R5, R0, 0x60, RZ, 0x3c, !PT ;  /* 0x0000006000057812 */ /* 0x000fc600078e3cff */
        /* <DEDUP_REMOVED lines=30> */
[----:B------:R-:W1:Y:S03]  /*1fb00*/  S2R R27, SR_TID.X ;  /* 0x00000000001b7919 */ /* 0x000e660000002100 */
        /* <DEDUP_REMOVED lines=8> */
[----:B-1----:R-:W-:-:S02]  /*1fb90*/  IMAD.SHL.U32 R13, R27, 0x2, RZ ;  /* 0x000000021b0d7824 */ /* 0x002fc400078e00ff */
[C---:B------:R-:W-:Y:S01]  /*1fba0*/  IMAD.SHL.U32 R26, R27.reuse, 0x80, RZ ;  /* 0x000000801b1a7824 */ /* 0x040fe200078e00ff */
[----:B------:R0:W-:Y:S01]  /*1fbb0*/  STL [R1+0xbb4], RZ ;  /* 0x000bb4ff01007387 */ /* 0x0001e20000100800 */
[----:B------:R-:W-:-:S03]  /*1fbc0*/  LOP3.LUT R27, R27, 0x7, RZ, 0xc0, !PT ;  /* 0x000000071b1b7812 */ /* 0x000fc600078ec0ff */
[----:B------:R0:W-:Y:S02]  /*1fbd0*/  STL [R1+0xbb8], RZ ;  /* 0x000bb8ff01007387 */ /* 0x0001e40000100800 */
[----:B------:R-:W-:Y:S02]  /*1fbe0*/  IMAD R27, R27, 0x110, RZ ;  /* 0x000001101b1b7824 */ /* 0x000fe400078e02ff */
[----:B------:R0:W-:Y:S03]  /*1fbf0*/  STL [R1+0xbbc], RZ ;  /* 0x000bbcff01007387 */ /* 0x0001e60000100800 */
[----:B------:R-:W-:Y:S01]  /*1fc00*/  LOP3.LUT R27, R27, 0x10, R13, 0x78, !PT ;  /* 0x000000101b1b7812 */ /* 0x000fe200078e780d */
[----:B------:R0:W-:Y:S03]  /*1fc10*/  STL [R1+0xba0], RZ ;  /* 0x000ba0ff01007387 */ /* 0x0001e60000100800 */
[----:B------:R-:W-:Y:S01]  /*1fc20*/  LOP3.LUT R27, R27, 0x800, R26, 0xf8, !PT ;  /* 0x000008001b1b7812 */ /* 0x000fe200078ef81a */
[----:B------:R0:W-:Y:S03]  /*1fc30*/  STL [R1+0xba4], RZ ;  /* 0x000ba4ff01007387 */ /* 0x0001e60000100800 */
[C---:B------:R-:W-:Y:S01]  /*1fc40*/  LOP3.LUT R6, R27.reuse, 0x20, RZ, 0x3c, !PT ;  /* 0x000000201b067812 */ /* 0x040fe200078e3cff */
[----:B------:R0:W-:Y:S01]  /*1fc50*/  STL [R1+0xba8], RZ ;  /* 0x000ba8ff01007387 */ /* 0x0001e20000100800 */
[----:B------:R-:W-:-:S02]  /*1fc60*/  LOP3.LUT R4, R27, 0x60, RZ, 0x3c, !PT ;  /* 0x000000601b047812 */ /* 0x000fc400078e3cff */
[----:B------:R-:W-:Y:S01]  /*1fc70*/  LOP3.LUT R5, R27, 0x40, RZ, 0x3c, !PT ;  /* 0x000000401b057812 */ /* 0x000fe200078e3cff */
        /* <DEDUP_REMOVED lines=41> */
[----:B------:R0:W-:Y:S04]  /*1ff10*/  STL [R1+0x204c], R6 ;  /* 0x00204c0601007387 */ /* 0x0001e80000100800 */
[----:B------:R0:W-:Y:S04]  /*1ff20*/  STL [R1+0x2044], R4 ;  /* 0x0020440401007387 */ /* 0x0001e80000100800 */
[----:B------:R0:W-:Y:S02]  /*1ff30*/  STL [R1+0x2048], R5 ;  /* 0x0020480501007387 */ /* 0x0001e40000100800 */
.L_x_1:
[----:B------:R1:W-:Y:S01]  /*1ff40*/  STL [R1+0x4a88], R25 ;  /* 0x004a881901007387 */ /* 0x0003e20000100800 */
[----:B0-----:R-:W0:Y:S03]  /*1ff50*/  LDC R4, c[0x0][0x3a0] ;  /* 0x0000e800ff047b82 */ /* 0x001e260000000800 */
[----:B------:R-:W2:Y:S04]  /*1ff60*/  LDL R7, [R1+0x1630] ;  /* 0x0016300001077983 */ /* 0x000ea80000100800 */
[----:B-----5:R-:W2:Y:S04]  /*1ff70*/  LDL R6, [R1+0x1634] ;  /* 0x0016340001067983 */ /* 0x020ea80000100800 */
[----:B-1----:R-:W0:Y:S04]  /*1ff80*/  LDL R25, [R1+0x162c] ;  /* 0x00162c0001197983 */ /* 0x002e280000100800 */
[----:B------:R-:W-:Y:S04]  /*1ff90*/  STL [R1+0x4a6c], R18 ;  /* 0x004a6c1201007387 */ /* 0x000fe80000100800 */
        /* <DEDUP_REMOVED lines=128> */
[----:B-----5:R-:W-:Y:S04]  /*207a0*/  STL [R1+0x45b8], R29 ;  /* 0x0045b81d01007387 */ /* 0x020fe80000100800 */
        /* <DEDUP_REMOVED lines=68> */
[----:B------:R-:W-:Y:S01]  /*20bf0*/  STL [R1+0x4770], R29 ;  /* 0x0047701d01007387 */ /* 0x000fe20000100800 */
[----:B0-----:R-:W-:-:S03]  /*20c00*/  IMAD R4, R25, -0x20, R4 ;  /* 0xffffffe019047824 */ /* 0x001fc600078e0204 */
[----:B------:R-:W-:Y:S04]  /*20c10*/  STL [R1+0x4778], R29 ;  /* 0x0047781d01007387 */ /* 0x000fe80000100800 */
[----:B------:R-:W-:Y:S04]  /*20c20*/  STL [R1+0x4780], R29 ;  /* 0x0047801d01007387 */ /* 0x000fe80000100800 */
[----:B------:R-:W-:Y:S04]  /*20c30*/  STL [R1+0x4788], R29 ;  /* 0x0047881d01007387 */ /* 0x000fe80000100800 */
[----:B------:R-:W-:Y:S04]  /*20c40*/  STL [R1+0x4790], R29 ;  /* 0x0047901d01007387 */ /* 0x000fe80000100800 */
[----:B------:R-:W-:Y:S01]  /*20c50*/  STL [R1+0x4798], R29 ;  /* 0x0047981d01007387 */ /* 0x000fe20000100800 */
[----:B------:R-:W-:-:S03]  /*20c60*/  ISETP.GT.AND P0, PT, R4, RZ, PT ;  /* 0x000000ff0400720c */ /* 0x000fc60003f04270 */
[----:B------:R-:W-:Y:S04]  /*20c70*/  STL [R1+0x47a0], R29 ;  /* 0x0047a01d01007387 */ /* 0x000fe80000100800 */
[----:B------:R-:W-:Y:S04]  /*20c80*/  STL [R1+0x47a8], R29 ;  /* 0x0047a81d01007387 */ /* 0x000fe80000100800 */
[----:B------:R-:W-:Y:S04]  /*20c90*/  STL [R1+0x47b4], R29 ;  /* 0x0047b41d01007387 */ /* 0x000fe80000100800 */
[----:B------:R-:W-:Y:S04]  /*20ca0*/  STL [R1+0x486c], R29 ;  /* 0x00486c1d01007387 */ /* 0x000fe80000100800 */
[----:B------:R-:W-:Y:S04]  /*20cb0*/  STL [R1+0x4870], R29 ;  /* 0x0048701d01007387 */ /* 0x000fe80000100800 */
[----:B------:R-:W-:Y:S04]  /*20cc0*/  STL [R1+0x4874], R29 ;  /* 0x0048741d01007387 */ /* 0x000fe80000100800 */
[----:B------:R-:W-:Y:S01]  /*20cd0*/  STL [R1+0x4878], R29 ;  /* 0x0048781d01007387 */ /* 0x000fe20000100800 */
[----:B------:R-:W-:-:S03]  /*20ce0*/  PRMT R24, RZ, 0x7610, R24 ;  /* 0x00007610ff187816 */ /* 0x000fc60000000018 */
[----:B------:R0:W-:Y:S04]  /*20cf0*/  STL [R1+0x487c], R29 ;  /* 0x00487c1d01007387 */ /* 0x0001e80000100800 */
[----:B------:R-:W-:Y:S04]  /*20d00*/  STL [R1+0x2058], R28 ;  /* 0x0020581c01007387 */ /* 0x000fe80000100800 */
[----:B------:R-:W-:Y:S04]  /*20d10*/  STL [R1+0x2054], R3 ;  /* 0x0020540301007387 */ /* 0x000fe80000100800 */
[----:B------:R-:W-:Y:S04]  /*20d20*/  STL [R1+0x2050], R2 ;  /* 0x0020500201007387 */ /* 0x000fe80000100800 */
[----:B------:R-:W3:Y:S04]  /*20d30*/  LDL.LU R25, [R1+0x4a88] ;  /* 0x004a880001197983 */ /* 0x000ee80000300800 */
[----:B--2---:R-:W2:Y:S04]  /*20d40*/  @P0 LDG.E.U16 R24, desc[UR58][R6.64] ;  /* 0x0000003a06180981 */ /* 0x004ea8000c1e1500 */
[----:B------:R-:W4:Y:S01]  /*20d50*/  LDL.64 R6, [R1+0x1620] ;  /* 0x0016200001067983 */ /* 0x000f220000100a00 */
[----:B---3--:R-:W-:-:S06]  /*20d60*/  PRMT R25, RZ, 0x7610, R25 ;  /* 0x00007610ff197816 */ /* 0x008fcc0000000019 */
[----:B----4-:R1:W3:Y:S04]  /*20d70*/  @P0 LDG.E.U16 R25, desc[UR58][R6.64] ;  /* 0x0000003a06190981 */ /* 0x0102e8000c1e1500 */
[----:B------:R-:W1:Y:S04]  /*20d80*/  LDL R6, [R1+0x1824] ;  /* 0x0018240001067983 */ /* 0x000e680000100800 */
[----:B------:R-:W1:Y:S01]  /*20d90*/  LDL R7, [R1+0x1828] ;  /* 0x0018280001077983 */ /* 0x000e620000100800 */
[----:B------:R-:W-:Y:S02]  /*20da0*/  ISETP.GT.AND P1, PT, R4, 0x1, PT ;  /* 0x000000010400780c */ /* 0x000fe40003f24270 */
[----:B0-----:R-:W-:-:S11]  /*20db0*/  PRMT R29, RZ, 0x7610, R29 ;  /* 0x00007610ff1d7816 */ /* 0x001fd6000000001d */
[----:B-1----:R-:W-:-:S04]  /*20dc0*/  @P1 LOP3.LUT R7, R7, R6, RZ, 0x3c, !PT ;  /* 0x0000000607071212 */ /* 0x002fc800078e3cff */
[----:B------:R-:W-:-:S04]  /*20dd0*/  @P1 LOP3.LUT R6, R7, R6, RZ, 0x3c, !PT ;  /* 0x0000000607061212 */ /* 0x000fc800078e3cff */
[----:B------:R-:W-:-:S05]  /*20de0*/  @P1 LOP3.LUT R7, R7, R6, RZ, 0x3c, !PT ;  /* 0x0000000607071212 */ /* 0x000fca00078e3cff */
[----:B------:R0:W4:Y:S04]  /*20df0*/  @P1 LDG.E.U16 R29, desc[UR58][R6.64] ;  /* 0x0000003a061d1981 */ /* 0x000128000c1e1500 */
[----:B------:R-:W0:Y:S04]  /*20e00*/  LDL R6, [R1+0x181c] ;  /* 0x00181c0001067983 */ /* 0x000e280000100800 */
[----:B------:R-:W0:Y:S01]  /*20e10*/  LDL R7, [R1+0x1820] ;  /* 0x0018200001077983 */ /* 0x000e220000100800 */
[----:B------:R-:W-:Y:S02]  /*20e20*/  PRMT R18, RZ, 0x7610, R18 ;  /* 0x00007610ff127816 */ /* 0x000fe40000000012 */
[----:B0-----:R-:W-:-:S04]  /*20e30*/  @P1 LOP3.LUT R7, R7, R6, RZ, 0x3c, !PT ;  /* 0x0000000607071212 */ /* 0x001fc800078e3cff */
[----:B------:R-:W-:-:S04]  /*20e40*/  @P1 LOP3.LUT R6, R7, R6, RZ, 0x3c, !PT ;  /* 0x0000000607061212 */ /* 0x000fc800078e3cff */
[----:B------:R-:W-:-:S05]  /*20e50*/  @P1 LOP3.LUT R7, R7, R6, RZ, 0x3c, !PT ;  /* 0x0000000607071212 */ /* 0x000fca00078e3cff */
[----:B------:R-:W2:Y:S04]  /*20e60*/  @P1 LDG.E.U16 R18, desc[UR58][R6.64] ;  /* 0x0000003a06121981 */ /* 0x000ea8000c1e1500 */
[----:B----4-:R-:W-:Y:S01]  /*20e70*/  STL [R1+0x4880], R29 ;  /* 0x0048801d01007387 */ /* 0x010fe20000100800 */
[----:B------:R-:W-:-:S03]  /*20e80*/  ISETP.GT.AND P2, PT, R4, 0x2, PT ;  /* 0x000000020400780c */ /* 0x000fc60003f44270 */
[----:B--2---:R0:W-:Y:S04]  /*20e90*/  STL [R1+0x4], R18 ;  /* 0x0000041201007387 */ /* 0x0041e80000100800 */
[----:B0-----:R-:W2:Y:S04]  /*20ea0*/  LDL.LU R18, [R1+0x4a84] ;  /* 0x004a840001127983 */ /* 0x001ea80000300800 */
[----:B------:R-:W4:Y:S04]  /*20eb0*/  LDL R6, [R1+0x1814] ;  /* 0x0018140001067983 */ /* 0x000f280000100800 */
[----:B------:R-:W4:Y:S01]  /*20ec0*/  LDL R7, [R1+0x1818] ;  /* 0x0018180001077983 */ /* 0x000f220000100800 */
[----:B------:R-:W-:-:S02]  /*20ed0*/  PRMT R19, RZ, 0x7610, R19 ;  /* 0x00007610ff137816 */ /* 0x000fc40000000013 */
[----:B----4-:R-:W-:-:S04]  /*20ee0*/  @P2 LOP3.LUT R7, R7, R6, RZ, 0x3c, !PT ;  /* 0x0000000607072212 */ /* 0x010fc800078e3cff */
[----:B------:R-:W-:-:S04]  /*20ef0*/  @P2 LOP3.LUT R6, R7, R6, RZ, 0x3c, !PT ;  /* 0x0000000607062212 */ /* 0x000fc800078e3cff */
[----:B------:R-:W-:-:S05]  /*20f00*/  @P2 LOP3.LUT R7, R7, R6, RZ, 0x3c, !PT ;  /* 0x0000000607072212 */ /* 0x000fca00078e3cff */
[----:B------:R-:W4:Y:S04]  /*20f10*/  @P2 LDG.E.U16 R19, desc[UR58][R6.64] ;  /* 0x0000003a06132981 */ /* 0x000f28000c1e1500 */
[----:B----4-:R0:W-:Y:S04]  /*20f20*/  STL [R1+0x8], R19 ;  /* 0x0000081301007387 */ /* 0x0101e80000100800 */
[----:B0-----:R-:W4:Y:S04]  /*20f30*/  LDL.LU R19, [R1+0x4a80] ;  /* 0x004a800001137983 */ /* 0x001f280000300800 */
[----:B------:R-:W3:Y:S04]  /*20f40*/  LDL R6, [R1+0x180c] ;  /* 0x00180c0001067983 */ /* 0x000ee80000100800 */
[----:B------:R-:W3:Y:S01]  /*20f50*/  LDL R7, [R1+0x1810] ;  /* 0x0018100001077983 */ /* 0x000ee20000100800 */
[----:B--2---:R-:W-:-:S02]  /*20f60*/  PRMT R18, RZ, 0x7610, R18 ;  /* 0x00007610ff127816 */ /* 0x004fc40000000012 */
[----:B---3--:R-:W-:-:S04]  /*20f70*/  @P2 LOP3.LUT R7, R7, R6, RZ, 0x3c, !PT ;  /* 0x0000000607072212 */ /* 0x008fc800078e3cff */
[----:B------:R-:W-:-:S04]  /*20f80*/  @P2 LOP3.LUT R6, R7, R6, RZ, 0x3c, !PT ;  /* 0x0000000607062212 */ /* 0x000fc800078e3cff */
[----:B------:R-:W-:-:S05]  /*20f90*/  @P2 LOP3.LUT R7, R7, R6, RZ, 0x3c, !PT ;  /* 0x0000000607072212 */ /* 0x000fca00078e3cff */
[----:B------:R-:W2:Y:S01]  /*20fa0*/  @P2 LDG.E.U16 R18, desc[UR58][R6.64] ;  /* 0x0000003a06122981 */ /* 0x000ea2000c1e1500 */
[----:B------:R-:W-:-:S03]  /*20fb0*/  ISETP.GT.AND P0, PT, R4, 0x3, PT ;  /* 0x000000030400780c */ /* 0x000fc60003f04270 */
[----:B--2---:R0:W-:Y:S04]  /*20fc0*/  STL [R1+0xc], R18 ;  /* 0x00000c1201007387 */ /* 0x0041e80000100800 */
[----:B0-----:R-:W2:Y:S04]  /*20fd0*/  LDL.LU R18, [R1+0x4a7c] ;  /* 0x004a7c0001127983 */ /* 0x001ea80000300800 */
[----:B------:R-:W3:Y:S04]  /*20fe0*/  LDL R6, [R1+0x1804] ;  /* 0x0018040001067983 */ /* 0x000ee80000100800 */
[----:B------:R-:W3:Y:S01]  /*20ff0*/  LDL R7, [R1+0x1808] ;  /* 0x0018080001077983 */ /* 0x000ee20000100800 */
[----:B----4-:R-:W-:-:S02]  /*21000*/  PRMT R19, RZ, 0x7610, R19 ;  /* 0x00007610ff137816 */ /* 0x010fc40000000013 */
[----:B---3--:R-:W-:-:S04]  /*21010*/  @P0 LOP3.LUT R7, R7, R6, RZ, 0x3c, !PT ;  /* 0x0000000607070212 */ /* 0x008fc800078e3cff */
[----:B------:R-:W-:-:S04]  /*21020*/  @P0 LOP3.LUT R6, R7, R6, RZ, 0x3c, !PT ;  /* 0x0000000607060212 */ /* 0x000fc800078e3cff */
[----:B------:R-:W-:-:S05]  /*21030*/  @P0 LOP3.LUT R7, R7, R6, RZ, 0x3c, !PT ;  /* 0x0000000607070212 */ /* 0x000fca00078e3cff */
[----:B------:R-:W3:Y:S04]  /*21040*/  @P0 LDG.E.U16 R19, desc[UR58][R6.64] ;  /* 0x0000003a06130981 */ /* 0x000ee8000c1e1500 */
[----:B---3--:R0:W-:Y:S04]  /*21050*/  STL [R1+0x1224], R19 ;  /* 0x0012241301007387 */ /* 0x0081e80000100800 */
[----:B0-----:R-:W3:Y:S04]  /*21060*/  LDL.LU R19, [R1+0x4a78] ;  /* 0x004a780001137983 */ /* 0x001ee80000300800 */
[----:B------:R-:W4:Y:S04]  /*21070*/  LDL R6, [R1+0x17fc] ;  /* 0x0017fc0001067983 */ /* 0x000f280000100800 */
[----:B------:R-:W4:Y:S01]  /*21080*/  LDL R7, [R1+0x1800] ;  /* 0x0018000001077983 */ /* 0x000f220000100800 */
[----:B--2---:R-:W-:-:S02]  /*21090*/  PRMT R18, RZ, 0x7610, R18 ;  /* 0x00007610ff127816 */ /* 0x004fc40000000012 */
[----:B----4-:R-:W-:-:S04]  /*210a0*/  @P0 LOP3.LUT R7, R7, R6, RZ, 0x3c, !PT ;  /* 0x0000000607070212 */ /* 0x010fc800078e3cff */
[----:B------:R-:W-:-:S04]  /*210b0*/  @P0 LOP3.LUT R6, R7, R6, RZ, 0x3c, !PT ;  /* 0x0000000607060212 */ /* 0x000fc800078e3cff */
[----:B------:R-:W-:-:S05]  /*210c0*/  @P0 LOP3.LUT R7, R7, R6, RZ, 0x3c, !PT ;  /* 0x0000000607070212 */ /* 0x000fca00078e3cff */
[----:B------:R-:W2:Y:S01]  /*210d0*/  @P0 LDG.E.U16 R18, desc[UR58][R6.64] ;  /* 0x0000003a06120981 */ /* 0x000ea2000c1e1500 */
        /* <DEDUP_REMOVED lines=9> */
[----:B------:R0:W4:Y:S04]  /*21170*/  @P1 LDG.E.U16 R3, desc[UR58][R6.64] ;  /* 0x0000003a06031981 */ /* 0x000128000c1e1500 */
[----:B------:R-:W0:Y:S04]  /*21180*/  LDL R6, [R1+0x17ec] ;  /* 0x0017ec0001067983 */ /* 0x000e280000100800 */
[----:B------:R-:W0:Y:S01]  /*21190*/  LDL R7, [R1+0x17f0] ;  /* 0x0017f00001077983 */ /* 0x000e220000100800 */
[----:B---3--:R-:W-:Y:S02]  /*211a0*/  PRMT R19, RZ, 0x7610, R19 ;  /* 0x00007610ff137816 */ /* 0x008fe40000000013 */
[----:B0-----:R-:W-:-:S04]  /*211b0*/  @P1 LOP3.LUT R7, R7, R6, RZ, 0x3c, !PT ;  /* 0x0000000607071212 */ /* 0x001fc800078e3cff */
[----:B------:R-:W-:-:S04]  /*211c0*/  @P1 LOP3.LUT R6, R7, R6, RZ, 0x3c, !PT ;  /* 0x0000000607061212 */ /* 0x000fc800078e3cff */
[----:B------:R-:W-:-:S05]  /*211d0*/  @P1 LOP3.LUT R7, R7, R6, RZ, 0x3c, !PT ;  /* 0x0000000607071212 */ /* 0x000fca00078e3cff */
[----:B------:R-:W3:Y:S04]  /*211e0*/  @P1 LDG.E.U16 R19, desc[UR58][R6.64] ;  /* 0x0000003a06131981 */ /* 0x000ee8000c1e1500 */
[----:B----4-:R-:W-:Y:S01]  /*211f0*/  STL [R1+0x4850], R3 ;  /* 0x0048500301007387 */ /* 0x010fe20000100800 */
[----:B------:R-:W-:-:S03]  /*21200*/  ISETP.GT.AND P2, PT, R4, 0x5, PT ;  /* 0x000000050400780c */ /* 0x000fc60003f44270 */
        /* <DEDUP_REMOVED lines=8> */
[----:B------:R-:W2:Y:S04]  /*21290*/  @P2 LDG.E.U16 R18, desc[UR58][R6.64] ;  /* 0x0000003a06122981 */ /* 0x000ea8000c1e1500 */
[----:B--2---:R0:W-:Y:S04]  /*212a0*/  STL [R1+0x124c], R18 ;  /* 0x00124c1201007387 */ /* 0x0041e80000100800 */
[----:B0-----:R-:W2:Y:S04]  /*212b0*/  LDL.LU R18, [R1+0x4a6c] ;  /* 0x004a6c0001127983 */ /* 0x001ea80000300800 */
[----:B------:R-:W4:Y:S04]  /*212c0*/  LDL R6, [R1+0x17dc] ;  /* 0x0017dc0001067983 */ /* 0x000f280000100800 */
[----:B------:R-:W4:Y:S01]  /*212d0*/  LDL R7, [R1+0x17e0] ;  /* 0x0017e00001077983 */ /* 0x000f220000100800 */
[----:B---3--:R-:W-:-:S02]  /*212e0*/  PRMT R19, RZ, 0x7610, R19 ;  /* 0x00007610ff137816 */ /* 0x008fc40000000013 */
[----:B----4-:R-:W-:-:S04]  /*212f0*/  @P2 LOP3.LUT R7, R7, R6, RZ, 0x3c, !PT ;  /* 0x0000000607072212 */ /* 0x010fc800078e3cff */
[----:B------:R-:W-:-:S04]  /*21300*/  @P2 LOP3.LUT R6, R7, R6, RZ, 0x3c, !PT ;  /* 0x0000000607062212 */ /* 0x000fc800078e3cff */
[----:B------:R-:W-:-:S05]  /*21310*/  @P2 LOP3.LUT R7, R7, R6, RZ, 0x3c, !PT ;  /* 0x0000000607072212 */ /* 0x000fca00078e3cff */
[----:B------:R-:W3:Y:S01]  /*21320*/  @P2 LDG.E.U16 R19, desc[UR58][R6.64] ;  /* 0x0000003a06132981 */ /* 0x000ee2000c1e1500 */
[----:B------:R-:W-:-:S03]  /*21330*/  ISETP.GT.AND P0, PT, R4, 0x6, PT ;  /* 0x000000060400780c */ /* 0x000fc60003f04270 */
[----:B---3--:R0:W-:Y:S04]  /*21340*/  STL [R1+0x1250], R19 ;  /* 0x0012501301007387 */ /* 0x0081e80000100800 */
[----:B0-----:R-:W3:Y:S04]  /*21350*/  LDL.LU R19, [R1+0x4a68] ;  /* 0x004a680001137983 */ /* 0x001ee80000300800 */
        /* <DEDUP_REMOVED lines=9> */
[----:B------:R-:W2:Y:S04]  /*213f0*/  LDL R6, [R1+0x17cc] ;  /* 0x0017cc0001067983 */ /* 0x000ea80000100800 */
[----:B------:R-:W2:Y:S01]  /*21400*/  LDL R7, [R1+0x17d0] ;  /* 0x0017d00001077983 */ /* 0x000ea20000100800 */
[----:B------:R-:W-:-:S02]  /*21410*/  PRMT R23, RZ, 0x7610, R23 ;  /* 0x00007610ff177816 */ /* 0x000fc40000000017 */
[----:B--2---:R-:W-:-:S04]  /*21420*/  @P0 LOP3.LUT R7, R7, R6, RZ, 0x3c, !PT ;  /* 0x0000000607070212 */ /* 0x004fc800078e3cff */
[----:B------:R-:W-:-:S04]  /*21430*/  @P0 LOP3.LUT R6, R7, R6, RZ, 0x3c, !PT ;  /* 0x0000000607060212 */ /* 0x000fc800078e3cff */
[----:B------:R-:W-:-:S05]  /*21440*/  @P0 LOP3.LUT R7, R7, R6, RZ, 0x3c, !PT ;  /* 0x0000000607070212 */ /* 0x000fca00078e3cff */
[----:B------:R-:W2:Y:S01]  /*21450*/  @P0 LDG.E.U16 R23, desc[UR58][R6.64] ;  /* 0x0000003a06170981 */ /* 0x000ea2000c1e1500 */
[----:B------:R-:W-:-:S03]  /*21460*/  ISETP.GT.AND P1, PT, R4, 0x7, PT ;  /* 0x000000070400780c */ /* 0x000fc60003f24270 */
[----:B--2---:R0:W-:Y:S04]  /*21470*/  STL [R1+0x125c], R23 ;  /* 0x00125c1701007387 */ /* 0x0041e80000100800 */
[----:B0-----:R-:W2:Y:S04]  /*21480*/  LDL.LU R23, [R1+0x4a60] ;  /* 0x004a600001177983 */ /* 0x001ea80000300800 */
[----:B------:R-:W2:Y:S04]  /*21490*/  LDL R6, [R1+0x17c4] ;  /* 0x0017c40001067983 */ /* 0x000ea80000100800 */
[----:B------:R-:W2:Y:S01]  /*214a0*/  LDL R7, [R1+0x17c8] ;  /* 0x0017c80001077983 */ /* 0x000ea20000100800 */
[----:B------:R-:W-:-:S02]  /*214b0*/  PRMT R26, RZ, 0x7610, R26 ;  /* 0x00007610ff1a7816 */ /* 0x000fc4000000001a */
[----:B--2---:R-:W-:-:S04]  /*214c0*/  @P1 LOP3.LUT R7, R7, R6, RZ, 0x3c, !PT ;  /* 0x0000000607071212 */ /* 0x004fc800078e3cff */
[----:B------:R-:W-:-:S04]  /*214d0*/  @P1 LOP3.LUT R6, R7, R6, RZ, 0x3c, !PT ;  /* 0x0000000607061212 */ /* 0x000fc800078e3cff */
[----:B------:R-:W-:-:S05]  /*214e0*/  @P1 LOP3.LUT R7, R7, R6, RZ, 0x3c, !PT ;  /* 0x0000000607071212 */ /* 0x000fca00078e3cff */
[----:B------:R-:W2:Y:S04]  /*214f0*/  @P1 LDG.E.U16 R26, desc[UR58][R6.64] ;  /* 0x0000003a061a1981 */ /* 0x000ea8000c1e1500 */
        /* <DEDUP_REMOVED lines=18> */
[----:B------:R0:W2:Y:S04]  /*21620*/  @P2 LDG.E.U16 R18, desc[UR58][R6.64] ;  /* 0x0000003a06122981 */ /* 0x0000a8000c1e1500 */
[----:B------:R-:W0:Y:S04]  /*21630*/  LDL R6, [R1+0x17ac] ;  /* 0x0017ac0001067983 */ /* 0x000e280000100800 */
[----:B------:R-:W0:Y:S01]  /*21640*/  LDL R7, [R1+0x17b0] ;  /* 0x0017b00001077983 */ /* 0x000e220000100800 */
[----:B---3--:R-:W-:Y:S02]  /*21650*/  PRMT R19, RZ, 0x7610, R19 ;  /* 0x00007610ff137816 */ /* 0x008fe40000000013 */
[----:B0-----:R-:W-:-:S04]  /*21660*/  @P2 LOP3.LUT R7, R7, R6, RZ, 0x3c, !PT ;  /* 0x0000000607072212 */ /* 0x001fc800078e3cff */
[----:B------:R-:W-:-:S04]  /*21670*/  @P2 LOP3.LUT R6, R7, R6, RZ, 0x3c, !PT ;  /* 0x0000000607062212 */ /* 0x000fc800078e3cff */
[----:B------:R-:W-:-:S05]  /*21680*/  @P2 LOP3.LUT R7, R7, R6, RZ, 0x3c, !PT ;  /* 0x0000000607072212 */ /* 0x000fca00078e3cff */
[----:B------:R0:W3:Y:S04]  /*21690*/  @P2 LDG.E.U16 R19, desc[UR58][R6.64] ;  /* 0x0000003a06132981 */ /* 0x0000e8000c1e1500 */
[----:B------:R-:W0:Y:S04]  /*216a0*/  LDL R6, [R1+0x17a4] ;  /* 0x0017a40001067983 */ /* 0x000e280000100800 */
[----:B------:R-:W0:Y:S01]  /*216b0*/  LDL R7, [R1+0x17a8] ;  /* 0x0017a80001077983 */ /* 0x000e220000100800 */
[----:B------:R-:W-:Y:S02]  /*216c0*/  ISETP.GT.AND P0, PT, R4, 0x9, PT ;  /* 0x000000090400780c */ /* 0x000fe40003f04270 */
[----:B----4-:R-:W-:-:S11]  /*216d0*/  PRMT R22, RZ, 0x7610, R22 ;  /* 0x00007610ff167816 */ /* 0x010fd60000000016 */
[----:B0-----:R-:W-:-:S04]  /*216e0*/  @P0 LOP3.LUT R7, R7, R6, RZ, 0x3c, !PT ;  /* 0x0000000607070212 */ /* 0x001fc800078e3cff */
        /* <DEDUP_REMOVED lines=9> */
[----:B------:R0:W2:Y:S04]  /*21780*/  @P0 LDG.E.U16 R23, desc[UR58][R6.64] ;  /* 0x0000003a06170981 */ /* 0x0000a8000c1e1500 */
[----:B------:R-:W0:Y:S04]  /*21790*/  LDL R6, [R1+0x1794] ;  /* 0x0017940001067983 */ /* 0x000e280000100800 */
[----:B------:R-:W0:Y:S01]  /*217a0*/  LDL R7, [R1+0x1798] ;  /* 0x0017980001077983 */ /* 0x000e220000100800 */
[----:B------:R-:W-:Y:S02]  /*217b0*/  ISETP.GT.AND P1, PT, R4, 0xa, PT ;  /* 0x0000000a0400780c */ /* 0x000fe40003f24270 */
[----:B------:R-:W-:-:S11]  /*217c0*/  PRMT R26, RZ, 0x7610, R26 ;  /* 0x00007610ff1a7816 */ /* 0x000fd6000000001a */
[----:B0-----:R-:W-:-:S04]  /*217d0*/  @P1 LOP3.LUT R7, R7, R6, RZ, 0x3c, !PT ;  /* 0x0000000607071212 */ /* 0x001fc800078e3cff */
[----:B------:R-:W-:-:S04]  /*217e0*/  @P1 LOP3.LUT R6, R7, R6, RZ, 0x3c, !PT ;  /* 0x0000000607061212 */ /* 0x000fc800078e3cff */
[----:B------:R-:W-:-:S05]  /*217f0*/  @P1 LOP3.LUT R7, R7, R6, RZ, 0x3c, !PT ;  /* 0x0000000607071212 */ /* 0x000fca00078e3cff */
[----:B------:R-:W2:Y:S04]  /*21800*/  @P1 LDG.E.U16 R26, desc[UR58][R6.64] ;  /* 0x0000003a061a1981 */ /* 0x000ea8000c1e1500 */
[----:B------:R-:W3:Y:S04]  /*21810*/  LDL R6, [R1+0x178c] ;  /* 0x00178c0001067983 */ /* 0x000ee80000100800 */
[----:B------:R-:W3:Y:S01]  /*21820*/  LDL R7, [R1+0x1790] ;  /* 0x0017900001077983 */ /* 0x000ee20000100800 */
[----:B------:R-:W-:-:S03]  /*21830*/  PRMT R27, RZ, 0x7610, R27 ;  /* 0x00007610ff1b7816 */ /* 0x000fc6000000001b */
[----:B--2---:R-:W-:Y:S01]  /*21840*/  STL [R1+0x4860], R26 ;  /* 0x0048601a01007387 */ /* 0x004fe20000100800 */
[----:B---3--:R-:W-:-:S04]  /*21850*/  @P1 LOP3.LUT R7, R7, R6, RZ, 0x3c, !PT ;  /* 0x0000000607071212 */ /* 0x008fc800078e3cff */
[----:B------:R-:W-:-:S04]  /*21860*/  @P1 LOP3.LUT R6, R7, R6, RZ, 0x3c, !PT ;  /* 0x0000000607061212 */ /* 0x000fc800078e3cff */
[----:B------:R-:W-:Y:S01]  /*21870*/  @P1 LOP3.LUT R7, R7, R6, RZ, 0x3c, !PT ;  /* 0x0000000607071212 */ /* 0x000fe200078e3cff */
[----:B------:R-:W-:Y:S04]  /*21880*/  STL [R1+0x4864], R26 ;  /* 0x0048641a01007387 */ /* 0x000fe80000100800 */
[----:B------:R0:W2:Y:S04]  /*21890*/  @P1 LDG.E.U16 R27, desc[UR58][R6.64] ;  /* 0x0000003a061b1981 */ /* 0x0000a8000c1e1500 */
[----:B------:R-:W0:Y:S04]  /*218a0*/  LDL R6, [R1+0x1784] ;  /* 0x0017840001067983 */ /* 0x000e280000100800 */
[----:B------:R-:W0:Y:S01]  /*218b0*/  LDL R7, [R1+0x1788] ;  /* 0x0017880001077983 */ /* 0x000e220000100800 */
[----:B------:R-:W-:-:S02]  /*218c0*/  ISETP.GT.AND P2, PT, R4, 0xb, PT ;  /* 0x0000000b0400780c */ /* 0x000fc40003f44270 */
[----:B------:R-:W-:-:S11]  /*218d0*/  PRMT R12, RZ, 0x7610, R12 ;  /* 0x00007610ff0c7816 */ /* 0x000fd6000000000c */
[----:B0-----:R-:W-:-:S04]  /*218e0*/  @P2 LOP3.LUT R7, R7, R6, RZ, 0x3c, !PT ;  /* 0x0000000607072212 */ /* 0x001fc800078e3cff */
[----:B------:R-:W-:-:S04]  /*218f0*/  @P2 LOP3.LUT R6, R7, R6, RZ, 0x3c, !PT ;  /* 0x0000000607062212 */ /* 0x000fc800078e3cff */
[----:B------:R-:W-:-:S05]  /*21900*/  @P2 LOP3.LUT R7, R7, R6, RZ, 0x3c, !PT ;  /* 0x0000000607072212 */ /* 0x000fca00078e3cff */
[----:B------:R-:W3:Y:S04]  /*21910*/  @P2 LDG.E.U16 R12, desc[UR58][R6.64] ;  /* 0x0000003a060c2981 */ /* 0x000ee8000c1e1500 */
[----:B--2---:R-:W-:Y:S04]  /*21920*/  STL [R1+0x485c], R27 ;  /* 0x00485c1b01007387 */ /* 0x004fe80000100800 */
[----:B------:R-:W-:Y:S04]  /*21930*/  STL [R1+0x4868], R27 ;  /* 0x0048681b01007387 */ /* 0x000fe80000100800 */
[----:B---3--:R0:W-:Y:S04]  /*21940*/  STL [R1+0x1fc], R12 ;  /* 0x0001fc0c01007387 */ /* 0x0081e80000100800 */
[----:B0-----:R-:W2:Y:S04]  /*21950*/  LDL.LU R12, [R1+0x4a54] ;  /* 0x004a5400010c7983 */ /* 0x001ea80000300800 */
[----:B------:R-:W3:Y:S04]  /*21960*/  LDL R6, [R1+0x177c] ;  /* 0x00177c0001067983 */ /* 0x000ee80000100800 */
[----:B------:R-:W3:Y:S01]  /*21970*/  LDL R7, [R1+0x1780] ;  /* 0x0017800001077983 */ /* 0x000ee20000100800 */
[----:B------:R-:W-:-:S02]  /*21980*/  PRMT R13, RZ, 0x7610, R13 ;  /* 0x00007610ff0d7816 */ /* 0x000fc4000000000d */
[----:B---3--:R-:W-:-:S04]  /*21990*/  @P2 LOP3.LUT R7, R7, R6, RZ, 0x3c, !PT ;  /* 0x0000000607072212 */ /* 0x008fc800078e3cff */
[----:B------:R-:W-:-:S04]  /*219a0*/  @P2 LOP3.LUT R6, R7, R6, RZ, 0x3c, !PT ;  /* 0x0000000607062212 */ /* 0x000fc800078e3cff */
[----:B------:R-:W-:-:S05]  /*219b0*/  @P2 LOP3.LUT R7, R7, R6, RZ, 0x3c, !PT ;  /* 0x0000000607072212 */ /* 0x000fca00078e3cff */
[----:B------:R-:W3:Y:S01]  /*219c0*/  @P2 LDG.E.U16 R13, desc[UR58][R6.64] ;  /* 0x0000003a060d2981 */ /* 0x000ee2000c1e1500 */
[----:B------:R-:W-:-:S03]  /*219d0*/  ISETP.GT.AND P0, PT, R4, 0xc, PT ;  /* 0x0000000c0400780c */ /* 0x000fc60003f04270 */
[----:B---3--:R0:W-:Y:S04]  /*219e0*/  STL [R1+0x200], R13 ;  /* 0x0002000d01007387 */ /* 0x0081e80000100800 */
[----:B0-----:R-:W3:Y:S04]  /*219f0*/  LDL.LU R13, [R1+0x4a50] ;  /* 0x004a5000010d7983 */ /* 0x001ee80000300800 */
[----:B------:R-:W3:Y:S04]  /*21a00*/  LDL R6, [R1+0x1774] ;  /* 0x0017740001067983 */ /* 0x000ee80000100800 */
[----:B------:R-:W3:Y:S01]  /*21a10*/  LDL R7, [R1+0x1778] ;  /* 0x0017780001077983 */ /* 0x000ee20000100800 */
[----:B--2---:R-:W-:-:S02]  /*21a20*/  PRMT R12, RZ, 0x7610, R12 ;  /* 0x00007610ff0c7816 */ /* 0x004fc4000000000c */
[----:B---3--:R-:W-:-:S04]  /*21a30*/  @P0 LOP3.LUT R7, R7, R6, RZ, 0x3c, !PT ;  /* 0x0000000607070212 */ /* 0x008fc800078e3cff */
[----:B------:R-:W-:-:S04]  /*21a40*/  @P0 LOP3.LUT R6, R7, R6, RZ, 0x3c, !PT ;  /* 0x0000000607060212 */ /* 0x000fc800078e3cff */
[----:B------:R-:W-:-:S05]  /*21a50*/  @P0 LOP3.LUT R7, R7, R6, RZ, 0x3c, !PT ;  /* 0x0000000607070212 */ /* 0x000fca00078e3cff */
[----:B------:R-:W2:Y:S04]  /*21a60*/  @P0 LDG.E.U16 R12, desc[UR58][R6.64] ;  /* 0x0000003a060c0981 */ /* 0x000ea8000c1e1500 */
[----:B--2---:R0:W-:Y:S04]  /*21a70*/  STL [R1+0x21c], R12 ;  /* 0x00021c0c01007387 */ /* 0x0041e80000100800 */
        /* <DEDUP_REMOVED lines=85> */
[----:B------:R-:W-:-:S11]  /*21fd0*/  PRMT R16, RZ, 0x7610, R16 ;  /* 0x00007610ff107816 */ /* 0x000fd60000000010 */
[----:B0-----:R-:W-:-:S04]  /*21fe0*/  @P2 LOP3.LUT R7, R7, R6, RZ, 0x3c, !PT ;  /* 0x0000000607072212 */ /* 0x001fc800078e3cff */
[----:B------:R-:W-:-:S04]  /*21ff0*/  @P2 LOP3.LUT R6, R7, R6, RZ, 0x3c, !PT ;  /* 0x0000000607062212 */ /* 0x000fc800078e3cff */
[----:B------:R-:W-:-:S05]  /*22000*/  @P2 LOP3.LUT R7, R7, R6, RZ, 0x3c, !PT ;  /* 0x0000000607072212 */ /* 0x000fca00078e3cff */
[----:B------:R0:W2:Y:S04]  /*22010*/  @P2 LDG.E.U16 R16, desc[UR58][R6.64] ;  /* 0x0000003a06102981 */ /* 0x0000a8000c1e1500 */
        /* <DEDUP_REMOVED lines=30> */
[----:B------:R-:W3:Y:S04]  /*22200*/  @P1 LDG.E.U16 R9, desc[UR58][R6.64] ;  /* 0x0000003a06091981 */ /* 0x000ee8000c1e1500 */
[----:B--2---:R-:W-:Y:S04]  /*22210*/  STL [R1+0x4854], R21 ;  /* 0x0048541501007387 */ /* 0x004fe80000100800 */
        /* <DEDUP_REMOVED lines=14> */
[----:B---3--:R-:W-:-:S02]  /*22300*/  PRMT R8, RZ, 0x7610, R8 ;  /* 0x00007610ff087816 */ /* 0x008fc40000000008 */
[----:B--2---:R-:W-:-:S04]  /*22310*/  @P2 LOP3.LUT R7, R7, R6, RZ, 0x3c, !PT ;  /* 0x0000000607072212 */ /* 0x004fc800078e3cff */
[----:B------:R-:W-:-:S04]  /*22320*/  @P2 LOP3.LUT R6, R7, R6, RZ, 0x3c, !PT ;  /* 0x0000000607062212 */ /* 0x000fc800078e3cff */
[----:B------:R-:W-:-:S05]  /*22330*/  @P2 LOP3.LUT R7, R7, R6, RZ, 0x3c, !PT ;  /* 0x0000000607072212 */ /* 0x000fca00078e3cff */
[----:B------:R-:W2:Y:S04]  /*22340*/  @P2 LDG.E.U16 R8, desc[UR58][R6.64] ;  /* 0x0000003a06082981 */ /* 0x000ea8000c1e1500 */
[----:B--2---:R0:W-:Y:S04]  /*22350*/  STL [R1+0x1f4], R8 ;  /* 0x0001f40801007387 */ /* 0x0041e80000100800 */
[----:B0-----:R-:W2:Y:S04]  /*22360*/  LDL.LU R8, [R1+0x4a24] ;  /* 0x004a240001087983 */ /* 0x001ea80000300800 */
        /* <DEDUP_REMOVED lines=153> */
[----:B--2---:R0:W-:Y:S04]  /*22d00*/  STL [R1+0x1d0], R5 ;  /* 0x0001d00501007387 */ /* 0x0041e80000100800 */
[----:B0-----:R-:W2:Y:S04]  /*22d10*/  LDL R5, [R1+0x1648] ;  /* 0x0016480001057983 */ /* 0x001ea80000100800 */
        /* <DEDUP_REMOVED lines=18> */
[----:B------:R-:W3:Y:S04]  /*22e40*/  @P1 LDG.E.U16 R28, desc[UR58][R6.64] ;  /* 0x0000003a061c1981 */ /* 0x000ee8000c1e1500 */
[----:B---3--:R0:W-:Y:S04]  /*22e50*/  STL [R1+0x1e8], R28 ;  /* 0x0001e81c01007387 */ /* 0x0081e80000100800 */
[----:B------:R-:W3:Y:S04]  /*22e60*/  LDL R6, [R1+0x164c] ;  /* 0x00164c0001067983 */ /* 0x000ee80000100800 */
[----:B------:R-:W3:Y:S01]  /*22e70*/  LDL R7, [R1+0x1650] ;  /* 0x0016500001077983 */ /* 0x000ee20000100800 */
[----:B--2---:R-:W-:Y:S01]  /*22e80*/  PRMT R0, RZ, 0x7610, R0 ;  /* 0x00007610ff007816 */ /* 0x004fe20000000000 */
[----:B0-----:R-:W0:Y:S01]  /*22e90*/  S2R R28, SR_TID.X ;  /* 0x00000000001c7919 */ /* 0x001e220000002100 */
[----:B---3--:R-:W-:-:S04]  /*22ea0*/  @P1 LOP3.LUT R7, R7, R6, RZ, 0x3c, !PT ;  /* 0x0000000607071212 */ /* 0x008fc800078e3cff */
[----:B------:R-:W-:-:S04]  /*22eb0*/  @P1 LOP3.LUT R6, R7, R6, RZ, 0x3c, !PT ;  /* 0x0000000607061212 */ /* 0x000fc800078e3cff */
[----:B------:R-:W-:-:S05]  /*22ec0*/  @P1 LOP3.LUT R7, R7, R6, RZ, 0x3c, !PT ;  /* 0x0000000607071212 */ /* 0x000fca00078e3cff */
[----:B------:R-:W2:Y:S01]  /*22ed0*/  @P1 LDG.E.U16 R0, desc[UR58][R6.64] ;  /* 0x0000003a06001981 */ /* 0x000ea2000c1e1500 */
[----:B0-----:R-:W-:Y:S02]  /*22ee0*/  LOP3.LUT R28, R28, 0x1f, RZ, 0xc0, !PT ;  /* 0x0000001f1c1c7812 */ /* 0x001fe400078ec0ff */
[----:B------:R-:W-:Y:S02]  /*22ef0*/  ISETP.GT.AND P0, PT, R4, 0x1f, PT ;  /* 0x0000001f0400780c */ /* 0x000fe40003f04270 */
[----:B------:R-:W-:Y:S01]  /*22f00*/  ISETP.GE.AND P1, PT, R28, R4, PT ;  /* 0x000000041c00720c */ /* 0x000fe20003f26270 */
[----:B--2---:R0:W-:Y:S04]  /*22f10*/  STL [R1+0x1dc], R0 ;  /* 0x0001dc0001007387 */ /* 0x0041e80000100800 */
[----:B0-----:R-:W2:Y:S04]  /*22f20*/  LDL.LU R0, [R1+0x49f4] ;  /* 0x0049f40001007983 */ /* 0x001ea80000300800 */
[----:B------:R-:W3:Y:S04]  /*22f30*/  LDL R4, [R1+0x1644] ;  /* 0x0016440001047983 */ /* 0x000ee80000100800 */
[----:B------:R-:W2:Y:S01]  /*22f40*/  LDL.LU R28, [R1+0x1ff0] ;  /* 0x001ff000011c7983 */ /* 0x000ea20000300800 */
[----:B---3--:R-:W-:-:S04]  /*22f50*/  @P0 LOP3.LUT R5, R5, R4, RZ, 0x3c, !PT ;  /* 0x0000000405050212 */ /* 0x008fc800078e3cff */
[C---:B------:R-:W-:Y:S02]  /*22f60*/  @P0 LOP3.LUT R4, R5.reuse, R4, RZ, 0x3c, !PT ;  /* 0x0000000405040212 */ /* 0x040fe400078e3cff */
[----:B--2---:R-:W-:Y:S02]  /*22f70*/  PRMT R0, RZ, 0x7610, R0 ;  /* 0x00007610ff007816 */ /* 0x004fe40000000000 */
        /* <DEDUP_REMOVED lines=11> */
[----:B------:R-:W-:Y:S06]  /*23030*/  BAR.SYNC.DEFER_BLOCKING 0x0 ;  /* 0x0000000000007b1d */ /* 0x000fec0000010000 */
[----:B--2---:R0:W-:Y:S04]  /*23040*/  STL [R1+0x1d4], R0 ;  /* 0x0001d40001007387 */ /* 0x0041e80000100800 */
[----:B0-----:R-:W2:Y:S04]  /*23050*/  LDL.LU R0, [R1+0x49ec] ;  /* 0x0049ec0001007983 */ /* 0x001ea80000300800 */
[----:B------:R-:W3:Y:S04]  /*23060*/  LDL R4, [R1+0x1f18] ;  /* 0x001f180001047983 */ /* 0x000ee80000100800 */
[----:B------:R-:W3:Y:S01]  /*23070*/  LDL R5, [R1+0x1f1c] ;  /* 0x001f1c0001057983 */ /* 0x000ee20000100800 */
[----:B--2---:R-:W-:-:S02]  /*23080*/  PRMT R0, RZ, 0x7610, R0 ;  /* 0x00007610ff007816 */ /* 0x004fc40000000000 */
[----:B---3--:R-:W-:-:S04]  /*23090*/  @!P1 LOP3.LUT R5, R5, R4, RZ, 0x3c, !PT ;  /* 0x0000000405059212 */ /* 0x008fc800078e3cff */
[----:B------:R-:W-:-:S04]  /*230a0*/  @!P1 LOP3.LUT R4, R5, R4, RZ, 0x3c, !PT ;  /* 0x0000000405049212 */ /* 0x000fc800078e3cff */
[----:B------:R-:W-:-:S05]  /*230b0*/  @!P1 LOP3.LUT R5, R5, R4, RZ, 0x3c, !PT ;  /* 0x0000000405059212 */ /* 0x000fca00078e3cff */
[----:B------:R-:W2:Y:S04]  /*230c0*/  @!P1 LDG.E.U16 R0, desc[UR58][R4.64] ;  /* 0x0000003a04009981 */ /* 0x000ea8000c1e1500 */
        /* <DEDUP_REMOVED lines=560> */
[----:B------:R-:W3:Y:S01]  /*253d0*/  LDL R5, [R1+0x201c] ;  /* 0x00201c0001057983 */ /* 0x000ee20000100800 */
[----:B--2---:R-:W-:Y:S01]  /*253e0*/  PRMT R0, RZ, 0x7610, R0 ;  /* 0x00007610ff007816 */ /* 0x004fe20000000000 */
[----:B---3--:R-:W-:-:S02]  /*253f0*/  @!P1 IMAD.MOV.U32 R4, RZ, RZ, R5 ;  /* 0x000000ffff049224 */ /* 0x008fc400078e0005 */
[----:B------:R-:W-:-:S05]  /*25400*/  @!P1 IMAD.MOV.U32 R5, RZ, RZ, R28 ;  /* 0x000000ffff059224 */ /* 0x000fca00078e001c */
[----:B------:R-:W2:Y:S04]  /*25410*/  @!P1 LDG.E.U16 R0, desc[UR58][R4.64] ;  /* 0x0000003a04009981 */ /* 0x000ea8000c1e1500 */
[----:B------:R-:W-:Y:S04]  /*25420*/  STL [R1+0x2064], R28 ;  /* 0x0020641c01007387 */ /* 0x000fe80000100800 */
        /* <DEDUP_REMOVED lines=244> */
[----:B------:R-:W2:Y:S04]  /*26370*/  LDL R4, [R1+0x1bcc] ;  /* 0x001bcc0001047983 */ /* 0x000ea80000100800 */
[----:B------:R-:W2:Y:S01]  /*26380*/  LDL R5, [R1+0x1bd0] ;  /* 0x001bd00001057983 */ /* 0x000ea20000100800 */
[----:B------:R-:W-:Y:S01]  /*26390*/  PRMT R26, RZ, 0x7610, R26 ;  /* 0x00007610ff1a7816 */ /* 0x000fe2000000001a */
[----:B0-----:R-:W0:Y:S01]  /*263a0*/  S2R R0, SR_TID.X ;  /* 0x0000000000007919 */ /* 0x001e220000002100 */
[----:B--2---:R-:W-:-:S04]  /*263b0*/  @!P1 LOP3.LUT R5, R5, R4, RZ, 0x3c, !PT ;  /* 0x0000000405059212 */ /* 0x004fc800078e3cff */
[----:B------:R-:W-:-:S04]  /*263c0*/  @!P1 LOP3.LUT R4, R5, R4, RZ, 0x3c, !PT ;  /* 0x0000000405049212 */ /* 0x000fc800078e3cff */
[----:B------:R-:W-:-:S05]  /*263d0*/  @!P1 LOP3.LUT R5, R5, R4, RZ, 0x3c, !PT ;  /* 0x0000000405059212 */ /* 0x000fca00078e3cff */
[----:B------:R1:W2:Y:S04]  /*263e0*/  @!P1 LDG.E.U16 R26, desc[UR58][R4.64] ;  /* 0x0000003a041a9981 */ /* 0x0002a8000c1e1500 */
[----:B------:R-:W1:Y:S04]  /*263f0*/  LDL R4, [R1+0x1bac] ;  /* 0x001bac0001047983 */ /* 0x000e680000100800 */
[----:B------:R-:W1:Y:S01]  /*26400*/  LDL R5, [R1+0x1bb0] ;  /* 0x001bb00001057983 */ /* 0x000e620000100800 */
[----:B0-----:R-:W-:-:S05]  /*26410*/  LOP3.LUT R0, R0, 0x3f, RZ, 0xc0, !PT ;  /* 0x0000003f00007812 */ /* 0x001fca00078ec0ff */
[----:B------:R-:W-:-:S05]  /*26420*/  IMAD.SHL.U32 R0, R0, 0x2, RZ ;  /* 0x0000000200007824 */ /* 0x000fca00078e00ff */
[----:B------:R-:W-:Y:S04]  /*26430*/  STS.U16 [R0+UR6+0x8000], R24 ;  /* 0x0080001800007988 */ /* 0x000fe80008000406 */
[----:B------:R0:W-:Y:S02]  /*26440*/  STS.U16 [R0+UR6+0x8080], R25 ;  /* 0x0080801900007988 */ /* 0x0001e40008000406 */
[----:B0-----:R-:W-:Y:S02]  /*26450*/  PRMT R0, RZ, 0x7610, R0 ;  /* 0x00007610ff007816 */ /* 0x001fe40000000000 */
[----:B-1----:R-:W-:-:S04]  /*26460*/  @!P1 LOP3.LUT R5, R5, R4, RZ, 0x3c, !PT ;  /* 0x0000000405059212 */ /* 0x002fc800078e3cff */
[----:B------:R-:W-:-:S04]  /*26470*/  @!P1 LOP3.LUT R4, R5, R4, RZ, 0x3c, !PT ;  /* 0x0000000405049212 */ /* 0x000fc800078e3cff */
[----:B------:R-:W-:-:S05]  /*26480*/  @!P1 LOP3.LUT R5, R5, R4, RZ, 0x3c, !PT ;  /* 0x0000000405059212 */ /* 0x000fca00078e3cff */
[----:B------:R-:W3:Y:S04]  /*26490*/  @!P1 LDG.E.U16 R0, desc[UR58][R4.64] ;  /* 0x0000003a04009981 */ /* 0x000ee8000c1e1500 */
[----:B--2---:R0:W-:Y:S04]  /*264a0*/  STL [R1+0x54], R26 ;  /* 0x0000541a01007387 */ /* 0x0041e80000100800 */
[----:B0-----:R-:W2:Y:S04]  /*264b0*/  LDL R26, [R1+0x1b30] ;  /* 0x001b3000011a7983 */ /* 0x001ea80000100800 */
[----:B---3--:R0:W-:Y:S04]  /*264c0*/  STL [R1+0x50], R0 ;  /* 0x0000500001007387 */ /* 0x0081e80000100800 */
[----:B------:R-:W3:Y:S04]  /*264d0*/  LDL R4, [R1+0x1b8c] ;  /* 0x001b8c0001047983 */ /* 0x000ee80000100800 */
[----:B------:R-:W3:Y:S01]  /*264e0*/  LDL R5, [R1+0x1b90] ;  /* 0x001b900001057983 */ /* 0x000ee20000100800 */
[----:B0-----:R-:W0:Y:S02]  /*264f0*/  S2R R0, SR_TID.X ;  /* 0x0000000000007919 */ /* 0x001e240000002100 */
[----:B0-----:R-:W-:-:S05]  /*26500*/  LOP3.LUT R0, R0, 0x3f, RZ, 0xc0, !PT ;  /* 0x0000003f00007812 */ /* 0x001fca00078ec0ff */
[----:B------:R-:W-:-:S05]  /*26510*/  IMAD.SHL.U32 R0, R0, 0x2, RZ ;  /* 0x0000000200007824 */ /* 0x000fca00078e00ff */
[----:B------:R0:W-:Y:S02]  /*26520*/  STS.U16 [R0+UR6+0x8800], R18 ;  /* 0x0088001200007988 */ /* 0x0001e40008000406 */
[----:B0-----:R-:W-:Y:S02]  /*26530*/  PRMT R0, RZ, 0x7610, R0 ;  /* 0x00007610ff007816 */ /* 0x001fe40000000000 */
[----:B---3--:R-:W-:-:S04]  /*26540*/  @!P1 LOP3.LUT R5, R5, R4, RZ, 0x3c, !PT ;  /* 0x0000000405059212 */ /* 0x008fc800078e3cff */
[----:B------:R-:W-:-:S04]  /*26550*/  @!P1 LOP3.LUT R4, R5, R4, RZ, 0x3c, !PT ;  /* 0x0000000405049212 */ /* 0x000fc800078e3cff */
[----:B------:R-:W-:-:S05]  /*26560*/  @!P1 LOP3.LUT R5, R5, R4, RZ, 0x3c, !PT ;  /* 0x0000000405059212 */ /* 0x000fca00078e3cff */
[----:B------:R-:W3:Y:S04]  /*26570*/  @!P1 LDG.E.U16 R0, desc[UR58][R4.64] ;  /* 0x0000003a04009981 */ /* 0x000ee8000c1e1500 */
        /* <DEDUP_REMOVED lines=25> */
[----:B------:R-:W3:Y:S01]  /*26710*/  LDL R5, [R1+0x1b2c] ;  /* 0x001b2c0001057983 */ /* 0x000ee20000100800 */
[----:B0-----:R-:W0:Y:S01]  /*26720*/  S2R R0, SR_TID.X ;  /* 0x0000000000007919 */ /* 0x001e220000002100 */
[----:B--2---:R-:W-:-:S02]  /*26730*/  @!P1 IMAD.MOV.U32 R4, RZ, RZ, R26 ;  /* 0x000000ffff049224 */ /* 0x004fc400078e001a */
[----:B------:R-:W2:Y:S01]  /*26740*/  LDL R26, [R1+0x1ab0] ;  /* 0x001ab000011a7983 */ /* 0x000ea20000100800 */
[----:B0-----:R-:W-:-:S05]  /*26750*/  LOP3.LUT R0, R0, 0x3f, RZ, 0xc0, !PT ;  /* 0x0000003f00007812 */ /* 0x001fca00078ec0ff */
[----:B------:R-:W-:-:S05]  /*26760*/  IMAD.SHL.U32 R0, R0, 0x2, RZ ;  /* 0x0000000200007824 */ /* 0x000fca00078e00ff */
[----:B------:R0:W-:Y:S02]  /*26770*/  STS.U16 [R0+UR6+0x9080], R13 ;  /* 0x0090800d00007988 */ /* 0x0001e40008000406 */
[----:B0-----:R-:W-:-:S06]  /*26780*/  PRMT R0, RZ, 0x7610, R0 ;  /* 0x00007610ff007816 */ /* 0x001fcc0000000000 */
[----:B---3--:R-:W3:Y:S04]  /*26790*/  @!P1 LDG.E.U16 R0, desc[UR58][R4.64] ;  /* 0x0000003a04009981 */ /* 0x008ee8000c1e1500 */
[----:B---3--:R0:W-:Y:S04]  /*267a0*/  STL [R1+0x40], R0 ;  /* 0x0000400001007387 */ /* 0x0081e80000100800 */
[----:B------:R-:W3:Y:S04]  /*267b0*/  LDL R4, [R1+0x1b0c] ;  /* 0x001b0c0001047983 */ /* 0x000ee80000100800 */
[----:B------:R-:W3:Y:S01]  /*267c0*/  LDL R5, [R1+0x1b10] ;  /* 0x001b100001057983 */ /* 0x000ee20000100800 */
[----:B------:R-:W-:-:S02]  /*267d0*/  PRMT R2, RZ, 0x7610, R2 ;  /* 0x00007610ff027816 */ /* 0x000fc40000000002 */
[----:B---3--:R-:W-:-:S04]  /*267e0*/  @!P1 LOP3.LUT R5, R5, R4, RZ, 0x3c, !PT ;  /* 0x0000000405059212 */ /* 0x008fc800078e3cff */
[----:B------:R-:W-:-:S04]  /*267f0*/  @!P1 LOP3.LUT R4, R5, R4, RZ, 0x3c, !PT ;  /* 0x0000000405049212 */ /* 0x000fc800078e3cff */
[----:B------:R-:W-:-:S05]  /*26800*/  @!P1 LOP3.LUT R5, R5, R4, RZ, 0x3c, !PT ;  /* 0x0000000405059212 */ /* 0x000fca00078e3cff */
[----:B------:R1:W3:Y:S04]  /*26810*/  @!P1 LDG.E.U16 R2, desc[UR58][R4.64] ;  /* 0x0000003a04029981 */ /* 0x0002e8000c1e1500 */
[----:B------:R-:W1:Y:S04]  /*26820*/  LDL R4, [R1+0x1aec] ;  /* 0x001aec0001047983 */ /* 0x000e680000100800 */
[----:B------:R-:W1:Y:S01]  /*26830*/  LDL R5, [R1+0x1af0] ;  /* 0x001af00001057983 */ /* 0x000e620000100800 */
[----:B------:R-:W-:Y:S02]  /*26840*/  PRMT R29, RZ, 0x7610, R29 ;  /* 0x00007610ff1d7816 */ /* 0x000fe4000000001d */
[----:B-1----:R-:W-:-:S04]  /*26850*/  @!P1 LOP3.LUT R5, R5, R4, RZ, 0x3c, !PT ;  /* 0x0000000405059212 */ /* 0x002fc800078e3cff */
[----:B------:R-:W-:-:S04]  /*26860*/  @!P1 LOP3.LUT R4, R5, R4, RZ, 0x3c, !PT ;  /* 0x0000000405049212 */ /* 0x000fc800078e3cff */
[----:B------:R-:W-:-:S05]  /*26870*/  @!P1 LOP3.LUT R5, R5, R4, RZ, 0x3c, !PT ;  /* 0x0000000405059212 */ /* 0x000fca00078e3cff */
[----:B------:R-:W2:Y:S04]  /*26880*/  @!P1 LDG.E.U16 R29, desc[UR58][R4.64] ;  /* 0x0000003a041d9981 */ /* 0x000ea8000c1e1500 */
[----:B---3--:R-:W-:Y:S01]  /*26890*/  STL [R1+0x3c], R2 ;  /* 0x00003c0201007387 */ /* 0x008fe20000100800 */
[----:B0-----:R-:W0:Y:S03]  /*268a0*/  S2R R0, SR_TID.X ;  /* 0x0000000000007919 */ /* 0x001e260000002100 */
[----:B--2---:R1:W-:Y:S04]  /*268b0*/  STL [R1+0x38], R29 ;  /* 0x0000381d01007387 */ /* 0x0043e80000100800 */
[----:B-1----:R-:W2:Y:S01]  /*268c0*/  LDL.LU R29, [R1+0x4880] ;  /* 0x00488000011d7983 */ /* 0x002ea20000300800 */
[----:B0-----:R-:W-:-:S03]  /*268d0*/  LOP3.LUT R0, R0, 0x3f, RZ, 0xc0, !PT ;  /* 0x0000003f00007812 */ /* 0x001fc600078ec0ff */
[----:B------:R-:W3:Y:S02]  /*268e0*/  LDL R4, [R1+0x1acc] ;  /* 0x001acc0001047983 */ /* 0x000ee40000100800 */
[----:B------:R-:W-:Y:S02]  /*268f0*/  IMAD.SHL.U32 R0, R0, 0x2, RZ ;  /* 0x0000000200007824 */ /* 0x000fe400078e00ff */
[----:B------:R-:W3:Y:S03]  /*26900*/  LDL R5, [R1+0x1ad0] ;  /* 0x001ad00001057983 */ /* 0x000ee60000100800 */
[----:B------:R-:W-:Y:S01]  /*26910*/  LOP3.LUT R2, R0, 0x10, RZ, 0x3c, !PT ;  /* 0x0000001000027812 */ /* 0x000fe200078e3cff */
[----:B------:R-:W-:Y:S04]  /*26920*/  STS.U16 [R0+UR6+0x9800], R8 ;  /* 0x0098000800007988 */ /* 0x000fe80008000406 */
[----:B------:R-:W-:Y:S04]  /*26930*/  STS.U16 [R0+UR6+0x9880], R9 ;  /* 0x0098800900007988 */ /* 0x000fe80008000406 */
[----:B--2---:R0:W-:Y:S04]  /*26940*/  STS.U16 [R2+UR6+0x8100], R29 ;  /* 0x0081001d02007988 */ /* 0x0041e80008000406 */
[----:B0-----:R-:W2:Y:S01]  /*26950*/  LDL.LU R29, [R1+0x487c] ;  /* 0x00487c00011d7983 */ /* 0x001ea20000300800 */
[----:B---3--:R-:W-:-:S04]  /*26960*/  @!P1 LOP3.LUT R5, R5, R4, RZ, 0x3c, !PT ;  /* 0x0000000405059212 */ /* 0x008fc800078e3cff */
[----:B------:R-:W-:-:S04]  /*26970*/  @!P1 LOP3.LUT R4, R5, R4, RZ, 0x3c, !PT ;  /* 0x0000000405049212 */ /* 0x000fc800078e3cff */
[----:B------:R-:W-:Y:S02]  /*26980*/  @!P1 LOP3.LUT R5, R5, R4, RZ, 0x3c, !PT ;  /* 0x0000000405059212 */ /* 0x000fe400078e3cff */
[----:B--2---:R-:W-:-:S06]  /*26990*/  PRMT R29, RZ, 0x7610, R29 ;  /* 0x00007610ff1d7816 */ /* 0x004fcc000000001d */
[----:B------:R-:W2:Y:S04]  /*269a0*/  @!P1 LDG.E.U16 R29, desc[UR58][R4.64] ;  /* 0x0000003a041d9981 */ /* 0x000ea8000c1e1500 */
[----:B--2---:R0:W-:Y:S04]  /*269b0*/  STL [R1+0x34], R29 ;  /* 0x0000341d01007387 */ /* 0x0041e80000100800 */
[----:B0-----:R-:W2:Y:S04]  /*269c0*/  LDL.LU R29, [R1+0x4878] ;  /* 0x00487800011d7983 */ /* 0x001ea80000300800 */
[----:B------:R-:W3:Y:S04]  /*269d0*/  LDL.LU R4, [R1+0x4] ;  /* 0x0000040001047983 */ /* 0x000ee80000300800 */
[----:B------:R-:W4:Y:S01]  /*269e0*/  LDL R5, [R1+0x1aac] ;  /* 0x001aac0001057983 */ /* 0x000f220000100800 */
[----:B--2---:R-:W-:-:S03]  /*269f0*/  PRMT R29, RZ, 0x7610, R29 ;  /* 0x00007610ff1d7816 */ /* 0x004fc6000000001d */
[----:B---3--:R0:W-:Y:S02]  /*26a00*/  STS.U16 [R2+UR6+0x8180], R4 ;  /* 0x0081800402007988 */ /* 0x0081e40008000406 */
[----:B0-----:R-:W-:Y:S02]  /*26a10*/  @!P1 IMAD.MOV.U32 R4, RZ, RZ, R26 ;  /* 0x000000ffff049224 */ /* 0x001fe400078e001a */
[----:B------:R-:W2:Y:S04]  /*26a20*/  LDL.LU R26, [R1+0x8] ;  /* 0x00000800011a7983 */ /* 0x000ea80000300800 */
[----:B----4-:R-:W3:Y:S04]  /*26a30*/  @!P1 LDG.E.U16 R29, desc[UR58][R4.64] ;  /* 0x0000003a041d9981 */ /* 0x010ee8000c1e1500 */
[----:B---3--:R0:W-:Y:S04]  /*26a40*/  STL [R1+0x30], R29 ;  /* 0x0000301d01007387 */ /* 0x0081e80000100800 */
[----:B0-----:R-:W3:Y:S04]  /*26a50*/  LDL.LU R29, [R1+0x4874] ;  /* 0x00487400011d7983 */ /* 0x001ee80000300800 */
[----:B------:R-:W4:Y:S04]  /*26a60*/  LDL R4, [R1+0x1a8c] ;  /* 0x001a8c0001047983 */ /* 0x000f280000100800 */
[----:B------:R-:W4:Y:S01]  /*26a70*/  LDL R5, [R1+0x1a90] ;  /* 0x001a900001057983 */ /* 0x000f220000100800 */
[----:B---3--:R-:W-:-:S02]  /*26a80*/  PRMT R29, RZ, 0x7610, R29 ;  /* 0x00007610ff1d7816 */ /* 0x008fc4000000001d */
[----:B----4-:R-:W-:-:S04]  /*26a90*/  @!P1 LOP3.LUT R5, R5, R4, RZ, 0x3c, !PT ;  /* 0x0000000405059212 */ /* 0x010fc800078e3cff */
[----:B------:R-:W-:-:S04]  /*26aa0*/  @!P1 LOP3.LUT R4, R5, R4, RZ, 0x3c, !PT ;  /* 0x0000000405049212 */ /* 0x000fc800078e3cff */
[----:B------:R-:W-:-:S05]  /*26ab0*/  @!P1 LOP3.LUT R5, R5, R4, RZ, 0x3c, !PT ;  /* 0x0000000405059212 */ /* 0x000fca00078e3cff */
[----:B------:R-:W3:Y:S04]  /*26ac0*/  @!P1 LDG.E.U16 R29, desc[UR58][R4.64] ;  /* 0x0000003a041d9981 */ /* 0x000ee8000c1e1500 */
        /* <DEDUP_REMOVED lines=13> */
[----:B------:R-:W-:-:S02]  /*26ba0*/  PRMT R0, RZ, 0x7610, R0 ;  /* 0x00007610ff007816 */ /* 0x000fc40000000000 */
[----:B----4-:R-:W-:-:S04]  /*26bb0*/  @!P1 LOP3.LUT R5, R5, R4, RZ, 0x3c, !PT ;  /* 0x0000000405059212 */ /* 0x010fc800078e3cff */
[----:B------:R-:W-:-:S04]  /*26bc0*/  @!P1 LOP3.LUT R4, R5, R4, RZ, 0x3c, !PT ;  /* 0x0000000405049212 */ /* 0x000fc800078e3cff */
[----:B------:R-:W-:-:S05]  /*26bd0*/  @!P1 LOP3.LUT R5, R5, R4, RZ, 0x3c, !PT ;  /* 0x0000000405059212 */ /* 0x000fca00078e3cff */
[----:B------:R-:W4:Y:S04]  /*26be0*/  @!P1 LDG.E.U16 R0, desc[UR58][R4.64] ;  /* 0x0000003a04009981 */ /* 0x000f28000c1e1500 */
[----:B----4-:R0:W-:Y:S04]  /*26bf0*/  STL [R1+0x24], R0 ;  /* 0x0000240001007387 */ /* 0x0101e80000100800 */
[----:B------:R-:W4:Y:S04]  /*26c00*/  LDL R4, [R1+0x1a2c] ;  /* 0x001a2c0001047983 */ /* 0x000f280000100800 */
[----:B------:R-:W4:Y:S01]  /*26c10*/  LDL R5, [R1+0x1a30] ;  /* 0x001a300001057983 */ /* 0x000f220000100800 */
[----:B------:R-:W-:-:S02]  /*26c20*/  PRMT R28, RZ, 0x7610, R28 ;  /* 0x00007610ff1c7816 */ /* 0x000fc4000000001c */
[----:B----4-:R-:W-:-:S04]  /*26c30*/  @!P1 LOP3.LUT R5, R5, R4, RZ, 0x3c, !PT ;  /* 0x0000000405059212 */ /* 0x010fc800078e3cff */
[----:B------:R-:W-:-:S04]  /*26c40*/  @!P1 LOP3.LUT R4, R5, R4, RZ, 0x3c, !PT ;  /* 0x0000000405049212 */ /* 0x000fc800078e3cff */
[----:B------:R-:W-:-:S05]  /*26c50*/  @!P1 LOP3.LUT R5, R5, R4, RZ, 0x3c, !PT ;  /* 0x0000000405059212 */ /* 0x000fca00078e3cff */
[----:B------:R-:W4:Y:S04]  /*26c60*/  @!P1 LDG.E.U16 R28, desc[UR58][R4.64] ;  /* 0x0000003a041c9981 */ /* 0x000f28000c1e1500 */
[----:B------:R-:W2:Y:S04]  /*26c70*/  LDL R4, [R1+0x1a0c] ;  /* 0x001a0c0001047983 */ /* 0x000ea80000100800 */
[----:B------:R-:W2:Y:S01]  /*26c80*/  LDL R5, [R1+0x1a10] ;  /* 0x001a100001057983 */ /* 0x000ea20000100800 */
[----:B---3--:R-:W-:-:S03]  /*26c90*/  PRMT R29, RZ, 0x7610, R29 ;  /* 0x00007610ff1d7816 */ /* 0x008fc6000000001d */
[----:B----4-:R1:W-:Y:S01]  /*26ca0*/  STL [R1+0x20], R28 ;  /* 0x0000201c01007387 */ /* 0x0103e20000100800 */
[----:B------:R-:W-:Y:S01]  /*26cb0*/  PRMT R27, RZ, 0x7610, R27 ;  /* 0x00007610ff1b7816 */ /* 0x000fe2000000001b */
[----:B0-----:R-:W0:Y:S02]  /*26cc0*/  S2R R0, SR_TID.X ;  /* 0x0000000000007919 */ /* 0x001e240000002100 */
[----:B-1----:R-:W3:Y:S01]  /*26cd0*/  LDL R28, [R1+0x19b0] ;  /* 0x0019b000011c7983 */ /* 0x002ee20000100800 */
[----:B--2---:R-:W-:-:S04]  /*26ce0*/  @!P1 LOP3.LUT R5, R5, R4, RZ, 0x3c, !PT ;  /* 0x0000000405059212 */ /* 0x004fc800078e3cff */
[----:B------:R-:W-:-:S04]  /*26cf0*/  @!P1 LOP3.LUT R4, R5, R4, RZ, 0x3c, !PT ;  /* 0x0000000405049212 */ /* 0x000fc800078e3cff */
[----:B------:R-:W-:-:S05]  /*26d00*/  @!P1 LOP3.LUT R5, R5, R4, RZ, 0x3c, !PT ;  /* 0x0000000405059212 */ /* 0x000fca00078e3cff */
[----:B------:R1:W2:Y:S04]  /*26d10*/  @!P1 LDG.E.U16 R29, desc[UR58][R4.64] ;  /* 0x0000003a041d9981 */ /* 0x0002a8000c1e1500 */
[----:B------:R-:W1:Y:S04]  /*26d20*/  LDL R4, [R1+0x19ec] ;  /* 0x0019ec0001047983 */ /* 0x000e680000100800 */
[----:B------:R-:W1:Y:S02]  /*26d30*/  LDL R5, [R1+0x19f0] ;  /* 0x0019f00001057983 */ /* 0x000e640000100800 */
[----:B-1----:R-:W-:-:S04]  /*26d40*/  @!P1 LOP3.LUT R5, R5, R4, RZ, 0x3c, !PT ;  /* 0x0000000405059212 */ /* 0x002fc800078e3cff */
[----:B------:R-:W-:-:S04]  /*26d50*/  @!P1 LOP3.LUT R4, R5, R4, RZ, 0x3c, !PT ;  /* 0x0000000405049212 */ /* 0x000fc800078e3cff */
[----:B------:R-:W-:-:S05]  /*26d60*/  @!P1 LOP3.LUT R5, R5, R4, RZ, 0x3c, !PT ;  /* 0x0000000405059212 */ /* 0x000fca00078e3cff */
[----:B------:R-:W4:Y:S01]  /*26d70*/  @!P1 LDG.E.U16 R27, desc[UR58][R4.64] ;  /* 0x0000003a041b9981 */ /* 0x000f22000c1e1500 */
[----:B0-----:R-:W-:-:S03]  /*26d80*/  LOP3.LUT R0, R0, 0x3f, RZ, 0xc0, !PT ;  /* 0x0000003f00007812 */ /* 0x001fc600078ec0ff */
[----:B------:R-:W-:Y:S02]  /*26d90*/  STL [R1+0x4824], R2 ;  /* 0x0048240201007387 */ /* 0x000fe40000100800 */
[----:B------:R-:W-:Y:S02]  /*26da0*/  IMAD.SHL.U32 R0, R0, 0x2, RZ ;  /* 0x0000000200007824 */ /* 0x000fe400078e00ff */
[----:B--2---:R0:W-:Y:S04]  /*26db0*/  STL [R1+0x1c], R29 ;  /* 0x00001c1d01007387 */ /* 0x0041e80000100800 */
[----:B------:R-:W-:Y:S04]  /*26dc0*/  STS.U16 [R2+UR6+0x8900], R22 ;  /* 0x0089001602007988 */ /* 0x000fe80008000406 */
[----:B------:R-:W-:Y:S01]  /*26dd0*/  STS.U16 [R2+UR6+0x8980], R23 ;  /* 0x0089801702007988 */ /* 0x000fe20008000406 */
[----:B0-----:R-:W-:-:S03]  /*26de0*/  LOP3.LUT R29, R0, 0x20, RZ, 0x3c, !PT ;  /* 0x00000020001d7812 */ /* 0x001fc600078e3cff */
[----:B------:R-:W-:Y:S04]  /*26df0*/  STS.U16 [R2+UR6+0x9100], R16 ;  /* 0x0091001002007988 */ /* 0x000fe80008000406 */
[----:B------:R-:W-:Y:S04]  /*26e00*/  STS.U16 [R2+UR6+0x9180], R17 ;  /* 0x0091801102007988 */ /* 0x000fe80008000406 */
[----:B------:R-:W-:Y:S04]  /*26e10*/  STS.U16 [R2+UR6+0x9900], R10 ;  /* 0x0099000a02007988 */ /* 0x000fe80008000406 */
[----:B------:R-:W-:Y:S04]  /*26e20*/  STS.U16 [R2+UR6+0x9980], R11 ;  /* 0x0099800b02007988 */ /* 0x000fe80008000406 */
[----:B------:R-:W-:Y:S04]  /*26e30*/  STS.U16 [R29+UR6+0x8200], R26 ;  /* 0x0082001a1d007988 */ /* 0x000fe80008000406 */
[----:B----4-:R0:W-:Y:S04]  /*26e40*/  STL [R1+0x18], R27 ;  /* 0x0000181b01007387 */ /* 0x0101e80000100800 */
[----:B0-----:R-:W2:Y:S04]  /*26e50*/  LDL.LU R27, [R1+0x4868] ;  /* 0x00486800011b7983 */ /* 0x001ea80000300800 */
[----:B------:R-:W4:Y:S04]  /*26e60*/  LDL R4, [R1+0x19cc] ;  /* 0x0019cc0001047983 */ /* 0x000f280000100800 */
[----:B------:R-:W4:Y:S04]  /*26e70*/  LDL R5, [R1+0x19d0] ;  /* 0x0019d00001057983 */ /* 0x000f280000100800 */
[----:B------:R-:W2:Y:S01]  /*26e80*/  LDL.LU R26, [R1+0x4864] ;  /* 0x00486400011a7983 */ /* 0x000ea20000300800 */
[----:B----4-:R-:W-:-:S02]  /*26e90*/  @!P1 LOP3.LUT R5, R5, R4, RZ, 0x3c, !PT ;  /* 0x0000000405059212 */ /* 0x010fc400078e3cff */
[----:B--2---:R-:W-:Y:S02]  /*26ea0*/  PRMT R26, RZ, 0x7610, R26 ;  /* 0x00007610ff1a7816 */ /* 0x004fe4000000001a */
[----:B------:R-:W-:-:S04]  /*26eb0*/  @!P1 LOP3.LUT R4, R5, R4, RZ, 0x3c, !PT ;  /* 0x0000000405049212 */ /* 0x000fc800078e3cff */
[----:B------:R-:W-:-:S05]  /*26ec0*/  @!P1 LOP3.LUT R5, R5, R4, RZ, 0x3c, !PT ;  /* 0x0000000405059212 */ /* 0x000fca00078e3cff */
[----:B------:R-:W2:Y:S04]  /*26ed0*/  @!P1 LDG.E.U16 R26, desc[UR58][R4.64] ;  /* 0x0000003a041a9981 */ /* 0x000ea8000c1e1500 */
[----:B--2---:R0:W-:Y:S04]  /*26ee0*/  STL [R1+0x14], R26 ;  /* 0x0000141a01007387 */ /* 0x0041e80000100800 */
[----:B0-----:R-:W2:Y:S04]  /*26ef0*/  LDL.LU R26, [R1+0x4860] ;  /* 0x00486000011a7983 */ /* 0x001ea80000300800 */
[----:B------:R-:W4:Y:S04]  /*26f00*/  LDL.LU R4, [R1+0xc] ;  /* 0x00000c0001047983 */ /* 0x000f280000300800 */
[----:B------:R-:W2:Y:S01]  /*26f10*/  LDL R5, [R1+0x19ac] ;  /* 0x0019ac0001057983 */ /* 0x000ea20000100800 */
[----:B------:R-:W-:-:S03]  /*26f20*/  PRMT R2, RZ, 0x7610, R2 ;  /* 0x00007610ff027816 */ /* 0x000fc60000000002 */
[----:B----4-:R3:W-:Y:S02]  /*26f30*/  STS.U16 [R29+UR6+0x8280], R4 ;  /* 0x008280041d007988 */ /* 0x0107e40008000406 */
[----:B---3--:R-:W-:-:S05]  /*26f40*/  @!P1 IMAD.MOV.U32 R4, RZ, RZ, R28 ;  /* 0x000000ffff049224 */ /* 0x008fca00078e001c */
[----:B--2---:R0:W2:Y:S04]  /*26f50*/  @!P1 LDG.E.U16 R2, desc[UR58][R4.64] ;  /* 0x0000003a04029981 */ /* 0x0040a8000c1e1500 */
[----:B------:R-:W0:Y:S04]  /*26f60*/  LDL R4, [R1+0x198c] ;  /* 0x00198c0001047983 */ /* 0x000e280000100800 */
[----:B------:R-:W0:Y:S01]  /*26f70*/  LDL R5, [R1+0x1990] ;  /* 0x0019900001057983 */ /* 0x000e220000100800 */
[----:B------:R-:W-:Y:S02]  /*26f80*/  PRMT R27, RZ, 0x7610, R27 ;  /* 0x00007610ff1b7816 */ /* 0x000fe4000000001b */
[----:B0-----:R-:W-:-:S04]  /*26f90*/  @!P1 LOP3.LUT R5, R5, R4, RZ, 0x3c, !PT ;  /* 0x0000000405059212 */ /* 0x001fc800078e3cff */
[----:B------:R-:W-:-:S04]  /*26fa0*/  @!P1 LOP3.LUT R4, R5, R4, RZ, 0x3c, !PT ;  /* 0x0000000405049212 */ /* 0x000fc800078e3cff */
[----:B------:R-:W-:-:S05]  /*26fb0*/  @!P1 LOP3.LUT R5, R5, R4, RZ, 0x3c, !PT ;  /* 0x0000000405059212 */ /* 0x000fca00078e3cff */
[----:B------:R-:W3:Y:S04]  /*26fc0*/  @!P1 LDG.E.U16 R27, desc[UR58][R4.64] ;  /* 0x0000003a041b9981 */ /* 0x000ee8000c1e1500 */
[----:B--2---:R0:W-:Y:S04]  /*26fd0*/  STL [R1+0x10], R2 ;  /* 0x0000100201007387 */ /* 0x0041e80000100800 */
[----:B0-----:R-:W2:Y:S04]  /*26fe0*/  LDL R2, [R1+0x1910] ;  /* 0x0019100001027983 */ /* 0x001ea80000100800 */
[----:B------:R-:W4:Y:S04]  /*26ff0*/  LDL.LU R28, [R1+0x1224] ;  /* 0x00122400011c7983 */ /* 0x000f280000300800 */
[----:B---3--:R0:W-:Y:S04]  /*27000*/  STL [R1+0xc], R27 ;  /* 0x00000c1b01007387 */ /* 0x0081e80000100800 */
[----:B0-----:R-:W3:Y:S04]  /*27010*/  LDL.LU R27, [R1+0x485c] ;  /* 0x00485c00011b7983 */ /* 0x001ee80000300800 */
[----:B------:R-:W2:Y:S04]  /*27020*/  LDL R4, [R1+0x196c] ;  /* 0x00196c0001047983 */ /* 0x000ea80000100800 */
[----:B------:R-:W2:Y:S01]  /*27030*/  LDL R5, [R1+0x1970] ;  /* 0x0019700001057983 */ /* 0x000ea20000100800 */
[----:B------:R-:W-:-:S02]  /*27040*/  PRMT R20, RZ, 0x7610, R20 ;  /* 0x00007610ff147816 */ /* 0x000fc40000000014 */
[----:B--2---:R-:W-:-:S04]  /*27050*/  @!P1 LOP3.LUT R5, R5, R4, RZ, 0x3c, !PT ;  /* 0x0000000405059212 */ /* 0x004fc800078e3cff */
[----:B------:R-:W-:-:S04]  /*27060*/  @!P1 LOP3.LUT R4, R5, R4, RZ, 0x3c, !PT ;  /* 0x0000000405049212 */ /* 0x000fc800078e3cff */
[----:B------:R-:W-:-:S05]  /*27070*/  @!P1 LOP3.LUT R5, R5, R4, RZ, 0x3c, !PT ;  /* 0x0000000405059212 */ /* 0x000fca00078e3cff */
[----:B------:R-:W2:Y:S04]  /*27080*/  @!P1 LDG.E.U16 R20, desc[UR58][R4.64] ;  /* 0x0000003a04149981 */ /* 0x000ea8000c1e1500 */
[----:B--2---:R0:W-:Y:S04]  /*27090*/  STL [R1+0x8], R20 ;  /* 0x0000081401007387 */ /* 0x0041e80000100800 */
[----:B0-----:R-:W2:Y:S04]  /*270a0*/  LDL.LU R20, [R1+0x4858] ;  /* 0x0048580001147983 */ /* 0x001ea80000300800 */
        /* <DEDUP_REMOVED lines=16> */
[----:B------:R-:W-:Y:S04]  /*271b0*/  STS.U16 [R29+UR6+0x8a00], R26 ;  /* 0x008a001a1d007988 */ /* 0x000fe80008000406 */
[----:B---3--:R0:W-:Y:S04]  /*271c0*/  STS.U16 [R29+UR6+0x8a80], R27 ;  /* 0x008a801b1d007988 */ /* 0x0081e80008000406 */
[----:B--2---:R1:W-:Y:S04]  /*271d0*/  STL [R1], R0 ;  /* 0x0000000001007387 */ /* 0x0043e80000100800 */
[----:B------:R-:W2:Y:S01]  /*271e0*/  LDL R5, [R1+0x190c] ;  /* 0x00190c0001057983 */ /* 0x000ea20000100800 */
[----:B0-----:R-:W-:Y:S01]  /*271f0*/  PRMT R27, RZ, 0x7610, R27 ;  /* 0x00007610ff1b7816 */ /* 0x001fe2000000001b */
[----:B------:R-:W-:-:S02]  /*27200*/  @!P1 IMAD.MOV.U32 R4, RZ, RZ, R2 ;  /* 0x000000ffff049224 */ /* 0x000fc400078e0002 */
[----:B------:R-:W3:Y:S04]  /*27210*/  LDL.LU R2, [R1+0x1e0] ;  /* 0x0001e00001027983 */ /* 0x000ee80000300800 */
[----:B--2---:R-:W2:Y:S04]  /*27220*/  @!P1 LDG.E.U16 R27, desc[UR58][R4.64] ;  /* 0x0000003a041b9981 */ /* 0x004ea8000c1e1500 */
[----:B------:R-:W3:Y:S04]  /*27230*/  LDL R4, [R1+0x18ec] ;  /* 0x0018ec0001047983 */ /* 0x000ee80000100800 */
[----:B------:R-:W3:Y:S01]  /*27240*/  LDL R5, [R1+0x18f0] ;  /* 0x0018f00001057983 */ /* 0x000ee20000100800 */
[----:B------:R-:W-:Y:S01]  /*27250*/  PRMT R26, RZ, 0x7610, R26 ;  /* 0x00007610ff1a7816 */ /* 0x000fe2000000001a */
[----:B-1----:R-:W0:Y:S02]  /*27260*/  S2R R0, SR_TID.X ;  /* 0x0000000000007919 */ /* 0x002e240000002100 */
[----:B--2---:R1:W-:Y:S04]  /*27270*/  STL [R1+0x47b8], R27 ;  /* 0x0047b81b01007387 */ /* 0x0043e80000100800 */
[----:B-1----:R-:W2:Y:S01]  /*27280*/  LDL.LU R27, [R1+0x1228] ;  /* 0x00122800011b7983 */ /* 0x002ea20000300800 */
[----:B---3--:R-:W-:-:S04]  /*27290*/  @!P1 LOP3.LUT R5, R5, R4, RZ, 0x3c, !PT ;  /* 0x0000000405059212 */ /* 0x008fc800078e3cff */
[----:B------:R-:W-:-:S04]  /*272a0*/  @!P1 LOP3.LUT R4, R5, R4, RZ, 0x3c, !PT ;  /* 0x0000000405049212 */ /* 0x000fc800078e3cff */
[----:B------:R-:W-:Y:S01]  /*272b0*/  @!P1 LOP3.LUT R5, R5, R4, RZ, 0x3c, !PT ;  /* 0x0000000405059212 */ /* 0x000fe200078e3cff */
[----:B------:R-:W-:Y:S04]  /*272c0*/  STL [R1+0x47bc], R29 ;  /* 0x0047bc1d01007387 */ /* 0x000fe80000100800 */
[----:B------:R-:W3:Y:S04]  /*272d0*/  @!P1 LDG.E.U16 R26, desc[UR58][R4.64] ;  /* 0x0000003a041a9981 */ /* 0x000ee8000c1e1500 */
[----:B------:R-:W2:Y:S04]  /*272e0*/  LDL R4, [R1+0x18cc] ;  /* 0x0018cc0001047983 */ /* 0x000ea80000100800 */
[----:B------:R-:W2:Y:S01]  /*272f0*/  LDL R5, [R1+0x18d0] ;  /* 0x0018d00001057983 */ /* 0x000ea20000100800 */
[----:B0-----:R-:W-:-:S03]  /*27300*/  LOP3.LUT R0, R0, 0x3f, RZ, 0xc0, !PT ;  /* 0x0000003f00007812 */ /* 0x001fc600078ec0ff */
[----:B------:R-:W-:Y:S04]  /*27310*/  STS.U16 [R29+UR6+0x9200], R20 ;  /* 0x009200141d007988 */ /* 0x000fe80008000406 */
[----:B------:R-:W-:Y:S01]  /*27320*/  STS.U16 [R29+UR6+0x9280], R21 ;  /* 0x009280151d007988 */ /* 0x000fe20008000406 */
[----:B------:R-:W-:-:S03]  /*27330*/  IMAD.SHL.U32 R0, R0, 0x2, RZ ;  /* 0x0000000200007824 */ /* 0x000fc600078e00ff */
[----:B------:R-:W-:Y:S04]  /*27340*/  STS.U16 [R29+UR6+0x9a00], R14 ;  /* 0x009a000e1d007988 */ /* 0x000fe80008000406 */
[----:B------:R0:W-:Y:S01]  /*27350*/  STS.U16 [R29+UR6+0x9a80], R15 ;  /* 0x009a800f1d007988 */ /* 0x0001e20008000406 */
[----:B------:R-:W-:Y:S02]  /*27360*/  PRMT R25, RZ, 0x7610, R25 ;  /* 0x00007610ff197816 */ /* 0x000fe40000000019 */
[----:B0-----:R-:W-:-:S05]  /*27370*/  LOP3.LUT R29, R0, 0x30, RZ, 0x3c, !PT ;  /* 0x00000030001d7812 */ /* 0x001fca00078e3cff */
[----:B----4-:R0:W-:Y:S04]  /*27380*/  STS.U16 [R29+UR6+0x8300], R28 ;  /* 0x0083001c1d007988 */ /* 0x0101e80008000406 */
[----:B---3--:R1:W-:Y:S04]  /*27390*/  STL [R1+0x47c0], R26 ;  /* 0x0047c01a01007387 */ /* 0x0083e80000100800 */
[----:B0-----:R-:W3:Y:S04]  /*273a0*/  LDL R28, [R1+0x1890] ;  /* 0x00189000011c7983 */ /* 0x001ee80000100800 */
[----:B-1----:R-:W4:Y:S01]  /*273b0*/  LDL R26, [R1+0x18b0] ;  /* 0x0018b000011a7983 */ /* 0x002f220000100800 */
[----:B--2---:R-:W-:-:S03]  /*273c0*/  @!P1 LOP3.LUT R5, R5, R4, RZ, 0x3c, !PT ;  /* 0x0000000405059212 */ /* 0x004fc600078e3cff */
[----:B------:R-:W2:Y:S01]  /*273d0*/  LDL.LU R29, [R1+0x1e4] ;  /* 0x0001e400011d7983 */ /* 0x000ea20000300800 */
[----:B------:R-:W-:-:S04]  /*273e0*/  @!P1 LOP3.LUT R4, R5, R4, RZ, 0x3c, !PT ;  /* 0x0000000405049212 */ /* 0x000fc800078e3cff */
[----:B------:R-:W-:-:S05]  /*273f0*/  @!P1 LOP3.LUT R5, R5, R4, RZ, 0x3c, !PT ;  /* 0x0000000405059212 */ /* 0x000fca00078e3cff */
[----:B------:R0:W2:Y:S04]  /*27400*/  @!P1 LDG.E.U16 R25, desc[UR58][R4.64] ;  /* 0x0000003a04199981 */ /* 0x0000a8000c1e1500 */
[----:B------:R-:W3:Y:S01]  /*27410*/  LDL R5, [R1+0x18ac] ;  /* 0x0018ac0001057983 */ /* 0x000ee20000100800 */
[----:B0-----:R-:W-:Y:S02]  /*27420*/  LOP3.LUT R4, R0, 0x30, RZ, 0x3c, !PT ;  /* 0x0000003000047812 */ /* 0x001fe400078e3cff */
[----:B------:R-:W-:-:S03]  /*27430*/  PRMT R24, RZ, 0x7610, R24 ;  /* 0x00007610ff187816 */ /* 0x000fc60000000018 */
[----:B------:R4:W-:Y:S02]  /*27440*/  STS.U16 [R4+UR6+0x8380], R27 ;  /* 0x0083801b04007988 */ /* 0x0009e40008000406 */
[----:B----4-:R-:W-:Y:S02]  /*27450*/  @!P1 IMAD.MOV.U32 R4, RZ, RZ, R26 ;  /* 0x000000ffff049224 */ /* 0x010fe400078e001a */
[----:B--2---:R0:W-:Y:S04]  /*27460*/  STL [R1+0x47c4], R25 ;  /* 0x0047c41901007387 */ /* 0x0041e80000100800 */
[----:B---3--:R1:W2:Y:S04]  /*27470*/  @!P1 LDG.E.U16 R24, desc[UR58][R4.64] ;  /* 0x0000003a04189981 */ /* 0x0082a8000c1e1500 */
[----:B0-----:R-:W3:Y:S04]  /*27480*/  LDL R25, [R1+0x188c] ;  /* 0x00188c0001197983 */ /* 0x001ee80000100800 */
[----:B------:R-:W4:Y:S04]  /*27490*/  LDL.LU R27, [R1+0x198] ;  /* 0x00019800011b7983 */ /* 0x000f280000300800 */
[----:B------:R-:W3:Y:S04]  /*274a0*/  LDL R26, [R1+0x1f2c] ;  /* 0x001f2c00011a7983 */ /* 0x000ee80000100800 */
[----:B------:R-:W3:Y:S01]  /*274b0*/  LDL.LU R5, [R1+0x1fc] ;  /* 0x0001fc0001057983 */ /* 0x000ee20000300800 */
[----:B------:R-:W-:Y:S01]  /*274c0*/  PRMT R23, RZ, 0x7610, R23 ;  /* 0x00007610ff177816 */ /* 0x000fe20000000017 */
[----:B-1----:R-:W-:-:S02]  /*274d0*/  @!P1 IMAD.MOV.U32 R4, RZ, RZ, R28 ;  /* 0x000000ffff049224 */ /* 0x002fc400078e001c */
[----:B--2---:R0:W-:Y:S02]  /*274e0*/  STL [R1+0x47c8], R24 ;  /* 0x0047c81801007387 */ /* 0x0041e40000100800 */
[----:B0-----:R-:W-:Y:S02]  /*274f0*/  LOP3.LUT R24, R0, 0x30, RZ, 0x3c, !PT ;  /* 0x0000003000187812 */ /* 0x001fe400078e3cff */
[----:B------:R-:W2:Y:S04]  /*27500*/  LDL.LU R0, [R1+0x200] ;  /* 0x0002000001007983 */ /* 0x000ea80000300800 */
[----:B---3--:R0:W-:Y:S04]  /*27510*/  STS.U16 [R24+UR6+0x8b00], R5 ;  /* 0x008b000518007988 */ /* 0x0081e80008000406 */
[----:B------:R-:W3:Y:S01]  /*27520*/  LDL R28, [R1+0x1844] ;  /* 0x00184400011c7983 */ /* 0x000ee20000100800 */
[----:B0-----:R-:W-:-:S03]  /*27530*/  @!P1 IMAD.MOV.U32 R5, RZ, RZ, R25 ;  /* 0x000000ffff059224 */ /* 0x001fc600078e0019 */
[----:B------:R-:W2:Y:S04]  /*27540*/  LDL R25, [R1+0x1f4c] ;  /* 0x001f4c0001197983 */ /* 0x000ea80000100800 */
[----:B------:R-:W2:Y:S04]  /*27550*/  @!P1 LDG.E.U16 R23, desc[UR58][R4.64] ;  /* 0x0000003a04179981 */ /* 0x000ea8000c1e1500 */
[----:B------:R-:W3:Y:S04]  /*27560*/  LDL R4, [R1+0x186c] ;  /* 0x00186c0001047983 */ /* 0x000ee80000100800 */
[----:B------:R-:W3:Y:S01]  /*27570*/  LDL R5, [R1+0x1870] ;  /* 0x0018700001057983 */ /* 0x000ee20000100800 */
[----:B------:R-:W-:-:S03]  /*27580*/  PRMT R22, RZ, 0x7610, R22 ;  /* 0x00007610ff167816 */ /* 0x000fc60000000016 */
[----:B--2---:R0:W-:Y:S04]  /*27590*/  STL [R1+0x47cc], R23 ;  /* 0x0047cc1701007387 */ /* 0x0041e80000100800 */
[----:B0-----:R-:W2:Y:S01]  /*275a0*/  LDL R23, [R1+0x1854] ;  /* 0x0018540001177983 */ /* 0x001ea20000100800 */
[----:B---3--:R-:W-:-:S04]  /*275b0*/  @!P1 LOP3.LUT R5, R5, R4, RZ, 0x3c, !PT ;  /* 0x0000000405059212 */ /* 0x008fc800078e3cff */
[----:B------:R-:W-:-:S04]  /*275c0*/  @!P1 LOP3.LUT R4, R5, R4, RZ, 0x3c, !PT ;  /* 0x0000000405049212 */ /* 0x000fc800078e3cff */
[----:B------:R-:W-:-:S05]  /*275d0*/  @!P1 LOP3.LUT R5, R5, R4, RZ, 0x3c, !PT ;  /* 0x0000000405059212 */ /* 0x000fca00078e3cff */
[----:B------:R0:W3:Y:S01]  /*275e0*/  @!P1 LDG.E.U16 R22, desc[UR58][R4.64] ;  /* 0x0000003a04169981 */ /* 0x0000e2000c1e1500 */
[----:B------:R-:W-:Y:S01]  /*275f0*/  PRMT R21, RZ, 0x7610, R21 ;  /* 0x00007610ff157816 */ /* 0x000fe20000000015 */
[----:B0-----:R-:W-:Y:S02]  /*27600*/  @!P1 IMAD.MOV.U32 R4, RZ, RZ, R26 ;  /* 0x000000ffff049224 */ /* 0x001fe400078e001a */
[----:B--2---:R-:W-:-:S05]  /*27610*/  @!P1 IMAD.MOV.U32 R5, RZ, RZ, R23 ;  /* 0x000000ffff059224 */ /* 0x004fca00078e0017 */
[----:B------:R0:W2:Y:S04]  /*27620*/  @!P1 LDG.E.U16 R21, desc[UR58][R4.64] ;  /* 0x0000003a04159981 */ /* 0x0000a8000c1e1500 */
[----:B------:R-:W-:Y:S04]  /*27630*/  STS.U16 [R24+UR6+0x8b80], R0 ;  /* 0x008b800018007988 */ /* 0x000fe80008000406 */
[----:B------:R1:W-:Y:S04]  /*27640*/  STS.U16 [R24+UR6+0x9300], R2 ;  /* 0x0093000218007988 */ /* 0x0003e80008000406 */
[----:B---3--:R3:W-:Y:S04]  /*27650*/  STL [R1+0x47d0], R22 ;  /* 0x0047d01601007387 */ /* 0x0087e80000100800 */
[----:B-1----:R-:W4:Y:S04]  /*27660*/  LDL R2, [R1+0x1f6c] ;  /* 0x001f6c0001027983 */ /* 0x002f280000100800 */
[----:B---3--:R-:W3:Y:S01]  /*27670*/  LDL R22, [R1+0x1f38] ;  /* 0x001f380001167983 */ /* 0x008ee20000100800 */
[----:B0-----:R-:W-:-:S03]  /*27680*/  @!P1 IMAD.MOV.U32 R5, RZ, RZ, R28 ;  /* 0x000000ffff059224 */ /* 0x001fc600078e001c */
[----:B--2---:R0:W-:Y:S04]  /*27690*/  STL [R1+0x47d4], R21 ;  /* 0x0047d41501007387 */ /* 0x0041e80000100800 */
[----:B------:R-:W2:Y:S04]  /*276a0*/  LDL.LU R26, [R1+0x1248] ;  /* 0x00124800011a7983 */ /* 0x000ea80000300800 */
[----:B------:R-:W2:Y:S04]  /*276b0*/  LDL R28, [R1+0x1f58] ;  /* 0x001f5800011c7983 */ /* 0x000ea80000100800 */
[----:B0-----:R-:W2:Y:S01]  /*276c0*/  LDL R21, [R1+0x1f8c] ;  /* 0x001f8c0001157983 */ /* 0x001ea20000100800 */
[----:B------:R-:W-:Y:S01]  /*276d0*/  PRMT R20, RZ, 0x7610, R20 ;  /* 0x00007610ff147816 */ /* 0x000fe20000000014 */
[----:B------:R-:W-:Y:S01]  /*276e0*/  @!P1 IMAD.MOV.U32 R4, RZ, RZ, R25 ;  /* 0x000000ffff049224 */ /* 0x000fe200078e0019 */
[----:B------:R-:W-:-:S04]  /*276f0*/  PRMT R19, RZ, 0x7610, R19 ;  /* 0x00007610ff137816 */ /* 0x000fc80000000013 */
[----:B------:R4:W2:Y:S02]  /*27700*/  @!P1 LDG.E.U16 R20, desc[UR58][R4.64] ;  /* 0x0000003a04149981 */ /* 0x0008a4000c1e1500 */
[----:B----4-:R-:W-:Y:S02]  /*27710*/  @!P1 IMAD.MOV.U32 R4, RZ, RZ, R2 ;  /* 0x000000ffff049224 */ /* 0x010fe400078e0002 */
[----:B---3--:R-:W-:-:S05]  /*27720*/  @!P1 IMAD.MOV.U32 R5, RZ, RZ, R22 ;  /* 0x000000ffff059224 */ /* 0x008fca00078e0016 */
[----:B------:R2:W3:Y:S01]  /*27730*/  @!P1 LDG.E.U16 R19, desc[UR58][R4.64] ;  /* 0x0000003a04139981 */ /* 0x0004e2000c1e1500 */
[----:B------:R-:W-:Y:S01]  /*27740*/  PRMT R18, RZ, 0x7610, R18 ;  /* 0x00007610ff127816 */ /* 0x000fe20000000012 */
[----:B--2---:R-:W-:Y:S02]  /*27750*/  @!P1 IMAD.MOV.U32 R5, RZ, RZ, R28 ;  /* 0x000000ffff059224 */ /* 0x004fe400078e001c */
[----:B------:R-:W-:-:S05]  /*27760*/  @!P1 IMAD.MOV.U32 R4, RZ, RZ, R21 ;  /* 0x000000ffff049224 */ /* 0x000fca00078e0015 */
[----:B------:R-:W2:Y:S04]  /*27770*/  @!P1 LDG.E.U16 R18, desc[UR58][R4.64] ;  /* 0x0000003a04129981 */ /* 0x000ea8000c1e1500 */
[----:B------:R0:W-:Y:S04]  /*27780*/  STS.U16 [R24+UR6+0x9380], R29 ;  /* 0x0093801d18007988 */ /* 0x0001e80008000406 */
[----:B------:R1:W-:Y:S04]  /*27790*/  STS.U16 [R24+UR6+0x9b00], R27 ;  /* 0x009b001b18007988 */ /* 0x0003e80008000406 */
[----:B------:R4:W-:Y:S04]  /*277a0*/  STS.U16 [R24+UR6+0x9b80], R3 ;  /* 0x009b800318007988 */ /* 0x0009e80008000406 */
[----:B0-----:R-:W2:Y:S04]  /*277b0*/  LDL.LU R29, [R1+0x21c] ;  /* 0x00021c00011d7983 */ /* 0x001ea80000300800 */
[----:B------:R0:W-:Y:S04]  /*277c0*/  STL [R1+0x47d8], R20 ;  /* 0x0047d81401007387 */ /* 0x0001e80000100800 */
[----:B-1----:R-:W2:Y:S04]  /*277d0*/  LDL.LU R27, [R1+0x1220] ;  /* 0x00122000011b7983 */ /* 0x002ea80000300800 */
[----:B------:R-:W2:Y:S04]  /*277e0*/  LDL R25, [R1+0x1fac] ;  /* 0x001fac0001197983 */ /* 0x000ea80000100800 */
[----:B------:R-:W2:Y:S04]  /*277f0*/  LDL.LU R2, [R1+0x1f4] ;  /* 0x0001f40001027983 */ /* 0x000ea80000300800 */
[----:B---3--:R1:W-:Y:S04]  /*27800*/  STL [R1+0x47dc], R19 ;  /* 0x0047dc1301007387 */ /* 0x0083e80000100800 */
[----:B----4-:R-:W3:Y:S04]  /*27810*/  LDL.LU R3, [R1+0x4850] ;  /* 0x0048500001037983 */ /* 0x010ee80000300800 */
[----:B------:R-:W4:Y:S04]  /*27820*/  LDL R5, [R1+0x1f78] ;  /* 0x001f780001057983 */ /* 0x000f280000100800 */
[----:B------:R-:W3:Y:S04]  /*27830*/  LDL R24, [R1+0x1f98] ;  /* 0x001f980001187983 */ /* 0x000ee80000100800 */
[----:B------:R-:W3:Y:S04]  /*27840*/  LDL R23, [R1+0x1fcc] ;  /* 0x001fcc0001177983 */ /* 0x000ee80000100800 */
[----:B------:R-:W3:Y:S04]  /*27850*/  LDL R21, [R1+0x1fb8] ;  /* 0x001fb80001157983 */ /* 0x000ee80000100800 */
[----:B0-----:R-:W3:Y:S04]  /*27860*/  LDL R20, [R1+0x1fec] ;  /* 0x001fec0001147983 */ /* 0x001ee80000100800 */
[----:B--2---:R0:W-:Y:S04]  /*27870*/  STL [R1+0x47e0], R18 ;  /* 0x0047e01201007387 */ /* 0x0041e80000100800 */
[----:B-1----:R-:W2:Y:S04]  /*27880*/  LDL R19, [R1+0x1fd8] ;  /* 0x001fd80001137983 */ /* 0x002ea80000100800 */
[----:B0-----:R-:W2:Y:S01]  /*27890*/  LDL R18, [R1+0x200c] ;  /* 0x00200c0001127983 */ /* 0x001ea20000100800 */
[----:B------:R-:W-:-:S02]  /*278a0*/  PRMT R17, RZ, 0x7610, R17 ;  /* 0x00007610ff117816 */ /* 0x000fc40000000011 */
[----:B------:R-:W-:Y:S02]  /*278b0*/  PRMT R16, RZ, 0x7610, R16 ;  /* 0x00007610ff107816 */ /* 0x000fe40000000010 */
[----:B------:R-:W-:Y:S01]  /*278c0*/  PRMT R15, RZ, 0x7610, R15 ;  /* 0x00007610ff0f7816 */ /* 0x000fe2000000000f */
[----:B------:R-:W-:Y:S01]  /*278d0*/  @!P1 IMAD.MOV.U32 R4, RZ, RZ, R25 ;  /* 0x000000ffff049224 */ /* 0x000fe200078e0019 */
[----:B------:R-:W-:Y:S01]  /*278e0*/  PRMT R14, RZ, 0x7610, R14 ;  /* 0x00007610ff0e7816 */ /* 0x000fe2000000000e */
[----:B------:R-:W0:Y:S03]  /*278f0*/  S2R R0, SR_TID.X ;  /* 0x0000000000007919 */ /* 0x000e260000002100 */
[----:B----4-:R3:W4:Y:S04]  /*27900*/  @!P1 LDG.E.U16 R17, desc[UR58][R4.64] ;  /* 0x0000003a04119981 */ /* 0x010728000c1e1500 */
[----:B------:R-:W4:Y:S01]  /*27910*/  LDL.LU R28, [R1+0x2018] ;  /* 0x00201800011c7983 */ /* 0x000f220000300800 */
[----:B---3--:R-:W-:-:S02]  /*27920*/  @!P1 IMAD.MOV.U32 R4, RZ, RZ, R23 ;  /* 0x000000ffff049224 */ /* 0x008fc400078e0017 */
[----:B------:R-:W-:-:S05]  /*27930*/  @!P1 IMAD.MOV.U32 R5, RZ, RZ, R24 ;  /* 0x000000ffff059224 */ /* 0x000fca00078e0018 */
[----:B------:R1:W3:Y:S02]  /*27940*/  @!P1 LDG.E.U16 R16, desc[UR58][R4.64] ;  /* 0x0000003a04109981 */ /* 0x0002e4000c1e1500 */
[----:B-1----:R-:W-:Y:S02]  /*27950*/  @!P1 IMAD.MOV.U32 R4, RZ, RZ, R20 ;  /* 0x000000ffff049224 */ /* 0x002fe400078e0014 */
[----:B------:R-:W-:-:S05]  /*27960*/  @!P1 IMAD.MOV.U32 R5, RZ, RZ, R21 ;  /* 0x000000ffff059224 */ /* 0x000fca00078e0015 */
[----:B------:R2:W3:Y:S02]  /*27970*/  @!P1 LDG.E.U16 R15, desc[UR58][R4.64] ;  /* 0x0000003a040f9981 */ /* 0x0004e4000c1e1500 */
[----:B--2---:R-:W-:Y:S02]  /*27980*/  @!P1 IMAD.MOV.U32 R5, RZ, RZ, R19 ;  /* 0x000000ffff059224 */ /* 0x004fe400078e0013 */
[----:B------:R-:W-:-:S05]  /*27990*/  @!P1 IMAD.MOV.U32 R4, RZ, RZ, R18 ;  /* 0x000000ffff049224 */ /* 0x000fca00078e0012 */
[----:B------:R-:W2:Y:S01]  /*279a0*/  @!P1 LDG.E.U16 R14, desc[UR58][R4.64] ;  /* 0x0000003a040e9981 */ /* 0x000ea2000c1e1500 */
[----:B0-----:R-:W-:-:S05]  /*279b0*/  LOP3.LUT R0, R0, 0x3f, RZ, 0xc0, !PT ;  /* 0x0000003f00007812 */ /* 0x001fca00078ec0ff */
[----:B------:R-:W-:-:S05]  /*279c0*/  IMAD.SHL.U32 R0, R0, 0x2, RZ ;  /* 0x0000000200007824 */ /* 0x000fca00078e00ff */
[----:B------:R-:W-:-:S05]  /*279d0*/  LOP3.LUT R22, R0, 0x40, RZ, 0x3c, !PT ;  /* 0x0000004000167812 */ /* 0x000fca00078e3cff */
[----:B------:R0:W-:Y:S04]  /*279e0*/  STS.U16 [R22+UR6+0x8400], R3 ;  /* 0x0084000316007988 */ /* 0x0001e80008000406 */
[----:B------:R1:W-:Y:S04]  /*279f0*/  STS.U16 [R22+UR6+0x8480], R26 ;  /* 0x0084801a16007988 */ /* 0x0003e80008000406 */
[----:B0-----:R-:W2:Y:S04]  /*27a00*/  LDL.LU R3, [R1+0x1ff8] ;  /* 0x001ff80001037983 */ /* 0x001ea80000300800 */
[----:B----4-:R0:W-:Y:S04]  /*27a10*/  STL [R1+0x47e4], R17 ;  /* 0x0047e41101007387 */ /* 0x0101e80000100800 */
[----:B---3--:R-:W-:Y:S04]  /*27a20*/  STL [R1+0x47e8], R16 ;  /* 0x0047e81001007387 */ /* 0x008fe80000100800 */
[----:B------:R-:W-:Y:S04]  /*27a30*/  STL [R1+0x47ec], R15 ;  /* 0x0047ec0f01007387 */ /* 0x000fe80000100800 */
[----:B------:R3:W-:Y:S04]  /*27a40*/  STS.U16 [R22+UR6+0x8c00], R29 ;  /* 0x008c001d16007988 */ /* 0x0007e80008000406 */
[----:B--2---:R-:W-:Y:S04]  /*27a50*/  STL [R1+0x47f0], R14 ;  /* 0x0047f00e01007387 */ /* 0x004fe80000100800 */
[----:B-1----:R-:W2:Y:S04]  /*27a60*/  LDL.LU R26, [R1+0x1f8] ;  /* 0x0001f800011a7983 */ /* 0x002ea80000300800 */
[----:B------:R-:W4:Y:S04]  /*27a70*/  LDL R18, [R1+0x183c] ;  /* 0x00183c0001127983 */ /* 0x000f280000100800 */
[----:B0-----:R-:W2:Y:S04]  /*27a80*/  LDL R17, [R1+0x1f14] ;  /* 0x001f140001117983 */ /* 0x001ea80000100800 */
[----:B---3--:R-:W3:Y:S04]  /*27a90*/  LDL.LU R29, [R1+0x1c8] ;  /* 0x0001c800011d7983 */ /* 0x008ee80000300800 */
[----:B------:R-:W3:Y:S04]  /*27aa0*/  LDL R16, [R1+0x182c] ;  /* 0x00182c0001107983 */ /* 0x000ee80000100800 */
[----:B------:R-:W3:Y:S01]  /*27ab0*/  LDL R15, [R1+0x1f04] ;  /* 0x001f0400010f7983 */ /* 0x000ee20000100800 */
[----:B------:R-:W-:Y:S01]  /*27ac0*/  PRMT R13, RZ, 0x7610, R13 ;  /* 0x00007610ff0d7816 */ /* 0x000fe2000000000d */
[----:B------:R-:W-:Y:S01]  /*27ad0*/  @!P1 IMAD.MOV.U32 R4, RZ, RZ, R28 ;  /* 0x000000ffff049224 */ /* 0x000fe200078e001c */
[----:B------:R-:W-:-:S02]  /*27ae0*/  PRMT R12, RZ, 0x7610, R12 ;  /* 0x00007610ff0c7816 */ /* 0x000fc4000000000c */
[----:B------:R-:W-:Y:S01]  /*27af0*/  PRMT R11, RZ, 0x7610, R11 ;  /* 0x00007610ff0b7816 */ /* 0x000fe2000000000b */
[----:B------:R-:W-:-:S05]  /*27b00*/  @!P1 IMAD.MOV.U32 R5, RZ, RZ, R3 ;  /* 0x000000ffff059224 */ /* 0x000fca00078e0003 */
[----:B------:R4:W3:Y:S04]  /*27b10*/  @!P1 LDG.E.U16 R13, desc[UR58][R4.64] ;  /* 0x0000003a040d9981 */ /* 0x0008e8000c1e1500 */
[----:B------:R0:W-:Y:S04]  /*27b20*/  STS.U16 [R22+UR6+0x8c80], R27 ;  /* 0x008c801b16007988 */ /* 0x0001e80008000406 */
[----:B------:R1:W-:Y:S04]  /*27b30*/  STS.U16 [R22+UR6+0x9400], R2 ;  /* 0x0094000216007988 */ /* 0x0003e80008000406 */
[----:B0-----:R-:W3:Y:S04]  /*27b40*/  LDL.LU R27, [R1+0x1d0] ;  /* 0x0001d000011b7983 */ /* 0x001ee80000300800 */
[----:B------:R-:W3:Y:S04]  /*27b50*/  LDL R14, [R1+0x1ee4] ;  /* 0x001ee400010e7983 */ /* 0x000ee80000100800 */
[----:B-1----:R-:W3:Y:S01]  /*27b60*/  LDL R2, [R1+0x1ee8] ;  /* 0x001ee80001027983 */ /* 0x002ee20000100800 */
[----:B----4-:R-:W-:-:S02]  /*27b70*/  @!P1 IMAD.MOV.U32 R5, RZ, RZ, R18 ;  /* 0x000000ffff059224 */ /* 0x010fc400078e0012 */
[----:B--2---:R-:W-:-:S05]  /*27b80*/  @!P1 IMAD.MOV.U32 R4, RZ, RZ, R17 ;  /* 0x000000ffff049224 */ /* 0x004fca00078e0011 */
[----:B------:R3:W2:Y:S02]  /*27b90*/  @!P1 LDG.E.U16 R12, desc[UR58][R4.64] ;  /* 0x0000003a040c9981 */ /* 0x0006a4000c1e1500 */
[----:B---3--:R-:W-:Y:S02]  /*27ba0*/  @!P1 IMAD.MOV.U32 R4, RZ, RZ, R15 ;  /* 0x000000ffff049224 */ /* 0x008fe400078e000f */
[----:B------:R-:W-:-:S05]  /*27bb0*/  @!P1 IMAD.MOV.U32 R5, RZ, RZ, R16 ;  /* 0x000000ffff059224 */ /* 0x000fca00078e0010 */
[----:B------:R0:W3:Y:S04]  /*27bc0*/  @!P1 LDG.E.U16 R11, desc[UR58][R4.64] ;  /* 0x0000003a040b9981 */ /* 0x0000e8000c1e1500 */
        /* <DEDUP_REMOVED lines=21> */
[----:B------:R1:W-:Y:S04]  /*27d20*/  STL [R1+0x47f4], R28 ;  /* 0x0047f41c01007387 */ /* 0x0003e80000100800 */
[----:B------:R-:W-:Y:S04]  /*27d30*/  STL [R1+0x2060], R3 ;  /* 0x0020600301007387 */ /* 0x000fe80000100800 */
[----:B------:R4:W-:Y:S04]  /*27d40*/  STL [R1+0x47f8], R13 ;  /* 0x0047f80d01007387 */ /* 0x0009e80000100800 */
[----:B------:R-:W-:Y:S01]  /*27d50*/  STS.U16 [R22+UR6+0x9480], R26 ;  /* 0x0094801a16007988 */ /* 0x000fe20008000406 */
[----:B0-----:R-:W-:-:S03]  /*27d60*/  @!P1 IMAD.MOV.U32 R5, RZ, RZ, R14 ;  /* 0x000000ffff059224 */ /* 0x001fc600078e000e */
[----:B------:R-:W-:Y:S04]  /*27d70*/  STS.U16 [R22+UR6+0x9c00], R29 ;  /* 0x009c001d16007988 */ /* 0x000fe80008000406 */
[----:B------:R-:W-:Y:S01]  /*27d80*/  STS.U16 [R22+UR6+0x9c80], R27 ;  /* 0x009c801b16007988 */ /* 0x000fe20008000406 */
[----:B------:R-:W-:Y:S01]  /*27d90*/  PRMT R10, RZ, 0x7610, R10 ;  /* 0x00007610ff0a7816 */ /* 0x000fe2000000000a */
[----:B------:R-:W-:-:S05]  /*27da0*/  @!P1 IMAD.MOV.U32 R4, RZ, RZ, R2 ;  /* 0x000000ffff049224 */ /* 0x000fca00078e0002 */
[----:B------:R0:W4:Y:S04]  /*27db0*/  @!P1 LDG.E.U16 R10, desc[UR58][R4.64] ;  /* 0x0000003a040a9981 */ /* 0x000128000c1e1500 */
[----:B--2---:R-:W-:Y:S04]  /*27dc0*/  STL [R1+0x47fc], R12 ;  /* 0x0047fc0c01007387 */ /* 0x004fe80000100800 */
[----:B------:R-:W2:Y:S04]  /*27dd0*/  LDL.LU R18, [R1+0x1250] ;  /* 0x0012500001127983 */ /* 0x000ea80000300800 */
[----:B------:R-:W2:Y:S04]  /*27de0*/  LDL.LU R19, [R1+0x1238] ;  /* 0x0012380001137983 */ /* 0x000ea80000300800 */
[----:B---3--:R3:W-:Y:S04]  /*27df0*/  STL [R1+0x4800], R11 ;  /* 0x0048000b01007387 */ /* 0x0087e80000100800 */
[----:B------:R-:W2:Y:S04]  /*27e00*/  LDL.LU R20, [R1+0x123c] ;  /* 0x00123c0001147983 */ /* 0x000ea80000300800 */
[----:B-1----:R-:W2:Y:S04]  /*27e10*/  LDL R28, [R1+0x1ec4] ;  /* 0x001ec400011c7983 */ /* 0x002ea80000100800 */
[----:B------:R-:W0:Y:S04]  /*27e20*/  LDL R17, [R1+0x1ec8] ;  /* 0x001ec80001117983 */ /* 0x000e280000100800 */
[----:B------:R-:W2:Y:S04]  /*27e30*/  LDL R16, [R1+0x1ea4] ;  /* 0x001ea40001107983 */ /* 0x000ea80000100800 */
[----:B------:R-:W2:Y:S04]  /*27e40*/  LDL R15, [R1+0x1ea8] ;  /* 0x001ea800010f7983 */ /* 0x000ea80000100800 */
[----:B------:R-:W2:Y:S04]  /*27e50*/  LDL R14, [R1+0x1e84] ;  /* 0x001e8400010e7983 */ /* 0x000ea80000100800 */
[----:B----4-:R-:W4:Y:S04]  /*27e60*/  LDL R13, [R1+0x1e88] ;  /* 0x001e8800010d7983 */ /* 0x010f280000100800 */
[----:B---3--:R-:W3:Y:S04]  /*27e70*/  LDL R11, [R1+0x1e64] ;  /* 0x001e6400010b7983 */ /* 0x008ee80000100800 */
[----:B------:R-:W2:Y:S04]  /*27e80*/  LDL R3, [R1+0x1e68] ;  /* 0x001e680001037983 */ /* 0x000ea80000100800 */
        /* <DEDUP_REMOVED lines=9> */
[----:B------:R-:W2:Y:S01]  /*27f20*/  LDL.LU R5, [R1+0x124c] ;  /* 0x00124c0001057983 */ /* 0x000ea20000300800 */
[----:B------:R-:W-:-:S02]  /*27f30*/  LOP3.LUT R12, R0, 0x50, RZ, 0x3c, !PT ;  /* 0x00000050000c7812 */ /* 0x000fc400078e3cff */
[----:B------:R-:W-:Y:S02]  /*27f40*/  PRMT R9, RZ, 0x7610, R9 ;  /* 0x00007610ff097816 */ /* 0x000fe40000000009 */
[----:B------:R-:W-:Y:S02]  /*27f50*/  PRMT R8, RZ, 0x7610, R8 ;  /* 0x00007610ff087816 */ /* 0x000fe40000000008 */
[----:B------:R-:W-:Y:S02]  /*27f60*/  PRMT R7, RZ, 0x7610, R7 ;  /* 0x00007610ff077816 */ /* 0x000fe40000000007 */
[----:B------:R-:W-:Y:S01]  /*27f70*/  PRMT R6, RZ, 0x7610, R6 ;  /* 0x00007610ff067816 */ /* 0x000fe20000000006 */
[----:B0-----:R-:W-:Y:S01]  /*27f80*/  @!P1 IMAD.MOV.U32 R4, RZ, RZ, R17 ;  /* 0x000000ffff049224 */ /* 0x001fe200078e0011 */
[----:B--2---:R0:W-:Y:S02]  /*27f90*/  STS.U16 [R12+UR6+0x8500], R5 ;  /* 0x008500050c007988 */ /* 0x0041e40008000406 */
[----:B0-----:R-:W-:-:S05]  /*27fa0*/  @!P1 IMAD.MOV.U32 R5, RZ, RZ, R28 ;  /* 0x000000ffff059224 */ /* 0x001fca00078e001c */
[----:B------:R0:W2:Y:S02]  /*27fb0*/  @!P1 LDG.E.U16 R9, desc[UR58][R4.64] ;  /* 0x0000003a04099981 */ /* 0x0000a4000c1e1500 */
[----:B0-----:R-:W-:Y:S02]  /*27fc0*/  @!P1 IMAD.MOV.U32 R4, RZ, RZ, R15 ;  /* 0x000000ffff049224 */ /* 0x001fe400078e000f */
[----:B------:R-:W-:-:S05]  /*27fd0*/  @!P1 IMAD.MOV.U32 R5, RZ, RZ, R16 ;  /* 0x000000ffff059224 */ /* 0x000fca00078e0010 */
[----:B------:R4:W2:Y:S02]  /*27fe0*/  @!P1 LDG.E.U16 R8, desc[UR58][R4.64] ;  /* 0x0000003a04089981 */ /* 0x0008a4000c1e1500 */
[----:B----4-:R-:W-:Y:S02]  /*27ff0*/  @!P1 IMAD.MOV.U32 R4, RZ, RZ, R13 ;  /* 0x000000ffff049224 */ /* 0x010fe400078e000d */
[----:B------:R-:W-:-:S05]  /*28000*/  @!P1 IMAD.MOV.U32 R5, RZ, RZ, R14 ;  /* 0x000000ffff059224 */ /* 0x000fca00078e000e */
[----:B------:R0:W4:Y:S02]  /*28010*/  @!P1 LDG.E.U16 R7, desc[UR58][R4.64] ;  /* 0x0000003a04079981 */ /* 0x000124000c1e1500 */
[----:B0-----:R-:W-:Y:S02]  /*28020*/  @!P1 IMAD.MOV.U32 R4, RZ, RZ, R3 ;  /* 0x000000ffff049224 */ /* 0x001fe400078e0003 */
[----:B---3--:R-:W-:-:S05]  /*28030*/  @!P1 IMAD.MOV.U32 R5, RZ, RZ, R11 ;  /* 0x000000ffff059224 */ /* 0x008fca00078e000b */
[----:B------:R-:W3:Y:S04]  /*28040*/  @!P1 LDG.E.U16 R6, desc[UR58][R4.64] ;  /* 0x0000003a04069981 */ /* 0x000ee8000c1e1500 */
[----:B------:R-:W-:Y:S04]  /*28050*/  STL [R1+0x4804], R10 ;  /* 0x0048040a01007387 */ /* 0x000fe80000100800 */
[----:B--2---:R-:W-:Y:S04]  /*28060*/  STL [R1+0x4808], R9 ;  /* 0x0048080901007387 */ /* 0x004fe80000100800 */
[----:B------:R-:W-:Y:S04]  /*28070*/  STL [R1+0x480c], R8 ;  /* 0x00480c0801007387 */ /* 0x000fe80000100800 */
[----:B----4-:R-:W-:Y:S04]  /*28080*/  STL [R1+0x4810], R7 ;  /* 0x0048100701007387 */ /* 0x010fe80000100800 */
[----:B---3--:R0:W-:Y:S04]  /*28090*/  STL [R1+0x4814], R6 ;  /* 0x0048140601007387 */ /* 0x0081e80000100800 */
[----:B0-----:R-:W2:Y:S04]  /*280a0*/  LDL.LU R6, [R1+0x1254] ;  /* 0x0012540001067983 */ /* 0x001ea80000300800 */
[----:B--2---:R0:W-:Y:S04]  /*280b0*/  STL [R1+0x4840], R6 ;  /* 0x0048400601007387 */ /* 0x0041e80000100800 */
[----:B0-----:R-:W2:Y:S04]  /*280c0*/  LDL.LU R6, [R1+0x1dc] ;  /* 0x0001dc0001067983 */ /* 0x001ea80000300800 */
[----:B--2---:R0:W-:Y:S04]  /*280d0*/  STL [R1+0x4848], R6 ;  /* 0x0048480601007387 */ /* 0x0041e80000100800 */
[----:B0-----:R-:W2:Y:S04]  /*280e0*/  LDL.LU R6, [R1+0x1e8] ;  /* 0x0001e80001067983 */ /* 0x001ea80000300800 */
[----:B------:R-:W-:Y:S04]  /*280f0*/  STS.U16 [R12+UR6+0x8580], R18 ;  /* 0x008580120c007988 */ /* 0x000fe80008000406 */
[----:B--2---:R0:W-:Y:S04]  /*28100*/  STL [R1+0x484c], R6 ;  /* 0x00484c0601007387 */ /* 0x0041e80000100800 */
[----:B0-----:R-:W2:Y:S04]  /*28110*/  LDL.LU R6, [R1+0x20c] ;  /* 0x00020c0001067983 */ /* 0x001ea80000300800 */
[----:B------:R-:W3:Y:S04]  /*28120*/  LDL.LU R5, [R1+0x1230] ;  /* 0x0012300001057983 */ /* 0x000ee80000300800 */
[----:B------:R-:W-:Y:S04]  /*28130*/  STS.U16 [R12+UR6+0x8d00], R19 ;  /* 0x008d00130c007988 */ /* 0x000fe80008000406 */
[----:B------:R-:W-:Y:S01]  /*28140*/  STS.U16 [R12+UR6+0x8d80], R20 ;  /* 0x008d80140c007988 */ /* 0x000fe20008000406 */
[----:B------:R-:W-:-:S03]  /*28150*/  LOP3.LUT R3, R0, 0x60, RZ, 0x3c, !PT ;  /* 0x0000006000037812 */ /* 0x000fc600078e3cff */
[----:B------:R-:W-:Y:S04]  /*28160*/  STS.U16 [R12+UR6+0x9500], R21 ;  /* 0x009500150c007988 */ /* 0x000fe80008000406 */
[----:B------:R-:W-:Y:S04]  /*28170*/  STS.U16 [R12+UR6+0x9580], R22 ;  /* 0x009580160c007988 */ /* 0x000fe80008000406 */
[----:B------:R-:W-:Y:S04]  /*28180*/  STS.U16 [R12+UR6+0x9d00], R23 ;  /* 0x009d00170c007988 */ /* 0x000fe80008000406 */
[----:B------:R0:W-:Y:S04]  /*28190*/  STS.U16 [R12+UR6+0x9d80], R24 ;  /* 0x009d80180c007988 */ /* 0x0001e80008000406 */
[----:B------:R-:W-:Y:S04]  /*281a0*/  STS.U16 [R3+UR6+0x8600], R25 ;  /* 0x0086001903007988 */ /* 0x000fe80008000406 */
[----:B------:R-:W-:Y:S04]  /*281b0*/  STS.U16 [R3+UR6+0x8680], R26 ;  /* 0x0086801a03007988 */ /* 0x000fe80008000406 */
[----:B------:R-:W-:Y:S04]  /*281c0*/  STS.U16 [R3+UR6+0x8e00], R29 ;  /* 0x008e001d03007988 */ /* 0x000fe80008000406 */
[----:B------:R-:W-:Y:S04]  /*281d0*/  STS.U16 [R3+UR6+0x8e80], R27 ;  /* 0x008e801b03007988 */ /* 0x000fe80008000406 */
[----:B------:R1:W-:Y:S01]  /*281e0*/  STS.U16 [R3+UR6+0x9600], R2 ;  /* 0x0096000203007988 */ /* 0x0003e20008000406 */
[----:B------:R-:W-:-:S03]  /*281f0*/  LOP3.LUT R4, R0, 0x70, RZ, 0x3c, !PT ;  /* 0x0000007000047812 */ /* 0x000fc600078e3cff */
[----:B---3--:R3:W-:Y:S04]  /*28200*/  STL [R1+0x4844], R5 ;  /* 0x0048440501007387 */ /* 0x0087e80000100800 */
[----:B------:R-:W4:Y:S04]  /*28210*/  LDL.LU R7, [R1+0x122c] ;  /* 0x00122c0001077983 */ /* 0x000f280000300800 */
[----:B------:R-:W4:Y:S04]  /*28220*/  LDL.LU R8, [R1+0x208] ;  /* 0x0002080001087983 */ /* 0x000f280000300800 */
[----:B------:R-:W4:Y:S04]  /*28230*/  LDL.LU R9, [R1+0x204] ;  /* 0x0002040001097983 */ /* 0x000f280000300800 */
[----:B------:R-:W4:Y:S04]  /*28240*/  LDL.LU R10, [R1+0x1d8] ;  /* 0x0001d800010a7983 */ /* 0x000f280000300800 */
[----:B------:R-:W4:Y:S04]  /*28250*/  LDL.LU R11, [R1+0x1d4] ;  /* 0x0001d400010b7983 */ /* 0x000f280000300800 */
[----:B0-----:R-:W4:Y:S04]  /*28260*/  LDL.LU R12, [R1+0x1cc] ;  /* 0x0001cc00010c7983 */ /* 0x001f280000300800 */
[----:B------:R-:W4:Y:S04]  /*28270*/  LDL.LU R13, [R1+0x1c4] ;  /* 0x0001c400010d7983 */ /* 0x000f280000300800 */
[----:B-1----:R-:W4:Y:S04]  /*28280*/  LDL.LU R3, [R1+0x1c0] ;  /* 0x0001c00001037983 */ /* 0x002f280000300800 */
        /* <DEDUP_REMOVED lines=13> */
[----:B---3--:R-:W-:-:S03]  /*28360*/  LOP3.LUT R5, R0, 0x60, RZ, 0x3c, !PT ;  /* 0x0000006000057812 */ /* 0x008fc600078e3cff */
[----:B------:R-:W3:Y:S04]  /*28370*/  LDL.LU R26, [R1+0x180] ;  /* 0x00018000011a7983 */ /* 0x000ee80000300800 */
[----:B------:R-:W3:Y:S04]  /*28380*/  LDL.LU R29, [R1+0x17c] ;  /* 0x00017c00011d7983 */ /* 0x000ee80000300800 */
[----:B------:R-:W3:Y:S04]  /*28390*/  LDL.LU R27, [R1+0x178] ;  /* 0x00017800011b7983 */ /* 0x000ee80000300800 */
[----:B------:R-:W3:Y:S04]  /*283a0*/  LDL.LU R2, [R1+0x174] ;  /* 0x0001740001027983 */ /* 0x000ee80000300800 */
[----:B------:R-:W3:Y:S04]  /*283b0*/  LDL.LU R0, [R1+0x1258] ;  /* 0x0012580001007983 */ /* 0x000ee80000300800 */
[----:B--2---:R0:W-:Y:S04]  /*283c0*/  STS.U16 [R5+UR6+0x9680], R6 ;  /* 0x0096800605007988 */ /* 0x0041e80008000406 */
[----:B0-----:R-:W2:Y:S04]  /*283d0*/  LDL.LU R6, [R1+0x484c] ;  /* 0x00484c0001067983 */ /* 0x001ea80000300800 */
[----:B--2---:R0:W-:Y:S04]  /*283e0*/  STS.U16 [R5+UR6+0x9e00], R6 ;  /* 0x009e000605007988 */ /* 0x0041e80008000406 */
[----:B0-----:R-:W2:Y:S04]  /*283f0*/  LDL.LU R6, [R1+0x4848] ;  /* 0x0048480001067983 */ /* 0x001ea80000300800 */
[----:B--2---:R0:W-:Y:S04]  /*28400*/  STS.U16 [R5+UR6+0x9e80], R6 ;  /* 0x009e800605007988 */ /* 0x0041e80008000406 */
[----:B0-----:R-:W2:Y:S04]  /*28410*/  LDL.LU R5, [R1+0x4844] ;  /* 0x0048440001057983 */ /* 0x001ea80000300800 */
[----:B------:R-:W2:Y:S04]  /*28420*/  LDL.LU R6, [R1+0x4840] ;  /* 0x0048400001067983 */ /* 0x000ea80000300800 */
[----:B---3--:R-:W-:Y:S04]  /*28430*/  STS.U16 [R4+UR6+0x8700], R0 ;  /* 0x0087000004007988 */ /* 0x008fe80008000406 */
[----:B--2---:R0:W-:Y:S04]  /*28440*/  STS.U16 [R4+UR6+0x8780], R6 ;  /* 0x0087800604007988 */ /* 0x0041e80008000406 */
[----:B0-----:R-:W2:Y:S04]  /*28450*/  LDL.LU R6, [R1+0x164] ;  /* 0x0001640001067983 */ /* 0x001ea80000300800 */
[----:B--2---:R0:W-:Y:S04]  /*28460*/  STL [R1+0x4834], R6 ;  /* 0x0048340601007387 */ /* 0x0041e80000100800 */
[----:B0-----:R-:W2:Y:S04]  /*28470*/  LDL.LU R6, [R1+0x168] ;  /* 0x0001680001067983 */ /* 0x001ea80000300800 */
[----:B--2---:R0:W-:Y:S04]  /*28480*/  STL [R1+0x4838], R6 ;  /* 0x0048380601007387 */ /* 0x0041e80000100800 */
[----:B0-----:R-:W2:Y:S01]  /*28490*/  LDL.LU R6, [R1+0x16c] ;  /* 0x00016c0001067983 */ /* 0x001ea20000300800 */
[----:B------:R-:W0:Y:S03]  /*284a0*/  S2R R0, SR_TID.X ;  /* 0x0000000000007919 */ /* 0x000e260000002100 */
[----:B------:R-:W-:Y:S04]  /*284b0*/  STS.U16 [R4+UR6+0x8f00], R5 ;  /* 0x008f000504007988 */ /* 0x000fe80008000406 */
[----:B----4-:R-:W-:Y:S04]  /*284c0*/  STS.U16 [R4+UR6+0x8f80], R7 ;  /* 0x008f800704007988 */ /* 0x010fe80008000406 */
[----:B------:R-:W-:Y:S04]  /*284d0*/  STS.U16 [R4+UR6+0x9700], R8 ;  /* 0x0097000804007988 */ /* 0x000fe80008000406 */
[----:B------:R-:W-:Y:S04]  /*284e0*/  STS.U16 [R4+UR6+0x9780], R9 ;  /* 0x0097800904007988 */ /* 0x000fe80008000406 */
[----:B------:R-:W-:Y:S04]  /*284f0*/  STS.U16 [R4+UR6+0x9f00], R10 ;  /* 0x009f000a04007988 */ /* 0x000fe80008000406 */
[----:B------:R-:W-:Y:S04]  /*28500*/  STS.U16 [R4+UR6+0x9f80], R11 ;  /* 0x009f800b04007988 */ /* 0x000fe80008000406 */
[----:B--2---:R1:W-:Y:S04]  /*28510*/  STL [R1+0x483c], R6 ;  /* 0x00483c0601007387 */ /* 0x0043e80000100800 */
[----:B-1----:R-:W2:Y:S01]  /*28520*/  LDL.LU R6, [R1+0x170] ;  /* 0x0001700001067983 */ /* 0x002ea20000300800 */
[----:B0-----:R-:W-:-:S03]  /*28530*/  LOP3.LUT R0, R0, 0x3f, RZ, 0xc0, !PT ;  /* 0x0000003f00007812 */ /* 0x001fc600078ec0ff */
[----:B------:R-:W3:Y:S04]  /*28540*/  LDL.LU R4, [R1+0x160] ;  /* 0x0001600001047983 */ /* 0x000ee80000300800 */
[----:B------:R-:W4:Y:S01]  /*28550*/  LDL.LU R5, [R1+0x15c] ;  /* 0x00015c0001057983 */ /* 0x000f220000300800 */
[----:B------:R-:W-:-:S03]  /*28560*/  IMAD.SHL.U32 R0, R0, 0x2, RZ ;  /* 0x0000000200007824 */ /* 0x000fc600078e00ff */
[----:B------:R-:W3:Y:S04]  /*28570*/  LDL.LU R7, [R1+0x158] ;  /* 0x0001580001077983 */ /* 0x000ee80000300800 */
[----:B------:R-:W3:Y:S04]  /*28580*/  LDL.LU R8, [R1+0x154] ;  /* 0x0001540001087983 */ /* 0x000ee80000300800 */
[----:B------:R-:W3:Y:S04]  /*28590*/  LDL.LU R9, [R1+0x150] ;  /* 0x0001500001097983 */ /* 0x000ee80000300800 */
[----:B------:R-:W3:Y:S04]  /*285a0*/  LDL.LU R10, [R1+0x14c] ;  /* 0x00014c00010a7983 */ /* 0x000ee80000300800 */
[----:B------:R0:W-:Y:S04]  /*285b0*/  STS.U16 [R0+UR6], R12 ;  /* 0x0000000c00007988 */ /* 0x0001e80008000406 */
[----:B------:R-:W3:Y:S04]  /*285c0*/  LDL.LU R11, [R1+0x148] ;  /* 0x00014800010b7983 */ /* 0x000ee80000300800 */
[----:B------:R1:W-:Y:S04]  /*285d0*/  STS.U16 [R0+UR6+0x200], R13 ;  /* 0x0002000d00007988 */ /* 0x0003e80008000406 */
[----:B------:R0:W-:Y:S04]  /*285e0*/  STS.U16 [R0+UR6+0x400], R3 ;  /* 0x0004000300007988 */ /* 0x0001e80008000406 */
[----:B------:R0:W-:Y:S04]  /*285f0*/  STS.U16 [R0+UR6+0x600], R28 ;  /* 0x0006001c00007988 */ /* 0x0001e80008000406 */
[----:B------:R1:W-:Y:S04]  /*28600*/  STS.U16 [R0+UR6+0x800], R14 ;  /* 0x0008000e00007988 */ /* 0x0003e80008000406 */
[----:B------:R1:W-:Y:S04]  /*28610*/  STS.U16 [R0+UR6+0xa00], R15 ;  /* 0x000a000f00007988 */ /* 0x0003e80008000406 */
[----:B0-----:R-:W3:Y:S04]  /*28620*/  LDL.LU R12, [R1+0x144] ;  /* 0x00014400010c7983 */ /* 0x001ee80000300800 */
[----:B-1----:R-:W3:Y:S04]  /*28630*/  LDL.LU R13, [R1+0x140] ;  /* 0x00014000010d7983 */ /* 0x002ee80000300800 */
[----:B------:R-:W3:Y:S04]  /*28640*/  LDL.LU R3, [R1+0x13c] ;  /* 0x00013c0001037983 */ /* 0x000ee80000300800 */
[----:B------:R-:W3:Y:S04]  /*28650*/  LDL.LU R28, [R1+0x138] ;  /* 0x00013800011c7983 */ /* 0x000ee80000300800 */
[----:B------:R-:W3:Y:S04]  /*28660*/  LDL.LU R14, [R1+0x134] ;  /* 0x00013400010e7983 */ /* 0x000ee80000300800 */
[----:B------:R0:W-:Y:S04]  /*28670*/  STS.U16 [R0+UR6+0xc00], R16 ;  /* 0x000c001000007988 */ /* 0x0001e80008000406 */
        /* <DEDUP_REMOVED lines=26> */
[----:B0-----:R-:W3:Y:S04]  /*28820*/  LDL.LU R27, [R1+0xfc] ;  /* 0x0000fc00011b7983 */ /* 0x001ee80000300800 */
[----:B-1----:R-:W3:Y:S04]  /*28830*/  LDL.LU R2, [R1+0xf8] ;  /* 0x0000f80001027983 */ /* 0x002ee80000300800 */
[----:B--2---:R0:W-:Y:S04]  /*28840*/  STS.U16 [R0+UR6+0x2800], R6 ;  /* 0x0028000600007988 */ /* 0x0041e80008000406 */
[----:B0-----:R-:W2:Y:S04]  /*28850*/  LDL.LU R6, [R1+0x483c] ;  /* 0x00483c0001067983 */ /* 0x001ea80000300800 */
[----:B--2---:R0:W-:Y:S04]  /*28860*/  STS.U16 [R0+UR6+0x2a00], R6 ;  /* 0x002a000600007988 */ /* 0x0041e80008000406 */
[----:B0-----:R-:W2:Y:S04]  /*28870*/  LDL.LU R6, [R1+0x4838] ;  /* 0x0048380001067983 */ /* 0x001ea80000300800 */
[----:B---3--:R-:W-:Y:S04]  /*28880*/  STS.U16 [R0+UR6+0x6400], R2 ;  /* 0x0064000200007988 */ /* 0x008fe80008000406 */
[----:B--2---:R0:W-:Y:S04]  /*28890*/  STS.U16 [R0+UR6+0x2c00], R6 ;  /* 0x002c000600007988 */ /* 0x0041e80008000406 */
[----:B0-----:R-:W2:Y:S04]  /*288a0*/  LDL.LU R6, [R1+0x4834] ;  /* 0x0048340001067983 */ /* 0x001ea80000300800 */
[----:B------:R-:W3:Y:S04]  /*288b0*/  LDL.LU R2, [R1+0xe8] ;  /* 0x0000e80001027983 */ /* 0x000ee80000300800 */
[----:B---3--:R0:W-:Y:S04]  /*288c0*/  STL [R1+0x4828], R2 ;  /* 0x0048280201007387 */ /* 0x0081e80000100800 */
[----:B0-----:R-:W3:Y:S04]  /*288d0*/  LDL.LU R2, [R1+0xec] ;  /* 0x0000ec0001027983 */ /* 0x001ee80000300800 */
[----:B---3--:R0:W-:Y:S04]  /*288e0*/  STL [R1+0x482c], R2 ;  /* 0x00482c0201007387 */ /* 0x0081e80000100800 */
[----:B0-----:R-:W3:Y:S04]  /*288f0*/  LDL.LU R2, [R1+0xf0] ;  /* 0x0000f00001027983 */ /* 0x001ee80000300800 */
[----:B--2---:R-:W-:Y:S04]  /*28900*/  STS.U16 [R0+UR6+0x2e00], R6 ;  /* 0x002e000600007988 */ /* 0x004fe80008000406 */
[----:B------:R-:W-:Y:S04]  /*28910*/  STS.U16 [R0+UR6+0x3000], R4 ;  /* 0x0030000400007988 */ /* 0x000fe80008000406 */
[----:B----4-:R-:W-:Y:S04]  /*28920*/  STS.U16 [R0+UR6+0x3200], R5 ;  /* 0x0032000500007988 */ /* 0x010fe80008000406 */
[----:B------:R-:W-:Y:S04]  /*28930*/  STS.U16 [R0+UR6+0x3400], R7 ;  /* 0x0034000700007988 */ /* 0x000fe80008000406 */
        /* <DEDUP_REMOVED lines=9> */
[----:B---3--:R0:W-:Y:S04]  /*289d0*/  STL [R1+0x4830], R2 ;  /* 0x0048300201007387 */ /* 0x0081e80000100800 */
        /* <DEDUP_REMOVED lines=56> */
[----:B------:R-:W-:Y:S04]  /*28d60*/  STS.U16 [R0+UR6+0x7400], R7 ;  /* 0x0074000700007988 */ /* 0x000fe80008000406 */
[----:B------:R-:W-:Y:S04]  /*28d70*/  STS.U16 [R0+UR6+0x7600], R8 ;  /* 0x0076000800007988 */ /* 0x000fe80008000406 */
[----:B------:R-:W-:Y:S04]  /*28d80*/  STS.U16 [R0+UR6+0x7800], R9 ;  /* 0x0078000900007988 */ /* 0x000fe80008000406 */
[----:B------:R-:W-:Y:S04]  /*28d90*/  STS.U16 [R0+UR6+0x7a00], R10 ;  /* 0x007a000a00007988 */ /* 0x000fe80008000406 */
[----:B----4-:R-:W-:Y:S04]  /*28da0*/  STS.U16 [R0+UR6+0x7000], R4 ;  /* 0x0070000400007988 */ /* 0x010fe80008000406 */
[----:B------:R-:W-:Y:S04]  /*28db0*/  STS.U16 [R0+UR6+0x7200], R5 ;  /* 0x0072000500007988 */ /* 0x000fe80008000406 */
[----:B------:R-:W-:Y:S04]  /*28dc0*/  STS.U16 [R0+UR6+0x7c00], R11 ;  /* 0x007c000b00007988 */ /* 0x000fe80008000406 */
[----:B------:R-:W-:Y:S04]  /*28dd0*/  STS.U16 [R0+UR6+0x7e00], R12 ;  /* 0x007e000c00007988 */ /* 0x000fe80008000406 */
[----:B--2---:R-:W-:Y:S04]  /*28de0*/  STS.U16 [R2+UR6+0x80], R13 ;  /* 0x0000800d02007988 */ /* 0x004fe80008000406 */
        /* <DEDUP_REMOVED lines=42> */
[----:B------:R-:W3:Y:S04]  /*29090*/  LDL.LU R0, [R1+0xc] ;  /* 0x00000c0001007983 */ /* 0x000ee80000300800 */
[----:B------:R-:W3:Y:S04]  /*290a0*/  LDL.LU R4, [R1+0x8] ;  /* 0x0000080001047983 */ /* 0x000ee80000300800 */
[----:B------:R-:W3:Y:S04]  /*290b0*/  LDL.LU R5, [R1+0x4] ;  /* 0x0000040001057983 */ /* 0x000ee80000300800 */
[----:B------:R-:W3:Y:S04]  /*290c0*/  LDL.LU R3, [R1] ;  /* 0x0000000001037983 */ /* 0x000ee80000300800 */
[----:B--2---:R0:W-:Y:S04]  /*290d0*/  STS.U16 [R2+UR6+0x2480], R6 ;  /* 0x0024800602007988 */ /* 0x0041e80008000406 */
[----:B0-----:R-:W2:Y:S04]  /*290e0*/  LDL.LU R6, [R1+0x4820] ;  /* 0x0048200001067983 */ /* 0x001ea80000300800 */
[----:B--2---:R0:W-:Y:S04]  /*290f0*/  STS.U16 [R2+UR6+0x2680], R6 ;  /* 0x0026800602007988 */ /* 0x0041e80008000406 */
[----:B0-----:R-:W2:Y:S04]  /*29100*/  LDL.LU R6, [R1+0x481c] ;  /* 0x00481c0001067983 */ /* 0x001ea80000300800 */
[----:B--2---:R0:W-:Y:S04]  /*29110*/  STS.U16 [R2+UR6+0x2880], R6 ;  /* 0x0028800602007988 */ /* 0x0041e80008000406 */
[----:B0-----:R-:W2:Y:S04]  /*29120*/  LDL.LU R6, [R1+0x4818] ;  /* 0x0048180001067983 */ /* 0x001ea80000300800 */
[----:B--2---:R0:W-:Y:S04]  /*29130*/  STS.U16 [R2+UR6+0x2a80], R6 ;  /* 0x002a800602007988 */ /* 0x0041e80008000406 */
[----:B---3--:R1:W-:Y:S04]  /*29140*/  STS.U16 [R2+UR6+0x2c80], R7 ;  /* 0x002c800702007988 */ /* 0x0083e80008000406 */
[----:B----4-:R2:W-:Y:S04]  /*29150*/  STS.U16 [R2+UR6+0x2e80], R8 ;  /* 0x002e800802007988 */ /* 0x0105e80008000406 */
[----:B------:R3:W-:Y:S04]  /*29160*/  STS.U16 [R2+UR6+0x3080], R9 ;  /* 0x0030800902007988 */ /* 0x0007e80008000406 */
[----:B------:R4:W-:Y:S04]  /*29170*/  STS.U16 [R2+UR6+0x3280], R10 ;  /* 0x0032800a02007988 */ /* 0x0009e80008000406 */
[----:B------:R2:W-:Y:S04]  /*29180*/  STS.U16 [R2+UR6+0x3480], R11 ;  /* 0x0034800b02007988 */ /* 0x0005e80008000406 */
[----:B0-----:R-:W4:Y:S04]  /*29190*/  LDL.LU R6, [R1+0x4814] ;  /* 0x0048140001067983 */ /* 0x001f280000300800 */
[----:B-1----:R-:W4:Y:S04]  /*291a0*/  LDL.LU R7, [R1+0x4810] ;  /* 0x0048100001077983 */ /* 0x002f280000300800 */
[----:B--2---:R-:W2:Y:S04]  /*291b0*/  LDL.LU R8, [R1+0x480c] ;  /* 0x00480c0001087983 */ /* 0x004ea80000300800 */
[----:B---3--:R-:W3:Y:S04]  /*291c0*/  LDL.LU R9, [R1+0x4808] ;  /* 0x0048080001097983 */ /* 0x008ee80000300800 */
[----:B----4-:R-:W4:Y:S04]  /*291d0*/  LDL.LU R10, [R1+0x4804] ;  /* 0x00480400010a7983 */ /* 0x010f280000300800 */
[----:B------:R-:W2:Y:S04]  /*291e0*/  LDL.LU R11, [R1+0x4800] ;  /* 0x00480000010b7983 */ /* 0x000ea80000300800 */
[----:B------:R0:W-:Y:S04]  /*291f0*/  STS.U16 [R2+UR6+0x3680], R12 ;  /* 0x0036800c02007988 */ /* 0x0001e80008000406 */
[----:B------:R1:W-:Y:S04]  /*29200*/  STS.U16 [R2+UR6+0x3880], R13 ;  /* 0x0038800d02007988 */ /* 0x0003e80008000406 */
[----:B------:R0:W-:Y:S04]  /*29210*/  STS.U16 [R2+UR6+0x3a80], R28 ;  /* 0x003a801c02007988 */ /* 0x0001e80008000406 */
[----:B------:R0:W-:Y:S04]  /*29220*/  STS.U16 [R2+UR6+0x3c80], R14 ;  /* 0x003c800e02007988 */ /* 0x0001e80008000406 */
[----:B------:R1:W-:Y:S04]  /*29230*/  STS.U16 [R2+UR6+0x3e80], R15 ;  /* 0x003e800f02007988 */ /* 0x0003e80008000406 */
[----:B------:R1:W-:Y:S04]  /*29240*/  STS.U16 [R2+UR6+0x4080], R16 ;  /* 0x0040801002007988 */ /* 0x0003e80008000406 */
[----:B0-----:R-:W2:Y:S04]  /*29250*/  LDL.LU R12, [R1+0x47fc] ;  /* 0x0047fc00010c7983 */ /* 0x001ea80000300800 */
[----:B-1----:R-:W2:Y:S04]  /*29260*/  LDL.LU R13, [R1+0x47f8] ;  /* 0x0047f800010d7983 */ /* 0x002ea80000300800 */
[----:B------:R-:W2:Y:S04]  /*29270*/  LDL.LU R28, [R1+0x47f4] ;  /* 0x0047f400011c7983 */ /* 0x000ea80000300800 */
[----:B------:R-:W2:Y:S04]  /*29280*/  LDL.LU R14, [R1+0x47f0] ;  /* 0x0047f000010e7983 */ /* 0x000ea80000300800 */
[----:B------:R-:W2:Y:S04]  /*29290*/  LDL.LU R15, [R1+0x47ec] ;  /* 0x0047ec00010f7983 */ /* 0x000ea80000300800 */
        /* <DEDUP_REMOVED lines=25> */
[----:B------:R-:W-:Y:S04]  /*29430*/  STS.U16 [R2+UR6+0x5a80], R0 ;  /* 0x005a800002007988 */ /* 0x000fe80008000406 */
[----:B------:R0:W-:Y:S04]  /*29440*/  STS.U16 [R2+UR6+0x5c80], R4 ;  /* 0x005c800402007988 */ /* 0x0001e80008000406 */
[----:B------:R1:W-:Y:S04]  /*29450*/  STS.U16 [R2+UR6+0x5e80], R5 ;  /* 0x005e800502007988 */ /* 0x0003e80008000406 */
[----:B0-----:R-:W3:Y:S04]  /*29460*/  LDL R4, [R1+0x1f10] ;  /* 0x001f100001047983 */ /* 0x001ee80000100800 */
[----:B-1----:R-:W3:Y:S04]  /*29470*/  LDL R5, [R1+0x1838] ;  /* 0x0018380001057983 */ /* 0x002ee80000100800 */
[----:B------:R-:W-:Y:S04]  /*29480*/  STS.U16 [R2+UR6+0x6080], R3 ;  /* 0x0060800302007988 */ /* 0x000fe80008000406 */
[----:B--2---:R-:W-:Y:S04]  /*29490*/  STS.U16 [R2+UR6+0x6280], R27 ;  /* 0x0062801b02007988 */ /* 0x004fe80008000406 */
[----:B------:R0:W-:Y:S04]  /*294a0*/  STL [R1+0x47b0], R27 ;  /* 0x0047b01b01007387 */ /* 0x0001e80000100800 */
[----:B------:R-:W-:Y:S01]  /*294b0*/  STS.U16 [R2+UR6+0x6480], R26 ;  /* 0x0064801a02007988 */ /* 0x000fe20008000406 */
[----:B0-----:R-:W-:-:S03]  /*294c0*/  PRMT R27, RZ, 0x7610, R27 ;  /* 0x00007610ff1b7816 */ /* 0x001fc6000000001b */
[----:B------:R-:W2:Y:S04]  /*294d0*/  LDL.LU R3, [R1+0x2014] ;  /* 0x0020140001037983 */ /* 0x000ea80000300800 */
[----:B---3--:R-:W3:Y:S04]  /*294e0*/  @!P1 LDG.E.U16 R27, desc[UR58][R4.64] ;  /* 0x0000003a041b9981 */ /* 0x008ee8000c1e1500 */
        /* <DEDUP_REMOVED lines=12> */
[----:B------:R0:W-:Y:S04]  /*295b0*/  STS.U16 [R2+UR6+0x7e80], R13 ;  /* 0x007e800d02007988 */ /* 0x0001e80008000406 */
[----:B------:R-:W-:Y:S04]  /*295c0*/  STS.U16 [R29+UR6+0x100], R12 ;  /* 0x0001000c1d007988 */ /* 0x000fe80008000406 */
[----:B------:R-:W-:Y:S04]  /*295d0*/  STS.U16 [R29+UR6+0x300], R11 ;  /* 0x0003000b1d007988 */ /* 0x000fe80008000406 */
[----:B----4-:R-:W-:Y:S04]  /*295e0*/  STS.U16 [R29+UR6+0x500], R10 ;  /* 0x0005000a1d007988 */ /* 0x010fe80008000406 */
[----:B------:R-:W-:Y:S04]  /*295f0*/  STS.U16 [R29+UR6+0x700], R9 ;  /* 0x000700091d007988 */ /* 0x000fe80008000406 */
[----:B------:R-:W-:Y:S04]  /*29600*/  STS.U16 [R29+UR6+0x900], R8 ;  /* 0x000900081d007988 */ /* 0x000fe80008000406 */
[----:B------:R-:W-:Y:S04]  /*29610*/  STS.U16 [R29+UR6+0xb00], R7 ;  /* 0x000b00071d007988 */ /* 0x000fe80008000406 */
[----:B------:R1:W-:Y:S04]  /*29620*/  STS.U16 [R29+UR6+0xd00], R6 ;  /* 0x000d00061d007988 */ /* 0x0003e80008000406 */
[----:B0-----:R-:W4:Y:S04]  /*29630*/  LDL.LU R2, [R1+0x2000] ;  /* 0x0020000001027983 */ /* 0x001f280000300800 */
[----:B------:R-:W2:Y:S04]  /*29640*/  LDL.LU R0, [R1+0x2008] ;  /* 0x0020080001007983 */ /* 0x000ea80000300800 */
[----:B-1----:R-:W2:Y:S04]  /*29650*/  LDL.LU R29, [R1+0x47b4] ;  /* 0x0047b400011d7983 */ /* 0x002ea80000300800 */
        /* <DEDUP_REMOVED lines=363> */
[----:B------:R-:W2:Y:S02]  /*2ad10*/  LDL R5, [R1+0x1c28] ;  /* 0x001c280001057983 */ /* 0x000ea40000100800 */
[----:B--2---:R-:W-:-:S02]  /*2ad20*/  @!P1 LOP3.LUT R5, R5, R4, RZ, 0x3c, !PT ;  /* 0x0000000405059212 */ /* 0x004fc400078e3cff */
[----:B------:R-:W-:Y:S02]  /*2ad30*/  PRMT R29, RZ, 0x7610, R29 ;  /* 0x00007610ff1d7816 */ /* 0x000fe4000000001d */
        /* <DEDUP_REMOVED lines=461> */
[----:B------:R0:W2:Y:S04]  /*2ca10*/  @!P1 LDG.E.U16 R28, desc[UR58][R4.64] ;  /* 0x0000003a041c9981 */ /* 0x0000a8000c1e1500 */
        /* <DEDUP_REMOVED lines=9> */
[----:B---3--:R0:W-:Y:S04]  /*2cab0*/  STL [R1+0x14], R29 ;  /* 0x0000141d01007387 */ /* 0x0081e80000100800 */
[----:B0-----:R-:W3:Y:S04]  /*2cac0*/  LDL.LU R29, [R1+0x4640] ;  /* 0x00464000011d7983 */ /* 0x001ee80000300800 */
[----:B------:R-:W2:Y:S04]  /*2cad0*/  LDL R4, [R1+0x18dc] ;  /* 0x0018dc0001047983 */ /* 0x000ea80000100800 */
[----:B------:R-:W2:Y:S02]  /*2cae0*/  LDL R5, [R1+0x18e0] ;  /* 0x0018e00001057983 */ /* 0x000ea40000100800 */
[----:B--2---:R-:W-:-:S02]  /*2caf0*/  @!P1 LOP3.LUT R5, R5, R4, RZ, 0x3c, !PT ;  /* 0x0000000405059212 */ /* 0x004fc400078e3cff */
[----:B---3--:R-:W-:Y:S02]  /*2cb00*/  PRMT R29, RZ, 0x7610, R29 ;  /* 0x00007610ff1d7816 */ /* 0x008fe4000000001d */
[----:B------:R-:W-:-:S04]  /*2cb10*/  @!P1 LOP3.LUT R4, R5, R4, RZ, 0x3c, !PT ;  /* 0x0000000405049212 */ /* 0x000fc800078e3cff */
[----:B------:R-:W-:-:S05]  /*2cb20*/  @!P1 LOP3.LUT R5, R5, R4, RZ, 0x3c, !PT ;  /* 0x0000000405059212 */ /* 0x000fca00078e3cff */
[----:B------:R-:W2:Y:S04]  /*2cb30*/  @!P1 LDG.E.U16 R29, desc[UR58][R4.64] ;  /* 0x0000003a041d9981 */ /* 0x000ea8000c1e1500 */
[----:B--2---:R0:W-:Y:S04]  /*2cb40*/  STL [R1+0x10], R29 ;  /* 0x0000101d01007387 */ /* 0x0041e80000100800 */
[----:B0-----:R-:W2:Y:S04]  /*2cb50*/  LDL.LU R29, [R1+0x463c] ;  /* 0x00463c00011d7983 */ /* 0x001ea80000300800 */
[----:B------:R-:W3:Y:S04]  /*2cb60*/  LDL R4, [R1+0x18c4] ;  /* 0x0018c40001047983 */ /* 0x000ee80000100800 */
[----:B------:R-:W3:Y:S02]  /*2cb70*/  LDL R5, [R1+0x18c8] ;  /* 0x0018c80001057983 */ /* 0x000ee40000100800 */
[----:B---3--:R-:W-:-:S02]  /*2cb80*/  @!P1 LOP3.LUT R5, R5, R4, RZ, 0x3c, !PT ;  /* 0x0000000405059212 */ /* 0x008fc400078e3cff */
[----:B--2---:R-:W-:Y:S02]  /*2cb90*/  PRMT R29, RZ, 0x7610, R29 ;  /* 0x00007610ff1d7816 */ /* 0x004fe4000000001d */
        /* <DEDUP_REMOVED lines=23> */
[----:B------:R-:W3:Y:S01]  /*2cd10*/  LDL R5, [R1+0x189c] ;  /* 0x00189c0001057983 */ /* 0x000ee20000100800 */
[----:B------:R-:W-:Y:S01]  /*2cd20*/  @!P1 IMAD.MOV.U32 R4, RZ, RZ, R28 ;  /* 0x000000ffff049224 */ /* 0x000fe200078e001c */
[----:B------:R-:W-:-:S02]  /*2cd30*/  PRMT R27, RZ, 0x7610, R27 ;  /* 0x00007610ff1b7816 */ /* 0x000fc4000000001b */
[----:B------:R-:W4:Y:S01]  /*2cd40*/  LDL R28, [R1+0x1f54] ;  /* 0x001f5400011c7983 */ /* 0x000f220000100800 */
[----:B--2---:R-:W-:-:S06]  /*2cd50*/  PRMT R29, RZ, 0x7610, R29 ;  /* 0x00007610ff1d7816 */ /* 0x004fcc000000001d */
[----:B---3--:R0:W2:Y:S04]  /*2cd60*/  @!P1 LDG.E.U16 R29, desc[UR58][R4.64] ;  /* 0x0000003a041d9981 */ /* 0x0080a8000c1e1500 */
[----:B------:R-:W0:Y:S04]  /*2cd70*/  LDL R4, [R1+0x1884] ;  /* 0x0018840001047983 */ /* 0x000e280000100800 */
[----:B------:R-:W0:Y:S02]  /*2cd80*/  LDL R5, [R1+0x1888] ;  /* 0x0018880001057983 */ /* 0x000e240000100800 */
[----:B0-----:R-:W-:-:S04]  /*2cd90*/  @!P1 LOP3.LUT R5, R5, R4, RZ, 0x3c, !PT ;  /* 0x0000000405059212 */ /* 0x001fc800078e3cff */
[----:B------:R-:W-:-:S04]  /*2cda0*/  @!P1 LOP3.LUT R4, R5, R4, RZ, 0x3c, !PT ;  /* 0x0000000405049212 */ /* 0x000fc800078e3cff */
[----:B------:R-:W-:Y:S01]  /*2cdb0*/  @!P1 LOP3.LUT R5, R5, R4, RZ, 0x3c, !PT ;  /* 0x0000000405059212 */ /* 0x000fe200078e3cff */
[----:B--2---:R0:W-:Y:S04]  /*2cdc0*/  STL [R1+0x45bc], R29 ;  /* 0x0045bc1d01007387 */ /* 0x0041e80000100800 */
[----:B------:R-:W2:Y:S01]  /*2cdd0*/  @!P1 LDG.E.U16 R27, desc[UR58][R4.64] ;  /* 0x0000003a041b9981 */ /* 0x000ea2000c1e1500 */
[----:B------:R-:W-:-:S03]  /*2cde0*/  PRMT R26, RZ, 0x7610, R26 ;  /* 0x00007610ff1a7816 */ /* 0x000fc6000000001a */
[----:B0-----:R-:W3:Y:S04]  /*2cdf0*/  LDL R29, [R1+0x1f20] ;  /* 0x001f2000011d7983 */ /* 0x001ee80000100800 */
[----:B------:R-:W3:Y:S04]  /*2ce00*/  LDL R4, [R1+0x1864] ;  /* 0x0018640001047983 */ /* 0x000ee80000100800 */
[----:B------:R-:W3:Y:S04]  /*2ce10*/  LDL R5, [R1+0x1868] ;  /* 0x0018680001057983 */ /* 0x000ee80000100800 */
[----:B--2---:R0:W-:Y:S04]  /*2ce20*/  STL [R1+0x45fc], R27 ;  /* 0x0045fc1b01007387 */ /* 0x0041e80000100800 */
[----:B0-----:R-:W2:Y:S01]  /*2ce30*/  LDL R27, [R1+0x1f34] ;  /* 0x001f3400011b7983 */ /* 0x001ea20000100800 */
[----:B---3--:R-:W-:-:S04]  /*2ce40*/  @!P1 LOP3.LUT R5, R5, R4, RZ, 0x3c, !PT ;  /* 0x0000000405059212 */ /* 0x008fc800078e3cff */
[----:B------:R-:W-:-:S04]  /*2ce50*/  @!P1 LOP3.LUT R4, R5, R4, RZ, 0x3c, !PT ;  /* 0x0000000405049212 */ /* 0x000fc800078e3cff */
[----:B------:R-:W-:-:S05]  /*2ce60*/  @!P1 LOP3.LUT R5, R5, R4, RZ, 0x3c, !PT ;  /* 0x0000000405059212 */ /* 0x000fca00078e3cff */
[----:B------:R2:W3:Y:S04]  /*2ce70*/  @!P1 LDG.E.U16 R26, desc[UR58][R4.64] ;  /* 0x0000003a041a9981 */ /* 0x0004e8000c1e1500 */
[----:B------:R-:W3:Y:S01]  /*2ce80*/  LDL R5, [R1+0x1850] ;  /* 0x0018500001057983 */ /* 0x000ee20000100800 */
[----:B------:R-:W-:Y:S01]  /*2ce90*/  PRMT R25, RZ, 0x7610, R25 ;  /* 0x00007610ff197816 */ /* 0x000fe20000000019 */
[----:B--2---:R-:W-:-:S05]  /*2cea0*/  @!P1 IMAD.MOV.U32 R4, RZ, RZ, R27 ;  /* 0x000000ffff049224 */ /* 0x004fca00078e001b */
[----:B---3--:R4:W2:Y:S01]  /*2ceb0*/  @!P1 LDG.E.U16 R25, desc[UR58][R4.64] ;  /* 0x0000003a04199981 */ /* 0x0088a2000c1e1500 */
[----:B------:R-:W-:-:S03]  /*2cec0*/  PRMT R24, RZ, 0x7610, R24 ;  /* 0x00007610ff187816 */ /* 0x000fc60000000018 */
[----:B------:R0:W-:Y:S01]  /*2ced0*/  STL [R1+0x4600], R26 ;  /* 0x0046001a01007387 */ /* 0x0001e20000100800 */
[----:B----4-:R-:W-:Y:S02]  /*2cee0*/  @!P1 IMAD.MOV.U32 R4, RZ, RZ, R28 ;  /* 0x000000ffff049224 */ /* 0x010fe400078e001c */
[----:B------:R-:W-:Y:S01]  /*2cef0*/  @!P1 IMAD.MOV.U32 R5, RZ, RZ, R29 ;  /* 0x000000ffff059224 */ /* 0x000fe200078e001d */
[----:B0-----:R-:W3:Y:S04]  /*2cf00*/  LDL R26, [R1+0x1f74] ;  /* 0x001f7400011a7983 */ /* 0x001ee80000100800 */
[----:B------:R3:W4:Y:S04]  /*2cf10*/  @!P1 LDG.E.U16 R24, desc[UR58][R4.64] ;  /* 0x0000003a04189981 */ /* 0x000728000c1e1500 */
[----:B--2---:R0:W-:Y:S04]  /*2cf20*/  STL [R1+0x4604], R25 ;  /* 0x0046041901007387 */ /* 0x0041e80000100800 */
[----:B------:R-:W2:Y:S04]  /*2cf30*/  LDL R29, [R1+0x1fb4] ;  /* 0x001fb400011d7983 */ /* 0x000ea80000100800 */
[----:B------:R-:W2:Y:S04]  /*2cf40*/  LDL R28, [R1+0x1fa0] ;  /* 0x001fa000011c7983 */ /* 0x000ea80000100800 */
[----:B------:R-:W2:Y:S04]  /*2cf50*/  LDL R27, [R1+0x1fd4] ;  /* 0x001fd400011b7983 */ /* 0x000ea80000100800 */
[----:B0-----:R-:W2:Y:S01]  /*2cf60*/  LDL R25, [R1+0x1f40] ;  /* 0x001f400001197983 */ /* 0x001ea20000100800 */
[----:B------:R-:W-:Y:S01]  /*2cf70*/  PRMT R23, RZ, 0x7610, R23 ;  /* 0x00007610ff177816 */ /* 0x000fe20000000017 */
[----:B---3--:R-:W-:-:S02]  /*2cf80*/  @!P1 IMAD.MOV.U32 R4, RZ, RZ, R26 ;  /* 0x000000ffff049224 */ /* 0x008fc400078e001a */
[----:B----4-:R0:W-:Y:S01]  /*2cf90*/  STL [R1+0x4608], R24 ;  /* 0x0046081801007387 */ /* 0x0101e20000100800 */
[----:B------:R-:W-:-:S03]  /*2cfa0*/  PRMT R22, RZ, 0x7610, R22 ;  /* 0x00007610ff167816 */ /* 0x000fc60000000016 */
[----:B------:R-:W3:Y:S04]  /*2cfb0*/  LDL R26, [R1+0x1fc0] ;  /* 0x001fc000011a7983 */ /* 0x000ee80000100800 */
[----:B0-----:R-:W4:Y:S01]  /*2cfc0*/  LDL R24, [R1+0x1f94] ;  /* 0x001f940001187983 */ /* 0x001f220000100800 */
[----:B--2---:R-:W-:-:S03]  /*2cfd0*/  @!P1 IMAD.MOV.U32 R5, RZ, RZ, R25 ;  /* 0x000000ffff059224 */ /* 0x004fc600078e0019 */
[----:B------:R-:W2:Y:S04]  /*2cfe0*/  LDL R25, [R1+0x1ff4] ;  /* 0x001ff40001197983 */ /* 0x000ea80000100800 */
[----:B------:R4:W2:Y:S04]  /*2cff0*/  @!P1 LDG.E.U16 R23, desc[UR58][R4.64] ;  /* 0x0000003a04179981 */ /* 0x0008a8000c1e1500 */
[----:B------:R-:W3:Y:S01]  /*2d000*/  LDL R5, [R1+0x1f60] ;  /* 0x001f600001057983 */ /* 0x000ee20000100800 */
[----:B----4-:R-:W-:-:S03]  /*2d010*/  @!P1 IMAD.MOV.U32 R4, RZ, RZ, R24 ;  /* 0x000000ffff049224 */ /* 0x010fc600078e0018 */
[----:B--2---:R0:W-:Y:S01]  /*2d020*/  STL [R1+0x460c], R23 ;  /* 0x00460c1701007387 */ /* 0x0041e20000100800 */
[----:B------:R-:W-:Y:S02]  /*2d030*/  PRMT R21, RZ, 0x7610, R21 ;  /* 0x00007610ff157816 */ /* 0x000fe40000000015 */
[----:B------:R-:W-:Y:S01]  /*2d040*/  PRMT R20, RZ, 0x7610, R20 ;  /* 0x00007610ff147816 */ /* 0x000fe20000000014 */
[----:B------:R-:W2:Y:S04]  /*2d050*/  LDL R24, [R1+0x1fe0] ;  /* 0x001fe00001187983 */ /* 0x000ea80000100800 */
[----:B---3--:R1:W3:Y:S04]  /*2d060*/  @!P1 LDG.E.U16 R22, desc[UR58][R4.64] ;  /* 0x0000003a04169981 */ /* 0x0082e8000c1e1500 */
[----:B0-----:R-:W4:Y:S04]  /*2d070*/  LDL R23, [R1+0x2024] ;  /* 0x0020240001177983 */ /* 0x001f280000100800 */
[----:B------:R-:W2:Y:S01]  /*2d080*/  LDL R5, [R1+0x1f80] ;  /* 0x001f800001057983 */ /* 0x000ea20000100800 */
[----:B-1----:R-:W-:-:S05]  /*2d090*/  @!P1 IMAD.MOV.U32 R4, RZ, RZ, R29 ;  /* 0x000000ffff049224 */ /* 0x002fca00078e001d */
[----:B--2---:R0:W2:Y:S02]  /*2d0a0*/  @!P1 LDG.E.U16 R21, desc[UR58][R4.64] ;  /* 0x0000003a04159981 */ /* 0x0040a4000c1e1500 */
[----:B0-----:R-:W-:Y:S02]  /*2d0b0*/  @!P1 IMAD.MOV.U32 R4, RZ, RZ, R27 ;  /* 0x000000ffff049224 */ /* 0x001fe400078e001b */
[----:B------:R-:W-:-:S05]  /*2d0c0*/  @!P1 IMAD.MOV.U32 R5, RZ, RZ, R28 ;  /* 0x000000ffff059224 */ /* 0x000fca00078e001c */
[----:B------:R0:W4:Y:S04]  /*2d0d0*/  @!P1 LDG.E.U16 R20, desc[UR58][R4.64] ;  /* 0x0000003a04149981 */ /* 0x000128000c1e1500 */
[----:B---3--:R1:W-:Y:S01]  /*2d0e0*/  STL [R1+0x45f8], R22 ;  /* 0x0045f81601007387 */ /* 0x0083e20000100800 */
[----:B------:R-:W-:Y:S01]  /*2d0f0*/  PRMT R19, RZ, 0x7610, R19 ;  /* 0x00007610ff137816 */ /* 0x000fe20000000013 */
[----:B0-----:R-:W-:Y:S02]  /*2d100*/  @!P1 IMAD.MOV.U32 R4, RZ, RZ, R25 ;  /* 0x000000ffff049224 */ /* 0x001fe400078e0019 */
[----:B------:R-:W-:-:S05]  /*2d110*/  @!P1 IMAD.MOV.U32 R5, RZ, RZ, R26 ;  /* 0x000000ffff059224 */ /* 0x000fca00078e001a */
[----:B------:R0:W3:Y:S04]  /*2d120*/  @!P1 LDG.E.U16 R19, desc[UR58][R4.64] ;  /* 0x0000003a04139981 */ /* 0x0000e8000c1e1500 */
[----:B--2---:R2:W-:Y:S04]  /*2d130*/  STL [R1+0x4610], R21 ;  /* 0x0046101501007387 */ /* 0x0045e80000100800 */
[----:B----4-:R4:W-:Y:S04]  /*2d140*/  STL [R1+0x4614], R20 ;  /* 0x0046141401007387 */ /* 0x0109e80000100800 */
[----:B-1----:R-:W4:Y:S04]  /*2d150*/  LDL R22, [R1+0x187c] ;  /* 0x00187c0001167983 */ /* 0x002f280000100800 */
[----:B--2---:R-:W2:Y:S01]  /*2d160*/  LDL R21, [R1+0x1880] ;  /* 0x0018800001157983 */ /* 0x004ea20000100800 */
[----:B------:R-:W-:Y:S01]  /*2d170*/  PRMT R18, RZ, 0x7610, R18 ;  /* 0x00007610ff127816 */ /* 0x000fe20000000012 */
[----:B0-----:R-:W-:-:S02]  /*2d180*/  @!P1 IMAD.MOV.U32 R4, RZ, RZ, R23 ;  /* 0x000000ffff049224 */ /* 0x001fc400078e0017 */
[----:B------:R-:W-:Y:S01]  /*2d190*/  @!P1 IMAD.MOV.U32 R5, RZ, RZ, R24 ;  /* 0x000000ffff059224 */ /* 0x000fe200078e0018 */
[----:B------:R-:W-:-:S04]  /*2d1a0*/  PRMT R17, RZ, 0x7610, R17 ;  /* 0x00007610ff117816 */ /* 0x000fc80000000011 */
[----:B------:R0:W2:Y:S01]  /*2d1b0*/  @!P1 LDG.E.U16 R18, desc[UR58][R4.64] ;  /* 0x0000003a04129981 */ /* 0x0000a2000c1e1500 */
[----:B------:R-:W-:Y:S01]  /*2d1c0*/  PRMT R16, RZ, 0x7610, R16 ;  /* 0x00007610ff107816 */ /* 0x000fe20000000010 */
[----:B0-----:R-:W-:Y:S02]  /*2d1d0*/  @!P1 IMAD.MOV.U32 R4, RZ, RZ, R3 ;  /* 0x000000ffff049224 */ /* 0x001fe400078e0003 */
[----:B------:R-:W-:-:S05]  /*2d1e0*/  @!P1 IMAD.MOV.U32 R5, RZ, RZ, R2 ;  /* 0x000000ffff059224 */ /* 0x000fca00078e0002 */
[----:B------:R0:W2:Y:S04]  /*2d1f0*/  @!P1 LDG.E.U16 R17, desc[UR58][R4.64] ;  /* 0x0000003a04119981 */ /* 0x0000a8000c1e1500 */
[----:B---3--:R1:W-:Y:S04]  /*2d200*/  STL [R1+0x4618], R19 ;  /* 0x0046181301007387 */ /* 0x0083e80000100800 */
[----:B----4-:R-:W3:Y:S04]  /*2d210*/  LDL R20, [R1+0x185c] ;  /* 0x00185c0001147983 */ /* 0x010ee80000100800 */
[----:B------:R-:W4:Y:S04]  /*2d220*/  LDL R24, [R1+0x184c] ;  /* 0x00184c0001187983 */ /* 0x000f280000100800 */
[----:B------:R-:W3:Y:S04]  /*2d230*/  LDL R23, [R1+0x1f3c] ;  /* 0x001f3c0001177983 */ /* 0x000ee80000100800 */
[----:B-1----:R-:W3:Y:S04]  /*2d240*/  LDL R19, [R1+0x1860] ;  /* 0x0018600001137983 */ /* 0x002ee80000100800 */
[----:B------:R-:W3:Y:S01]  /*2d250*/  LDL.LU R28, [R1+0x1fa8] ;  /* 0x001fa800011c7983 */ /* 0x000ee20000300800 */
[----:B0-----:R-:W-:-:S02]  /*2d260*/  @!P1 IMAD.MOV.U32 R5, RZ, RZ, R22 ;  /* 0x000000ffff059224 */ /* 0x001fc400078e0016 */
[----:B--2---:R-:W-:-:S05]  /*2d270*/  @!P1 IMAD.MOV.U32 R4, RZ, RZ, R21 ;  /* 0x000000ffff049224 */ /* 0x004fca00078e0015 */
[----:B------:R3:W2:Y:S04]  /*2d280*/  @!P1 LDG.E.U16 R16, desc[UR58][R4.64] ;  /* 0x0000003a04109981 */ /* 0x0006a8000c1e1500 */
[----:B------:R-:W-:Y:S04]  /*2d290*/  STL [R1+0x461c], R18 ;  /* 0x00461c1201007387 */ /* 0x000fe80000100800 */
[----:B------:R0:W-:Y:S04]  /*2d2a0*/  STL [R1+0x2068], R3 ;  /* 0x0020680301007387 */ /* 0x0001e80000100800 */
[----:B0-----:R-:W4:Y:S04]  /*2d2b0*/  LDL.LU R3, [R1+0x2020] ;  /* 0x0020200001037983 */ /* 0x001f280000300800 */
[----:B------:R0:W-:Y:S04]  /*2d2c0*/  STL [R1+0x205c], R2 ;  /* 0x00205c0201007387 */ /* 0x0001e80000100800 */
[----:B0-----:R-:W4:Y:S04]  /*2d2d0*/  LDL.LU R2, [R1+0x2010] ;  /* 0x0020100001027983 */ /* 0x001f280000300800 */
[----:B------:R0:W-:Y:S04]  /*2d2e0*/  STL [R1+0x4620], R17 ;  /* 0x0046201101007387 */ /* 0x0001e80000100800 */
[----:B------:R-:W4:Y:S04]  /*2d2f0*/  LDL R22, [R1+0x1f28] ;  /* 0x001f280001167983 */ /* 0x000f280000100800 */
[----:B------:R-:W4:Y:S01]  /*2d300*/  LDL R21, [R1+0x1f5c] ;  /* 0x001f5c0001157983 */ /* 0x000f220000100800 */
[----:B---3--:R-:W-:-:S02]  /*2d310*/  @!P1 IMAD.MOV.U32 R5, RZ, RZ, R20 ;  /* 0x000000ffff059224 */ /* 0x008fc400078e0014 */
[----:B------:R-:W-:Y:S01]  /*2d320*/  @!P1 IMAD.MOV.U32 R4, RZ, RZ, R19 ;  /* 0x000000ffff049224 */ /* 0x000fe200078e0013 */
[----:B------:R-:W-:-:S06]  /*2d330*/  PRMT R15, RZ, 0x7610, R15 ;  /* 0x00007610ff0f7816 */ /* 0x000fcc000000000f */
[----:B------:R1:W3:Y:S04]  /*2d340*/  @!P1 LDG.E.U16 R15, desc[UR58][R4.64] ;  /* 0x0000003a040f9981 */ /* 0x0002e8000c1e1500 */
[----:B--2---:R2:W-:Y:S04]  /*2d350*/  STL [R1+0x45c0], R16 ;  /* 0x0045c01001007387 */ /* 0x0045e80000100800 */
[----:B------:R-:W2:Y:S04]  /*2d360*/  LDL R20, [R1+0x1f48] ;  /* 0x001f480001147983 */ /* 0x000ea80000100800 */
[----:B------:R-:W2:Y:S04]  /*2d370*/  LDL R19, [R1+0x1f7c] ;  /* 0x001f7c0001137983 */ /* 0x000ea80000100800 */
[----:B------:R-:W2:Y:S04]  /*2d380*/  LDL R18, [R1+0x1f68] ;  /* 0x001f680001127983 */ /* 0x000ea80000100800 */
[----:B0-----:R-:W2:Y:S01]  /*2d390*/  LDL R17, [R1+0x1f9c] ;  /* 0x001f9c0001117983 */ /* 0x001ea20000100800 */
[----:B------:R-:W-:Y:S01]  /*2d3a0*/  PRMT R14, RZ, 0x7610, R14 ;  /* 0x00007610ff0e7816 */ /* 0x000fe2000000000e */
[----:B-1----:R-:W-:-:S02]  /*2d3b0*/  @!P1 IMAD.MOV.U32 R4, RZ, RZ, R23 ;  /* 0x000000ffff049224 */ /* 0x002fc400078e0017 */
[----:B----4-:R-:W-:Y:S01]  /*2d3c0*/  @!P1 IMAD.MOV.U32 R5, RZ, RZ, R24 ;  /* 0x000000ffff059224 */ /* 0x010fe200078e0018 */
[----:B------:R-:W-:-:S04]  /*2d3d0*/  PRMT R13, RZ, 0x7610, R13 ;  /* 0x00007610ff0d7816 */ /* 0x000fc8000000000d */
[----:B------:R0:W4:Y:S01]  /*2d3e0*/  @!P1 LDG.E.U16 R14, desc[UR58][R4.64] ;  /* 0x0000003a040e9981 */ /* 0x000122000c1e1500 */
[----:B------:R-:W-:Y:S02]  /*2d3f0*/  PRMT R12, RZ, 0x7610, R12 ;  /* 0x00007610ff0c7816 */ /* 0x000fe4000000000c */
[----:B------:R-:W-:Y:S01]  /*2d400*/  PRMT R11, RZ, 0x7610, R11 ;  /* 0x00007610ff0b7816 */ /* 0x000fe2000000000b */
[----:B0-----:R-:W-:Y:S02]  /*2d410*/  @!P1 IMAD.MOV.U32 R5, RZ, RZ, R22 ;  /* 0x000000ffff059224 */ /* 0x001fe400078e0016 */
[----:B------:R-:W-:-:S05]  /*2d420*/  @!P1 IMAD.MOV.U32 R4, RZ, RZ, R21 ;  /* 0x000000ffff049224 */ /* 0x000fca00078e0015 */
[----:B------:R0:W4:Y:S04]  /*2d430*/  @!P1 LDG.E.U16 R13, desc[UR58][R4.64] ;  /* 0x0000003a040d9981 */ /* 0x000128000c1e1500 */
[----:B---3--:R1:W-:Y:S04]  /*2d440*/  STL [R1+0x45c4], R15 ;  /* 0x0045c40f01007387 */ /* 0x0083e80000100800 */
[----:B--2---:R-:W2:Y:S04]  /*2d450*/  LDL R16, [R1+0x1f88] ;  /* 0x001f880001107983 */ /* 0x004ea80000100800 */
[----:B-1----:R-:W3:Y:S01]  /*2d460*/  LDL R15, [R1+0x1fbc] ;  /* 0x001fbc00010f7983 */ /* 0x002ee20000100800 */
[----:B0-----:R-:W-:-:S02]  /*2d470*/  @!P1 IMAD.MOV.U32 R5, RZ, RZ, R20 ;  /* 0x000000ffff059224 */ /* 0x001fc400078e0014 */
[----:B------:R-:W-:-:S05]  /*2d480*/  @!P1 IMAD.MOV.U32 R4, RZ, RZ, R19 ;  /* 0x000000ffff049224 */ /* 0x000fca00078e0013 */
[----:B------:R0:W3:Y:S02]  /*2d490*/  @!P1 LDG.E.U16 R12, desc[UR58][R4.64] ;  /* 0x0000003a040c9981 */ /* 0x0000e4000c1e1500 */
[----:B0-----:R-:W-:Y:S02]  /*2d4a0*/  @!P1 IMAD.MOV.U32 R4, RZ, RZ, R17 ;  /* 0x000000ffff049224 */ /* 0x001fe400078e0011 */
[----:B------:R-:W-:-:S05]  /*2d4b0*/  @!P1 IMAD.MOV.U32 R5, RZ, RZ, R18 ;  /* 0x000000ffff059224 */ /* 0x000fca00078e0012 */
[----:B------:R2:W3:Y:S04]  /*2d4c0*/  @!P1 LDG.E.U16 R11, desc[UR58][R4.64] ;  /* 0x0000003a040b9981 */ /* 0x0004e8000c1e1500 */
[----:B----4-:R0:W-:Y:S04]  /*2d4d0*/  STL [R1+0x45c8], R14 ;  /* 0x0045c80e01007387 */ /* 0x0101e80000100800 */
[----:B0-----:R-:W4:Y:S04]  /*2d4e0*/  LDL R14, [R1+0x1fdc] ;  /* 0x001fdc00010e7983 */ /* 0x001f280000100800 */
[----:B------:R-:W-:Y:S01]  /*2d4f0*/  STL [R1+0x45cc], R13 ;  /* 0x0045cc0d01007387 */ /* 0x000fe20000100800 */
[----:B------:R-:W-:Y:S01]  /*2d500*/  PRMT R10, RZ, 0x7610, R10 ;  /* 0x00007610ff0a7816 */ /* 0x000fe2000000000a */
[----:B--2---:R-:W-:-:S02]  /*2d510*/  @!P1 IMAD.MOV.U32 R5, RZ, RZ, R16 ;  /* 0x000000ffff059224 */ /* 0x004fc400078e0010 */
[----:B---3--:R-:W-:-:S05]  /*2d520*/  @!P1 IMAD.MOV.U32 R4, RZ, RZ, R15 ;  /* 0x000000ffff049224 */ /* 0x008fca00078e000f */
[----:B------:R4:W2:Y:S04]  /*2d530*/  @!P1 LDG.E.U16 R10, desc[UR58][R4.64] ;  /* 0x0000003a040a9981 */ /* 0x0008a8000c1e1500 */
[----:B------:R0:W-:Y:S04]  /*2d540*/  STL [R1+0x45d0], R12 ;  /* 0x0045d00c01007387 */ /* 0x0001e80000100800 */
[----:B------:R1:W-:Y:S04]  /*2d550*/  STL [R1+0x45d4], R11 ;  /* 0x0045d40b01007387 */ /* 0x0003e80000100800 */
[----:B------:R-:W3:Y:S04]  /*2d560*/  LDL R22, [R1+0x1fc8] ;  /* 0x001fc80001167983 */ /* 0x000ee80000100800 */
[----:B0-----:R-:W3:Y:S04]  /*2d570*/  LDL R12, [R1+0x1ffc] ;  /* 0x001ffc00010c7983 */ /* 0x001ee80000100800 */
[----:B-1----:R-:W3:Y:S01]  /*2d580*/  LDL R11, [R1+0x1fe8] ;  /* 0x001fe800010b7983 */ /* 0x002ee20000100800 */
[----:B------:R-:W-:Y:S01]  /*2d590*/  PRMT R9, RZ, 0x7610, R9 ;  /* 0x00007610ff097816 */ /* 0x000fe20000000009 */
[----:B----4-:R-:W-:-:S02]  /*2d5a0*/  @!P1 IMAD.MOV.U32 R4, RZ, RZ, R14 ;  /* 0x000000ffff049224 */ /* 0x010fc400078e000e */
[----:B------:R-:W-:Y:S01]  /*2d5b0*/  @!P1 IMAD.MOV.U32 R5, RZ, RZ, R28 ;  /* 0x000000ffff059224 */ /* 0x000fe200078e001c */
[----:B------:R-:W-:-:S04]  /*2d5c0*/  PRMT R8, RZ, 0x7610, R8 ;  /* 0x00007610ff087816 */ /* 0x000fc80000000008 */
[----:B------:R3:W4:Y:S01]  /*2d5d0*/  @!P1 LDG.E.U16 R9, desc[UR58][R4.64] ;  /* 0x0000003a04099981 */ /* 0x000722000c1e1500 */
[----:B------:R-:W-:Y:S02]  /*2d5e0*/  PRMT R7, RZ, 0x7610, R7 ;  /* 0x00007610ff077816 */ /* 0x000fe40000000007 */
[----:B------:R-:W-:Y:S01]  /*2d5f0*/  PRMT R6, RZ, 0x7610, R6 ;  /* 0x00007610ff067816 */ /* 0x000fe20000000006 */
[----:B--2---:R-:W-:Y:S04]  /*2d600*/  STL [R1+0x45d8], R10 ;  /* 0x0045d80a01007387 */ /* 0x004fe80000100800 */
        /* <DEDUP_REMOVED lines=15> */
[----:B---3--:R-:W-:-:S02]  /*2d700*/  @!P1 IMAD.MOV.U32 R5, RZ, RZ, R22 ;  /* 0x000000ffff059224 */ /* 0x008fc400078e0016 */
[----:B------:R-:W-:-:S05]  /*2d710*/  @!P1 IMAD.MOV.U32 R4, RZ, RZ, R12 ;  /* 0x000000ffff049224 */ /* 0x000fca00078e000c */
[----:B------:R0:W3:Y:S02]  /*2d720*/  @!P1 LDG.E.U16 R8, desc[UR58][R4.64] ;  /* 0x0000003a04089981 */ /* 0x0000e4000c1e1500 */
[----:B0-----:R-:W-:Y:S02]  /*2d730*/  @!P1 IMAD.MOV.U32 R4, RZ, RZ, R3 ;  /* 0x000000ffff049224 */ /* 0x001fe400078e0003 */
[----:B------:R-:W-:-:S05]  /*2d740*/  @!P1 IMAD.MOV.U32 R5, RZ, RZ, R11 ;  /* 0x000000ffff059224 */ /* 0x000fca00078e000b */
[----:B------:R0:W3:Y:S02]  /*2d750*/  @!P1 LDG.E.U16 R7, desc[UR58][R4.64] ;  /* 0x0000003a04079981 */ /* 0x0000e4000c1e1500 */
[----:B0-----:R-:W-:Y:S02]  /*2d760*/  @!P1 IMAD.MOV.U32 R4, RZ, RZ, R2 ;  /* 0x000000ffff049224 */ /* 0x001fe400078e0002 */
[----:B------:R-:W-:-:S05]  /*2d770*/  @!P1 IMAD.MOV.U32 R5, RZ, RZ, R0 ;  /* 0x000000ffff059224 */ /* 0x000fca00078e0000 */
[----:B------:R-:W3:Y:S01]  /*2d780*/  @!P1 LDG.E.U16 R6, desc[UR58][R4.64] ;  /* 0x0000003a04069981 */ /* 0x000ee2000c1e1500 */
[----:B------:R-:W0:Y:S03]  /*2d790*/  S2R R22, SR_TID.X ;  /* 0x0000000000167919 */ /* 0x000e260000002100 */
[----:B------:R-:W-:Y:S04]  /*2d7a0*/  STL [R1+0x2070], R28 ;  /* 0x0020701c01007387 */ /* 0x000fe80000100800 */
[----:B----4-:R-:W-:Y:S01]  /*2d7b0*/  STL [R1+0x45dc], R9 ;  /* 0x0045dc0901007387 */ /* 0x010fe20000100800 */
[----:B0-----:R-:W-:-:S05]  /*2d7c0*/  LOP3.LUT R22, R22, 0x3f, RZ, 0xc0, !PT ;  /* 0x0000003f16167812 */ /* 0x001fca00078ec0ff */
[----:B------:R-:W-:-:S05]  /*2d7d0*/  IMAD.SHL.U32 R22, R22, 0x2, RZ ;  /* 0x0000000216167824 */ /* 0x000fca00078e00ff */
[----:B------:R-:W-:-:S05]  /*2d7e0*/  LOP3.LUT R22, R22, 0x20, RZ, 0x3c, !PT ;  /* 0x0000002016167812 */ /* 0x000fca00078e3cff */
[----:B--2---:R-:W-:Y:S04]  /*2d7f0*/  STS.U16 [R22+UR6+0xf00], R13 ;  /* 0x000f000d16007988 */ /* 0x004fe80008000406 */
[----:B------:R-:W-:Y:S04]  /*2d800*/  STS.U16 [R22+UR6+0x1100], R14 ;  /* 0x0011000e16007988 */ /* 0x000fe80008000406 */
[----:B------:R-:W-:Y:S04]  /*2d810*/  STS.U16 [R22+UR6+0x1300], R15 ;  /* 0x0013000f16007988 */ /* 0x000fe80008000406 */
[----:B------:R-:W-:Y:S04]  /*2d820*/  STS.U16 [R22+UR6+0x1500], R16 ;  /* 0x0015001016007988 */ /* 0x000fe80008000406 */
[----:B------:R0:W-:Y:S04]  /*2d830*/  STS.U16 [R22+UR6+0x1700], R17 ;  /* 0x0017001116007988 */ /* 0x0001e80008000406 */
[----:B---3--:R-:W-:Y:S04]  /*2d840*/  STL [R1+0x45e0], R8 ;  /* 0x0045e00801007387 */ /* 0x008fe80000100800 */
[----:B------:R-:W-:Y:S04]  /*2d850*/  STL [R1+0x2074], R3 ;  /* 0x0020740301007387 */ /* 0x000fe80000100800 */
[----:B------:R-:W-:Y:S04]  /*2d860*/  STL [R1+0x45e4], R7 ;  /* 0x0045e40701007387 */ /* 0x000fe80000100800 */
[----:B------:R-:W-:Y:S04]  /*2d870*/  STL [R1+0x207c], R2 ;  /* 0x00207c0201007387 */ /* 0x000fe80000100800 */
[----:B------:R-:W-:Y:S04]  /*2d880*/  STL [R1+0x2078], R0 ;  /* 0x0020780001007387 */ /* 0x000fe80000100800 */
[----:B------:R-:W-:Y:S04]  /*2d890*/  STL [R1+0x45e8], R6 ;  /* 0x0045e80601007387 */ /* 0x000fe80000100800 */
[----:B0-----:R-:W2:Y:S04]  /*2d8a0*/  LDL.LU R17, [R1+0xdc] ;  /* 0x0000dc0001117983 */ /* 0x001ea80000300800 */
[----:B--2---:R0:W-:Y:S04]  /*2d8b0*/  STL [R1+0x4624], R17 ;  /* 0x0046241101007387 */ /* 0x0041e80000100800 */
[----:B0-----:R-:W2:Y:S04]  /*2d8c0*/  LDL.LU R17, [R1+0xe4] ;  /* 0x0000e40001117983 */ /* 0x001ea80000300800 */
[----:B--2---:R0:W-:Y:S04]  /*2d8d0*/  STL [R1+0x4628], R17 ;  /* 0x0046281101007387 */ /* 0x0041e80000100800 */
[----:B0-----:R-:W2:Y:S04]  /*2d8e0*/  LDL.LU R17, [R1+0xec] ;  /* 0x0000ec0001117983 */ /* 0x001ea80000300800 */
        /* <DEDUP_REMOVED lines=38> */
[----:B0-----:R-:W3:Y:S04]  /*2db50*/  LDL.LU R29, [R1+0x4] ;  /* 0x00000400011d7983 */ /* 0x001ee80000300800 */
        /* <DEDUP_REMOVED lines=41> */
[----:B------:R-:W3:Y:S04]  /*2ddf0*/  LDL.LU R3, [R1+0x150] ;  /* 0x0001500001037983 */ /* 0x000ee80000300800 */
[----:B------:R-:W-:Y:S04]  /*2de00*/  STS.U16 [R22+UR6+0x5900], R28 ;  /* 0x0059001c16007988 */ /* 0x000fe80008000406 */
[----:B------:R0:W-:Y:S04]  /*2de10*/  STS.U16 [R22+UR6+0x5b00], R10 ;  /* 0x005b000a16007988 */ /* 0x0001e80008000406 */
[----:B------:R1:W-:Y:S04]  /*2de20*/  STS.U16 [R22+UR6+0x5d00], R11 ;  /* 0x005d000b16007988 */ /* 0x0003e80008000406 */
[----:B------:R1:W-:Y:S04]  /*2de30*/  STS.U16 [R22+UR6+0x5f00], R12 ;  /* 0x005f000c16007988 */ /* 0x0003e80008000406 */
[----:B0-----:R-:W3:Y:S04]  /*2de40*/  LDL.LU R8, [R1+0x148] ;  /* 0x0001480001087983 */ /* 0x001ee80000300800 */
[----:B-1----:R-:W3:Y:S04]  /*2de50*/  LDL.LU R9, [R1+0x140] ;  /* 0x0001400001097983 */ /* 0x002ee80000300800 */
[----:B------:R0:W-:Y:S04]  /*2de60*/  STS.U16 [R22+UR6+0x6100], R13 ;  /* 0x0061000d16007988 */ /* 0x0001e80008000406 */
[----:B------:R-:W3:Y:S04]  /*2de70*/  LDL.LU R10, [R1+0x138] ;  /* 0x00013800010a7983 */ /* 0x000ee80000300800 */
[----:B------:R-:W3:Y:S04]  /*2de80*/  LDL.LU R11, [R1+0x130] ;  /* 0x00013000010b7983 */ /* 0x000ee80000300800 */
[----:B------:R1:W-:Y:S04]  /*2de90*/  STS.U16 [R22+UR6+0x6300], R14 ;  /* 0x0063000e16007988 */ /* 0x0003e80008000406 */
[----:B------:R-:W3:Y:S04]  /*2dea0*/  LDL.LU R12, [R1+0x128] ;  /* 0x00012800010c7983 */ /* 0x000ee80000300800 */
[----:B------:R1:W-:Y:S04]  /*2deb0*/  STS.U16 [R22+UR6+0x6500], R15 ;  /* 0x0065000f16007988 */ /* 0x0003e80008000406 */
[----:B------:R1:W-:Y:S04]  /*2dec0*/  STS.U16 [R22+UR6+0x6700], R16 ;  /* 0x0067001016007988 */ /* 0x0003e80008000406 */
[----:B0-----:R-:W3:Y:S04]  /*2ded0*/  LDL.LU R13, [R1+0x120] ;  /* 0x00012000010d7983 */ /* 0x001ee80000300800 */
[----:B-1----:R-:W3:Y:S04]  /*2dee0*/  LDL.LU R14, [R1+0x118] ;  /* 0x00011800010e7983 */ /* 0x002ee80000300800 */
[----:B------:R0:W-:Y:S04]  /*2def0*/  STS.U16 [R22+UR6+0x6900], R29 ;  /* 0x0069001d16007988 */ /* 0x0001e80008000406 */
[----:B------:R-:W3:Y:S04]  /*2df00*/  LDL.LU R15, [R1+0x110] ;  /* 0x00011000010f7983 */ /* 0x000ee80000300800 */
[----:B------:R-:W3:Y:S04]  /*2df10*/  LDL.LU R16, [R1+0x108] ;  /* 0x0001080001107983 */ /* 0x000ee80000300800 */
[----:B0-----:R-:W3:Y:S04]  /*2df20*/  LDL.LU R29, [R1+0x100] ;  /* 0x00010000011d7983 */ /* 0x001ee80000300800 */
[----:B--2---:R0:W-:Y:S04]  /*2df30*/  STS.U16 [R22+UR6+0x6b00], R27 ;  /* 0x006b001b16007988 */ /* 0x0041e80008000406 */
[----:B------:R1:W-:Y:S04]  /*2df40*/  STS.U16 [R22+UR6+0x6d00], R26 ;  /* 0x006d001a16007988 */ /* 0x0003e80008000406 */
[----:B------:R2:W-:Y:S04]  /*2df50*/  STS.U16 [R22+UR6+0x6f00], R25 ;  /* 0x006f001916007988 */ /* 0x0005e80008000406 */
[----:B------:R1:W-:Y:S04]  /*2df60*/  STS.U16 [R22+UR6+0x7100], R24 ;  /* 0x0071001816007988 */ /* 0x0003e80008000406 */
[----:B------:R2:W-:Y:S04]  /*2df70*/  STS.U16 [R22+UR6+0x7300], R23 ;  /* 0x0073001716007988 */ /* 0x0005e80008000406 */
[----:B0-----:R-:W3:Y:S04]  /*2df80*/  LDL.LU R27, [R1+0x17c] ;  /* 0x00017c00011b7983 */ /* 0x001ee80000300800 */
[----:B-1----:R-:W3:Y:S04]  /*2df90*/  LDL.LU R26, [R1+0x180] ;  /* 0x00018000011a7983 */ /* 0x002ee80000300800 */
[----:B--2---:R-:W2:Y:S04]  /*2dfa0*/  LDL.LU R25, [R1+0x184] ;  /* 0x0001840001197983 */ /* 0x004ea80000300800 */
[----:B------:R-:W2:Y:S04]  /*2dfb0*/  LDL.LU R24, [R1+0x188] ;  /* 0x0001880001187983 */ /* 0x000ea80000300800 */
[----:B------:R-:W2:Y:S01]  /*2dfc0*/  LDL.LU R22, [R1+0x45f8] ;  /* 0x0045f80001167983 */ /* 0x000ea20000300800 */
[----:B------:R-:W0:Y:S02]  /*2dfd0*/  S2R R28, SR_TID.X ;  /* 0x00000000001c7919 */ /* 0x000e240000002100 */
[----:B0-----:R-:W-:-:S05]  /*2dfe0*/  LOP3.LUT R28, R28, 0x3f, RZ, 0xc0, !PT ;  /* 0x0000003f1c1c7812 */ /* 0x001fca00078ec0ff */
[C---:B------:R-:W-:Y:S02]  /*2dff0*/  IMAD.SHL.U32 R23, R28.reuse, 0x2, RZ ;  /* 0x000000021c177824 */ /* 0x040fe400078e00ff */
[----:B------:R-:W-:-:S03]  /*2e000*/  IMAD.SHL.U32 R28, R28, 0x2, RZ ;  /* 0x000000021c1c7824 */ /* 0x000fc600078e00ff */
[----:B------:R-:W-:Y:S02]  /*2e010*/  LOP3.LUT R23, R23, 0x20, RZ, 0x3c, !PT ;  /* 0x0000002017177812 */ /* 0x000fe400078e3cff */
[----:B------:R-:W-:-:S03]  /*2e020*/  LOP3.LUT R28, R28, 0x30, RZ, 0x3c, !PT ;  /* 0x000000301c1c7812 */ /* 0x000fc600078e3cff */
[----:B--2---:R-:W-:Y:S04]  /*2e030*/  STS.U16 [R23+UR6+0x7500], R22 ;  /* 0x0075001617007988 */ /* 0x004fe80008000406 */
[----:B----4-:R-:W-:Y:S04]  /*2e040*/  STS.U16 [R23+UR6+0x7700], R21 ;  /* 0x0077001517007988 */ /* 0x010fe80008000406 */
[----:B---3--:R-:W-:Y:S04]  /*2e050*/  STS.U16 [R23+UR6+0x7900], R20 ;  /* 0x0079001417007988 */ /* 0x008fe80008000406 */
        /* <DEDUP_REMOVED lines=104> */
[----:B0-----:R-:W3:Y:S01]  /*2e6e0*/  LDL R3, [R1+0x204c] ;  /* 0x00204c0001037983 */ /* 0x001ee20000100800 */
[----:B------:R-:W0:Y:S02]  /*2e6f0*/  S2R R27, SR_TID.X ;  /* 0x00000000001b7919 */ /* 0x000e240000002100 */
[C---:B0-----:R-:W-:Y:S01]  /*2e700*/  LOP3.LUT R17, R27.reuse, 0x7, RZ, 0xc0, !PT ;  /* 0x000000071b117812 */ /* 0x041fe200078ec0ff */
[----:B--2---:R0:W-:Y:S04]  /*2e710*/  STS.U16 [R28+UR6+0x6980], R29 ;  /* 0x0069801d1c007988 */ /* 0x0041e80008000406 */
[----:B0-----:R-:W2:Y:S04]  /*2e720*/  LDL.LU R29, [R1+0x45b8] ;  /* 0x0045b800011d7983 */ /* 0x001ea80000300800 */
[----:B------:R-:W2:Y:S04]  /*2e730*/  LDL R2, [R1+0x2048] ;  /* 0x0020480001027983 */ /* 0x000ea80000100800 */
[----:B------:R-:W2:Y:S04]  /*2e740*/  LDL R0, [R1+0x2044] ;  /* 0x0020440001007983 */ /* 0x000ea80000100800 */
[----:B------:R-:W-:Y:S04]  /*2e750*/  STS.U16 [R28+UR6+0x6b80], R16 ;  /* 0x006b80101c007988 */ /* 0x000fe80008000406 */
[----:B------:R-:W-:Y:S04]  /*2e760*/  STS.U16 [R28+UR6+0x6d80], R15 ;  /* 0x006d800f1c007988 */ /* 0x000fe80008000406 */
[----:B------:R-:W-:Y:S04]  /*2e770*/  STS.U16 [R28+UR6+0x6f80], R14 ;  /* 0x006f800e1c007988 */ /* 0x000fe80008000406 */
[----:B------:R-:W-:Y:S04]  /*2e780*/  STS.U16 [R28+UR6+0x7180], R13 ;  /* 0x0071800d1c007988 */ /* 0x000fe80008000406 */
[----:B------:R-:W-:Y:S04]  /*2e790*/  STS.U16 [R28+UR6+0x7380], R12 ;  /* 0x0073800c1c007988 */ /* 0x000fe80008000406 */
[----:B------:R-:W-:Y:S04]  /*2e7a0*/  STS.U16 [R28+UR6+0x7580], R11 ;  /* 0x0075800b1c007988 */ /* 0x000fe80008000406 */
[----:B----4-:R-:W-:Y:S04]  /*2e7b0*/  STS.U16 [R28+UR6+0x7780], R10 ;  /* 0x0077800a1c007988 */ /* 0x010fe80008000406 */
[----:B---3--:R-:W-:Y:S04]  /*2e7c0*/  STS.U16 [R28+UR6+0x7980], R9 ;  /* 0x007980091c007988 */ /* 0x008fe80008000406 */
[----:B------:R-:W-:Y:S04]  /*2e7d0*/  STS.U16 [R28+UR6+0x7b80], R8 ;  /* 0x007b80081c007988 */ /* 0x000fe80008000406 */
[----:B------:R-:W-:Y:S04]  /*2e7e0*/  STS.U16 [R28+UR6+0x7d80], R7 ;  /* 0x007d80071c007988 */ /* 0x000fe80008000406 */
[----:B------:R-:W-:Y:S01]  /*2e7f0*/  STS.U16 [R28+UR6+0x7f80], R6 ;  /* 0x007f80061c007988 */ /* 0x000fe20008000406 */
[----:B------:R-:W-:Y:S01]  /*2e800*/  BAR.SYNC.DEFER_BLOCKING 0x0 ;  /* 0x0000000000007b1d */ /* 0x000fe20000010000 */
[----:B------:R-:W-:-:S02]  /*2e810*/  IMAD.SHL.U32 R4, R27, 0x2, RZ ;  /* 0x000000021b047824 */ /* 0x000fc400078e00ff */
[----:B------:R-:W-:Y:S02]  /*2e820*/  IMAD R17, R17, 0x110, RZ ;  /* 0x0000011011117824 */ /* 0x000fe400078e02ff */
[----:B------:R-:W-:-:S03]  /*2e830*/  IMAD.SHL.U32 R5, R27, 0x80, RZ ;  /* 0x000000801b057824 */ /* 0x000fc600078e00ff */
[----:B------:R-:W-:-:S04]  /*2e840*/  LOP3.LUT R17, R17, 0x10, R4, 0x78, !PT ;  /* 0x0000001011117812 */ /* 0x000fc800078e7804 */
[----:B------:R-:W-:-:S05]  /*2e850*/  LOP3.LUT R17, R17, 0x800, R5, 0xf8, !PT ;  /* 0x0000080011117812 */ /* 0x000fca00078ef805 */
[----:B------:R-:W0:Y:S04]  /*2e860*/  LDSM.16.MT88.4 R12, [R17+UR6+0x8000] ;  /* 0x00800006110c783b */ /* 0x000e280008004200 */
[----:B------:R-:W1:Y:S04]  /*2e870*/  LDSM.16.MT88.4 R4, [R3+UR6+0x8000] ;  /* 0x008000060304783b */ /* 0x000e680008004200 */
[----:B0-----:R-:W-:Y:S01]  /*2e880*/  STL.64 [R1+0x10], R12 ;  /* 0x0000100c01007387 */ /* 0x001fe20000100a00 */
[----:B------:R-:W-:Y:S02]  /*2e890*/  IMAD.MOV.U32 R11, RZ, RZ, R12 ;  /* 0x000000ffff0b7224 */ /* 0x000fe400078e000c */
[----:B------:R-:W-:-:S02]  /*2e8a0*/  IMAD.MOV.U32 R10, RZ, RZ, R13 ;  /* 0x000000ffff0a7224 */ /* 0x000fc400078e000d */
[----:B------:R-:W-:Y:S01]  /*2e8b0*/  IMAD.MOV.U32 R9, RZ, RZ, R14 ;  /* 0x000000ffff097224 */ /* 0x000fe200078e000e */
[----:B------:R-:W-:Y:S01]  /*2e8c0*/  STL.64 [R1+0x18], R14 ;  /* 0x0000180e01007387 */ /* 0x000fe20000100a00 */
[----:B------:R-:W-:-:S03]  /*2e8d0*/  IMAD.MOV.U32 R8, RZ, RZ, R15 ;  /* 0x000000ffff087224 */ /* 0x000fc600078e000f */
[----:B-1----:R0:W-:Y:S02]  /*2e8e0*/  STL.64 [R1+0x45a0], R6 ;  /* 0x0045a00601007387 */ /* 0x0021e40000100a00 */
[----:B0-----:R-:W-:Y:S02]  /*2e8f0*/  IMAD.MOV.U32 R6, RZ, RZ, R9 ;  /* 0x000000ffff067224 */ /* 0x001fe400078e0009 */
[----:B------:R-:W-:Y:S01]  /*2e900*/  IMAD.MOV.U32 R7, RZ, RZ, R8 ;  /* 0x000000ffff077224 */ /* 0x000fe200078e0008 */
[----:B--2---:R-:W0:Y:S04]  /*2e910*/  LDSM.16.M88.4 R12, [R29+UR4] ;  /* 0x000000041d0c783b */ /* 0x004e280008000200 */
[----:B------:R-:W-:Y:S04]  /*2e920*/  LDSM.16.MT88.4 R20, [R2+UR6+0x8080] ;  /* 0x008080060214783b */ /* 0x000fe80008004200 */
[----:B------:R-:W-:Y:S04]  /*2e930*/  LDSM.16.MT88.4 R24, [R0+UR6+0x8080] ;  /* 0x008080060018783b */ /* 0x000fe80008004200 */
[----:B0-----:R-:W-:Y:S04]  /*2e940*/  STL.64 [R1+0x210], R12 ;  /* 0x0002100c01007387 */ /* 0x001fe80000100a00 */
[----:B------:R-:W-:Y:S04]  /*2e950*/  STL.64 [R1+0x218], R14 ;  /* 0x0002180e01007387 */ /* 0x000fe80000100a00 */
[----:B------:R0:W-:Y:S04]  /*2e960*/  STL.64 [R1+0x4598], R4 ;  /* 0x0045980401007387 */ /* 0x0001e80000100a00 */
[----:B------:R-:W-:Y:S01]  /*2e970*/  LDSM.16.MT88.4 R12, [R0+UR6+0x8000] ;  /* 0x00800006000c783b */ /* 0x000fe20008004200 */
[----:B0-----:R-:W-:-:S02]  /*2e980*/  IMAD.MOV.U32 R4, RZ, RZ, R11 ;  /* 0x000000ffff047224 */ /* 0x001fc400078e000b */
[----:B------:R-:W-:Y:S02]  /*2e990*/  IMAD.MOV.U32 R5, RZ, RZ, R10 ;  /* 0x000000ffff057224 */ /* 0x000fe400078e000a */
[----:B------:R-:W0:Y:S04]  /*2e9a0*/  LDSM.16.MT88.4 R8, [R2+UR6+0x8000] ;  /* 0x008000060208783b */ /* 0x000e280008004200 */
[----:B0-----:R-:W-:Y:S04]  /*2e9b0*/  STL.64 [R1+0x4590], R10 ;  /* 0x0045900a01007387 */ /* 0x001fe80000100a00 */
[----:B------:R-:W-:Y:S04]  /*2e9c0*/  STL.64 [R1+0x4588], R8 ;  /* 0x0045880801007387 */ /* 0x000fe80000100a00 */
[----:B------:R-:W-:Y:S04]  /*2e9d0*/  LDSM.16.MT88.4 R8, [R17+UR6+0x8080] ;  /* 0x008080061108783b */ /* 0x000fe80008004200 */
[----:B------:R-:W0:Y:S04]  /*2e9e0*/  LDSM.16.MT88.4 R16, [R3+UR6+0x8080] ;  /* 0x008080060310783b */ /* 0x000e280008004200 */
[----:B------:R-:W-:Y:S04]  /*2e9f0*/  STL.64 [R1+0x4580], R14 ;  /* 0x0045800e01007387 */ /* 0x000fe80000100a00 */
[----:B------:R-:W-:Y:S04]  /*2ea00*/  STL.64 [R1+0x4578], R12 ;  /* 0x0045780c01007387 */ /* 0x000fe80000100a00 */
[----:B------:R-:W1:Y:S04]  /*2ea10*/  LDSM.16.M88.4 R12, [R29+UR4+0x400] ;  /* 0x000400041d0c783b */ /* 0x000e680008000200 */
[----:B0-----:R-:W-:Y:S04]  /*2ea20*/  STL.64 [R1+0x45b0], R18 ;  /* 0x0045b01201007387 */ /* 0x001fe80000100a00 */
[----:B------:R-:W-:Y:S04]  /*2ea30*/  STL.64 [R1], R8 ;  /* 0x0000000801007387 */ /* 0x000fe80000100a00 */
[----:B------:R-:W-:Y:S04]  /*2ea40*/  STL.64 [R1+0x8], R10 ;  /* 0x0000080a01007387 */ /* 0x000fe80000100a00 */
[----:B------:R-:W-:Y:S04]  /*2ea50*/  STL.64 [R1+0x45a8], R16 ;  /* 0x0045a81001007387 */ /* 0x000fe80000100a00 */
[----:B------:R-:W-:Y:S04]  /*2ea60*/  STL.64 [R1+0x4560], R22 ;  /* 0x0045601601007387 */ /* 0x000fe80000100a00 */
[----:B------:R0:W-:Y:S04]  /*2ea70*/  STL.64 [R1+0x4558], R20 ;  /* 0x0045581401007387 */ /* 0x0001e80000100a00 */
[----:B------:R-:W2:Y:S04]  /*2ea80*/  LDSM.16.M88.4 R8, [R29+UR4+0x800] ;  /* 0x000800041d08783b */ /* 0x000ea80008000200 */
[----:B0-----:R-:W3:Y:S04]  /*2ea90*/  LDL.LU.64 R20, [R1+0x210] ;  /* 0x0002100001147983 */ /* 0x001ee80000300a00 */
[----:B------:R-:W-:Y:S04]  /*2eaa0*/  STL.64 [R1+0x4550], R26 ;  /* 0x0045501a01007387 */ /* 0x000fe80000100a00 */
[----:B------:R-:W-:Y:S04]  /*2eab0*/  STL.64 [R1+0x4548], R24 ;  /* 0x0045481801007387 */ /* 0x000fe80000100a00 */
[----:B------:R-:W3:Y:S04]  /*2eac0*/  LDL.LU.64 R16, [R1+0x1210] ;  /* 0x0012100001107983 */ /* 0x000ee80000300a00 */
[----:B-1----:R-:W-:Y:S04]  /*2ead0*/  STL.64 [R1+0x200], R12 ;  /* 0x0002000c01007387 */ /* 0x002fe80000100a00 */
[----:B------:R-:W-:Y:S04]  /*2eae0*/  STL.64 [R1+0x208], R14 ;  /* 0x0002080e01007387 */ /* 0x000fe80000100a00 */
[----:B------:R-:W3:Y:S04]  /*2eaf0*/  LDL.LU.64 R18, [R1+0x1218] ;  /* 0x0012180001127983 */ /* 0x000ee80000300a00 */
[----:B------:R-:W0:Y:S04]  /*2eb00*/  LDSM.16.M88.4 R12, [R29+UR4+0xc00] ;  /* 0x000c00041d0c783b */ /* 0x000e280008000200 */
[----:B------:R-:W-:Y:S04]  /*2eb10*/  LDSM.16.M88.4 R24, [R29+UR4+0x1400] ;  /* 0x001400041d18783b */ /* 0x000fe80008000200 */
[----:B--2---:R1:W-:Y:S04]  /*2eb20*/  STL.64 [R1+0x1f0], R8 ;  /* 0x0001f00801007387 */ /* 0x0043e80000100a00 */
[----:B------:R2:W-:Y:S04]  /*2eb30*/  STL.64 [R1+0x1f8], R10 ;  /* 0x0001f80a01007387 */ /* 0x0005e80000100a00 */
[----:B-1----:R-:W4:Y:S04]  /*2eb40*/  LDL.LU.64 R8, [R1+0x870] ;  /* 0x0008700001087983 */ /* 0x002f280000300a00 */
[----:B--2---:R-:W4:Y:S04]  /*2eb50*/  LDL.LU.64 R10, [R1+0x878] ;  /* 0x00087800010a7983 */ /* 0x004f280000300a00 */
[----:B0-----:R-:W-:Y:S01]  /*2eb60*/  STL.64 [R1+0x1e0], R12 ;  /* 0x0001e00c01007387 */ /* 0x001fe20000100a00 */
[----:B------:R-:W-:-:S03]  /*2eb70*/  IMAD.MOV.U32 R2, RZ, RZ, R12 ;  /* 0x000000ffff027224 */ /* 0x000fc600078e000c */
[----:B------:R-:W-:Y:S01]  /*2eb80*/  STL.64 [R1+0x1e8], R14 ;  /* 0x0001e80e01007387 */ /* 0x000fe20000100a00 */
[----:B------:R-:W-:-:S03]  /*2eb90*/  IMAD.MOV.U32 R0, RZ, RZ, R13 ;  /* 0x000000ffff007224 */ /* 0x000fc600078e000d */
[----:B------:R-:W0:Y:S04]  /*2eba0*/  LDSM.16.M88.4 R12, [R29+UR4+0x1000] ;  /* 0x001000041d0c783b */ /* 0x000e280008000200 */
[----:B------:R-:W-:Y:S04]  /*2ebb0*/  STL [R1+0x44ec], R0 ;  /* 0x0044ec0001007387 */ /* 0x000fe80000100800 */
[----:B------:R-:W-:Y:S01]  /*2ebc0*/  STL [R1+0x44e8], R2 ;  /* 0x0044e80201007387 */ /* 0x000fe20000100800 */
[----:B0-----:R-:W-:Y:S02]  /*2ebd0*/  IMAD.MOV.U32 R3, RZ, RZ, R13 ;  /* 0x000000ffff037224 */ /* 0x001fe400078e000d */
[----:B------:R-:W-:Y:S01]  /*2ebe0*/  IMAD.MOV.U32 R28, RZ, RZ, R12 ;  /* 0x000000ffff1c7224 */ /* 0x000fe200078e000c */
[----:B------:R0:W-:Y:S04]  /*2ebf0*/  STL.64 [R1+0x1d0], R12 ;  /* 0x0001d00c01007387 */ /* 0x0001e80000100a00 */
[----:B------:R1:W-:Y:S04]  /*2ec00*/  STL.64 [R1+0x1d8], R14 ;  /* 0x0001d80e01007387 */ /* 0x0003e80000100a00 */
[----:B0-----:R-:W2:Y:S04]  /*2ec10*/  LDL.LU.64 R12, [R1+0x650] ;  /* 0x00065000010c7983 */ /* 0x001ea80000300a00 */
[----:B-1----:R-:W2:Y:S04]  /*2ec20*/  LDL.LU.64 R14, [R1+0x658] ;  /* 0x00065800010e7983 */ /* 0x002ea80000300a00 */
[----:B------:R-:W-:Y:S04]  /*2ec30*/  STL [R1+0x44f4], R3 ;  /* 0x0044f40301007387 */ /* 0x000fe80000100800 */
[----:B------:R-:W-:Y:S04]  /*2ec40*/  STL [R1+0x44f0], R28 ;  /* 0x0044f01c01007387 */ /* 0x000fe80000100800 */
[----:B------:R0:W-:Y:S04]  /*2ec50*/  STL.64 [R1+0x1c0], R24 ;  /* 0x0001c01801007387 */ /* 0x0001e80000100a00 */
[----:B------:R1:W-:Y:S04]  /*2ec60*/  STL.64 [R1+0x1c8], R26 ;  /* 0x0001c81a01007387 */ /* 0x0003e80000100a00 */
[----:B0-----:R-:W2:Y:S04]  /*2ec70*/  LDL.LU.64 R24, [R1+0x430] ;  /* 0x0004300001187983 */ /* 0x001ea80000300a00 */
[----:B-1----:R-:W2:Y:S04]  /*2ec80*/  LDL.LU.64 R26, [R1+0x438] ;  /* 0x00043800011a7983 */ /* 0x002ea80000300a00 */
[----:B------:R-:W-:Y:S01]  /*2ec90*/  STL [R1+0x44f8], R29 ;  /* 0x0044f81d01007387 */ /* 0x000fe20000100800 */
[----:B---3--:R-:W-:Y:S03]  /*2eca0*/  HMMA.16816.F32 R4, R4, R20, R16 ;  /* 0x000000140404723c */ /* 0x008fe60000001810 */
[----:B------:R-:W3:Y:S04]  /*2ecb0*/  LDL.LU.64 R18, [R1+0x45b0] ;  /* 0x0045b00001127983 */ /* 0x000ee80000300a00 */
[----:B------:R-:W3:-:S12]  /*2ecc0*/  LDL.LU.64 R16, [R1+0x45a8] ;  /* 0x0045a80001107983 */ /* 0x000ed80000300a00 */
[----:B------:R-:W-:Y:S04]  /*2ecd0*/  STL.64 [R1+0x1210], R4 ;  /* 0x0012100401007387 */ /* 0x000fe80000100a00 */
[----:B------:R0:W-:Y:S04]  /*2ece0*/  STL.64 [R1+0x1218], R6 ;  /* 0x0012180601007387 */ /* 0x0001e80000100a00 */
[----:B0-----:R-:W4:Y:S04]  /*2ecf0*/  LDL.LU.64 R6, [R1+0x45a0] ;  /* 0x0045a00001067983 */ /* 0x001f280000300a00 */
[----:B------:R-:W4:Y:S02]  /*2ed00*/  LDL.LU.64 R4, [R1+0x4598] ;  /* 0x0045980001047983 */ /* 0x000f240000300a00 */
[----:B----4-:R-:W-:-:S15]  /*2ed10*/  HMMA.16816.F32 R8, R4, R20, R8 ;  /* 0x000000140408723c */ /* 0x010fde0000001808 */
[----:B------:R-:W-:-:S04]  /*2ed20*/  NOP ;  /* 0x0000000000007918 */ /* 0x000fc80000000000 */
[----:B------:R-:W-:Y:S04]  /*2ed30*/  STL.64 [R1+0x15b0], R8 ;  /* 0x0015b00801007387 */ /* 0x000fe80000100a00 */
[----:B------:R0:W-:Y:S04]  /*2ed40*/  STL.64 [R1+0x15b8], R10 ;  /* 0x0015b80a01007387 */ /* 0x0001e80000100a00 */
[----:B0-----:R-:W2:Y:S04]  /*2ed50*/  LDL.LU.64 R10, [R1+0x4590] ;  /* 0x00459000010a7983 */ /* 0x001ea80000300a00 */
[----:B------:R-:W2:Y:S04]  /*2ed60*/  LDL.LU.64 R8, [R1+0x4588] ;  /* 0x0045880001087983 */ /* 0x000ea80000300a00 */
[----:B------:R-:W-:Y:S04]  /*2ed70*/  STL.64 [R1+0x4528], R6 ;  /* 0x0045280601007387 */ /* 0x000fe80000100a00 */
[----:B------:R0:W-:Y:S04]  /*2ed80*/  STL.64 [R1+0x4520], R4 ;  /* 0x0045200401007387 */ /* 0x0001e80000100a00 */
[----:B0-----:R-:W4:Y:S04]  /*2ed90*/  LDL.LU.64 R4, [R1+0x10] ;  /* 0x0000100001047983 */ /* 0x001f280000300a00 */
[----:B------:R-:W3:Y:S01]  /*2eda0*/  LDL.LU.64 R6, [R1+0x18] ;  /* 0x0000180001067983 */ /* 0x000ee20000300a00 */
[-C--:B--2---:R-:W-:Y:S03]  /*2edb0*/  HMMA.16816.F32 R12, R8, R20.reuse, R12 ;  /* 0x00000014080c723c */ /* 0x084fe6000000180c */
[----:B---3--:R0:W-:Y:S04]  /*2edc0*/  STL.64 [R1+0x4540], R6 ;  /* 0x0045400601007387 */ /* 0x0081e80000100a00 */
[----:B----4-:R1:W-:Y:S04]  /*2edd0*/  STL.64 [R1+0x4538], R4 ;  /* 0x0045380401007387 */ /* 0x0103e80000100a00 */
[----:B0-----:R-:W2:Y:S04]  /*2ede0*/  LDL.64 R6, [R1+0x8] ;  /* 0x0000080001067983 */ /* 0x001ea80000100a00 */
[----:B-1----:R-:W2:Y:S04]  /*2edf0*/  LDL.64 R4, [R1] ;  /* 0x0000000001047983 */ /* 0x002ea80000100a00 */
[----:B------:R-:W-:Y:S04]  /*2ee00*/  STL.64 [R1+0x15d0], R12 ;  /* 0x0015d00c01007387 */ /* 0x000fe80000100a00 */
[----:B------:R0:W-:Y:S04]  /*2ee10*/  STL.64 [R1+0x15d8], R14 ;  /* 0x0015d80e01007387 */ /* 0x0001e80000100a00 */
[----:B0-----:R-:W3:Y:S04]  /*2ee20*/  LDL.LU.64 R14, [R1+0x4580] ;  /* 0x00458000010e7983 */ /* 0x001ee80000300a00 */
[----:B------:R-:W3:Y:S04]  /*2ee30*/  LDL.LU.64 R12, [R1+0x4578] ;  /* 0x00457800010c7983 */ /* 0x000ee80000300a00 */
[----:B------:R-:W-:Y:S04]  /*2ee40*/  STL [R1+0x450c], R10 ;  /* 0x00450c0a01007387 */ /* 0x000fe80000100800 */
[----:B------:R-:W-:Y:S04]  /*2ee50*/  STL [R1+0x4508], R11 ;  /* 0x0045080b01007387 */ /* 0x000fe80000100800 */
[----:B------:R0:W-:Y:S04]  /*2ee60*/  STL.64 [R1+0x4530], R8 ;  /* 0x0045300801007387 */ /* 0x0001e80000100a00 */
[----:B0-----:R-:W2:Y:S04]  /*2ee70*/  LDL.LU.64 R8, [R1+0x11f0] ;  /* 0x0011f00001087983 */ /* 0x001ea80000300a00 */
[----:B------:R-:W2:Y:S01]  /*2ee80*/  LDL.LU.64 R10, [R1+0x11f8] ;  /* 0x0011f800010a7983 */ /* 0x000ea20000300a00 */
[----:B---3--:R-:W-:-:S15]  /*2ee90*/  HMMA.16816.F32 R24, R12, R20, R24 ;  /* 0x000000140c18723c */ /* 0x008fde0000001818 */
[----:B------:R-:W-:-:S04]  /*2eea0*/  NOP ;  /* 0x0000000000007918 */ /* 0x000fc80000000000 */
[----:B------:R0:W-:Y:S04]  /*2eeb0*/  STL.64 [R1+0x15f0], R24 ;  /* 0x0015f01801007387 */ /* 0x0001e80000100a00 */
[----:B------:R1:W-:Y:S04]  /*2eec0*/  STL.64 [R1+0x15f8], R26 ;  /* 0x0015f81a01007387 */ /* 0x0003e80000100a00 */
[----:B0-----:R-:W3:Y:S04]  /*2eed0*/  LDL.LU.64 R24, [R1+0x450] ;  /* 0x0004500001187983 */ /* 0x001ee80000300a00 */
[----:B-1----:R-:W4:Y:S01]  /*2eee0*/  LDL.LU.64 R26, [R1+0x458] ;  /* 0x00045800011a7983 */ /* 0x002f220000300a00 */
[----:B--2---:R-:W-:Y:S03]  /*2eef0*/  HMMA.16816.F32 R8, R4, R20, R8 ;  /* 0x000000140408723c */ /* 0x004fe60000001808 */
[----:B----4-:R-:W-:Y:S04]  /*2ef00*/  STL.64 [R1+0x4570], R26 ;  /* 0x0045701a01007387 */ /* 0x010fe80000100a00 */
[----:B---3--:R0:W-:Y:S04]  /*2ef10*/  STL.64 [R1+0x4568], R24 ;  /* 0x0045681801007387 */ /* 0x0081e80000100a00 */
[----:B0-----:R-:W2:Y:S04]  /*2ef20*/  LDL.LU.64 R24, [R1+0x670] ;  /* 0x0006700001187983 */ /* 0x001ea80000300a00 */
[----:B------:R-:W2:Y:S04]  /*2ef30*/  LDL.LU.64 R26, [R1+0x678] ;  /* 0x00067800011a7983 */ /* 0x000ea80000300a00 */
[----:B------:R-:W-:Y:S04]  /*2ef40*/  STL [R1+0x4504], R13 ;  /* 0x0045040d01007387 */ /* 0x000fe80000100800 */
[----:B------:R-:W-:Y:S04]  /*2ef50*/  STL [R1+0x4500], R14 ;  /* 0x0045000e01007387 */ /* 0x000fe80000100800 */
[----:B------:R-:W-:Y:S04]  /*2ef60*/  STL [R1+0x44fc], R15 ;  /* 0x0044fc0f01007387 */ /* 0x000fe80000100800 */
[----:B------:R0:W-:Y:S01]  /*2ef70*/  STL.64 [R1+0x1390], R8 ;  /* 0x0013900801007387 */ /* 0x0001e20000100a00 */
[----:B------:R-:W-:-:S02]  /*2ef80*/  IMAD.MOV.U32 R3, RZ, RZ, R4 ;  /* 0x000000ffff037224 */ /* 0x000fc400078e0004 */
[----:B------:R-:W-:Y:S01]  /*2ef90*/  IMAD.MOV.U32 R28, RZ, RZ, R5 ;  /* 0x000000ffff1c7224 */ /* 0x000fe200078e0005 */
[----:B------:R1:W-:Y:S01]  /*2efa0*/  STL.64 [R1+0x1398], R10 ;  /* 0x0013980a01007387 */ /* 0x0003e20000100a00 */
[----:B------:R-:W-:Y:S02]  /*2efb0*/  IMAD.MOV.U32 R0, RZ, RZ, R6 ;  /* 0x000000ffff007224 */ /* 0x000fe400078e0006 */
[----:B------:R-:W-:Y:S01]  /*2efc0*/  IMAD.MOV.U32 R2, RZ, RZ, R7 ;  /* 0x000000ffff027224 */ /* 0x000fe200078e0007 */
[----:B------:R-:W3:Y:S04]  /*2efd0*/  LDL.LU.64 R4, [R1+0x230] ;  /* 0x0002300001047983 */ /* 0x000ee80000300a00 */
[----:B------:R-:W3:Y:S04]  /*2efe0*/  LDL.LU.64 R6, [R1+0x238] ;  /* 0x0002380001067983 */ /* 0x000ee80000300a00 */
[----:B0-----:R-:W4:Y:S04]  /*2eff0*/  LDL.LU.64 R8, [R1+0x1200] ;  /* 0x0012000001087983 */ /* 0x001f280000300a00 */
[----:B-1----:R-:W4:Y:S01]  /*2f000*/  LDL.LU.64 R10, [R1+0x1208] ;  /* 0x00120800010a7983 */ /* 0x002f220000300a00 */
[----:B------:R-:W-:-:S02]  /*2f010*/  IMAD.MOV.U32 R14, RZ, RZ, R20 ;  /* 0x000000ffff0e7224 */ /* 0x000fc400078e0014 */
[----:B------:R-:W-:Y:S01]  /*2f020*/  IMAD.MOV.U32 R13, RZ, RZ, R21 ;  /* 0x000000ffff0d7224 */ /* 0x000fe200078e0015 */
[----:B--2---:R-:W-:-:S15]  /*2f030*/  HMMA.16816.F32 R24, R16, R20, R24 ;  /* 0x000000141018723c */ /* 0x004fde0000001818 */
[----:B------:R-:W-:-:S04]  /*2f040*/  NOP ;  /* 0x0000000000007918 */ /* 0x000fc80000000000 */
[----:B------:R-:W-:Y:S04]  /*2f050*/  STL.64 [R1+0x13a0], R24 ;  /* 0x0013a01801007387 */ /* 0x000fe80000100a00 */
[----:B------:R0:W-:Y:S04]  /*2f060*/  STL.64 [R1+0x13a8], R26 ;  /* 0x0013a81a01007387 */ /* 0x0001e80000100a00 */
[----:B0-----:R-:W2:Y:S04]  /*2f070*/  LDL.LU.64 R26, [R1+0x4570] ;  /* 0x00457000011a7983 */ /* 0x001ea80000300a00 */
[----:B------:R-:W2:Y:S04]  /*2f080*/  LDL.LU.64 R24, [R1+0x4568] ;  /* 0x0045680001187983 */ /* 0x000ea80000300a00 */
[----:B------:R-:W2:Y:S04]  /*2f090*/  LDL.LU.64 R22, [R1+0x4560] ;  /* 0x0045600001167983 */ /* 0x000ea80000300a00 */
[----:B------:R-:W2:Y:S04]  /*2f0a0*/  LDL.LU.64 R20, [R1+0x4558] ;  /* 0x0045580001147983 */ /* 0x000ea80000300a00 */
[----:B------:R-:W-:Y:S04]  /*2f0b0*/  STL.64 [R1+0x44e0], R18 ;  /* 0x0044e01201007387 */ /* 0x000fe80000100a00 */
[----:B------:R0:W-:Y:S02]  /*2f0c0*/  STL.64 [R1+0x44d8], R16 ;  /* 0x0044d81001007387 */ /* 0x0001e40000100a00 */
[----:B0-----:R-:W-:-:S02]  /*2f0d0*/  IMAD.MOV.U32 R16, RZ, RZ, R14 ;  /* 0x000000ffff107224 */ /* 0x001fc400078e000e */
[----:B------:R-:W-:-:S07]  /*2f0e0*/  IMAD.MOV.U32 R17, RZ, RZ, R13 ;  /* 0x000000ffff117224 */ /* 0x000fce00078e000d */
[----:B--2---:R-:W-:-:S15]  /*2f0f0*/  HMMA.16816.F32 R24, R20, R16, R24 ;  /* 0x000000101418723c */ /* 0x004fde0000001818 */
[----:B------:R-:W-:-:S04]  /*2f100*/  NOP ;  /* 0x0000000000007918 */ /* 0x000fc80000000000 */
[----:B------:R-:W-:Y:S04]  /*2f110*/  STL.64 [R1+0x15c0], R24 ;  /* 0x0015c01801007387 */ /* 0x000fe80000100a00 */
[----:B------:R0:W-:Y:S04]  /*2f120*/  STL.64 [R1+0x15c8], R26 ;  /* 0x0015c81a01007387 */ /* 0x0001e80000100a00 */
[----:B0-----:R-:W3:Y:S04]  /*2f130*/  LDL.LU.64 R26, [R1+0x4550] ;  /* 0x00455000011a7983 */ /* 0x001ee80000300a00 */
[----:B------:R-:W3:Y:S04]  /*2f140*/  LDL.LU.64 R24, [R1+0x4548] ;  /* 0x0045480001187983 */ /* 0x000ee80000300a00 */
[----:B------:R-:W-:Y:S04]  /*2f150*/  STL.64 [R1+0x4518], R22 ;  /* 0x0045181601007387 */ /* 0x000fe80000100a00 */
[----:B------:R0:W-:Y:S04]  /*2f160*/  STL.64 [R1+0x4510], R20 ;  /* 0x0045101401007387 */ /* 0x0001e80000100a00 */
[----:B0-----:R-:W2:Y:S04]  /*2f170*/  LDL.LU.64 R20, [R1+0x860] ;  /* 0x0008600001147983 */ /* 0x001ea80000300a00 */
[----:B------:R-:W2:Y:S01]  /*2f180*/  LDL.LU.64 R22, [R1+0x868] ;  /* 0x0008680001167983 */ /* 0x000ea20000300a00 */
[----:B---3--:R-:W-:Y:S03]  /*2f190*/  HMMA.16816.F32 R16, R24, R16, R4 ;  /* 0x000000101810723c */ /* 0x008fe60000001804 */
[----:B------:R-:W3:Y:S04]  /*2f1a0*/  LDL.LU.64 R6, [R1+0x4540] ;  /* 0x0045400001067983 */ /* 0x000ee80000300a00 */
[----:B------:R-:W4:-:S12]  /*2f1b0*/  LDL.LU.64 R4, [R1+0x4538] ;  /* 0x0045380001047983 */ /* 0x000f180000300a00 */
[----:B------:R0:W-:Y:S04]  /*2f1c0*/  STL.64 [R1+0x1610], R16 ;  /* 0x0016101001007387 */ /* 0x0001e80000100a00 */
[----:B------:R1:W-:Y:S04]  /*2f1d0*/  STL.64 [R1+0x1618], R18 ;  /* 0x0016181201007387 */ /* 0x0003e80000100a00 */
[----:B0-----:R-:W2:Y:S04]  /*2f1e0*/  LDL.LU.64 R16, [R1+0x640] ;  /* 0x0006400001107983 */ /* 0x001ea80000300a00 */
[----:B-1----:R-:W2:Y:S04]  /*2f1f0*/  LDL.LU.64 R18, [R1+0x648] ;  /* 0x0006480001127983 */ /* 0x002ea80000300a00 */
[----:B------:R-:W-:Y:S04]  /*2f200*/  STL.64 [R1+0x44d0], R26 ;  /* 0x0044d01a01007387 */ /* 0x000fe80000100a00 */
[----:B------:R0:W-:Y:S04]  /*2f210*/  STL.64 [R1+0x44c8], R24 ;  /* 0x0044c81801007387 */ /* 0x0001e80000100a00 */
[----:B0-----:R-:W4:Y:S01]  /*2f220*/  LDL.LU.64 R24, [R1+0x200] ;  /* 0x0002000001187983 */ /* 0x001f220000300a00 */
[----:B---3--:R-:W-:-:S02]  /*2f230*/  IMAD.MOV.U32 R13, RZ, RZ, R6 ;  /* 0x000000ffff0d7224 */ /* 0x008fc400078e0006 */
[----:B------:R-:W-:Y:S01]  /*2f240*/  IMAD.MOV.U32 R14, RZ, RZ, R7 ;  /* 0x000000ffff0e7224 */ /* 0x000fe200078e0007 */
[----:B----4-:R-:W-:-:S15]  /*2f250*/  HMMA.16816.F32 R8, R4, R24, R8 ;  /* 0x000000180408723c */ /* 0x010fde0000001808 */
[----:B------:R-:W-:-:S04]  /*2f260*/  NOP ;  /* 0x0000000000007918 */ /* 0x000fc80000000000 */
[----:B------:R0:W-:Y:S04]  /*2f270*/  STL.64 [R1+0x11f0], R8 ;  /* 0x0011f00801007387 */ /* 0x0001e80000100a00 */
[----:B------:R1:W-:Y:S04]  /*2f280*/  STL.64 [R1+0x11f8], R10 ;  /* 0x0011f80a01007387 */ /* 0x0003e80000100a00 */
[----:B0-----:R-:W3:Y:S01]  /*2f290*/  LDL.LU.64 R8, [R1+0x4530] ;  /* 0x0045300001087983 */ /* 0x001ee20000300a00 */
[----:B-1----:R-:W-:Y:S02]  /*2f2a0*/  IMAD.MOV.U32 R10, RZ, RZ, R4 ;  /* 0x000000ffff0a7224 */ /* 0x002fe400078e0004 */
[----:B------:R-:W-:Y:S01]  /*2f2b0*/  IMAD.MOV.U32 R11, RZ, RZ, R5 ;  /* 0x000000ffff0b7224 */ /* 0x000fe200078e0005 */
[----:B------:R-:W2:Y:S04]  /*2f2c0*/  LDL.LU.64 R6, [R1+0x4528] ;  /* 0x0045280001067983 */ /* 0x000ea80000300a00 */
[----:B------:R-:W2:Y:S01]  /*2f2d0*/  LDL.LU.64 R4, [R1+0x4520] ;  /* 0x0045200001047983 */ /* 0x000ea20000300a00 */
        /* <DEDUP_REMOVED lines=8> */
[----:B------:R-:W4:Y:S04]  /*2f360*/  LDL.LU.64 R24, [R1+0x420] ;  /* 0x0004200001187983 */ /* 0x000f280000300a00 */
[----:B------:R-:W4:Y:S04]  /*2f370*/  LDL.LU.64 R26, [R1+0x428] ;  /* 0x00042800011a7983 */ /* 0x000f280000300a00 */
[----:B------:R-:W-:Y:S04]  /*2f380*/  STL.64 [R1+0x4310], R6 ;  /* 0x0043100601007387 */ /* 0x000fe80000100a00 */
[----:B------:R0:W-:Y:S02]  /*2f390*/  STL.64 [R1+0x4308], R4 ;  /* 0x0043080401007387 */ /* 0x0001e40000100a00 */
[----:B0-----:R-:W-:-:S02]  /*2f3a0*/  IMAD.MOV.U32 R4, RZ, RZ, R10 ;  /* 0x000000ffff047224 */ /* 0x001fc400078e000a */
[----:B------:R-:W-:Y:S01]  /*2f3b0*/  IMAD.MOV.U32 R5, RZ, RZ, R11 ;  /* 0x000000ffff057224 */ /* 0x000fe200078e000b */
[----:B------:R-:W3:Y:S04]  /*2f3c0*/  LDL.LU R10, [R1+0x450c] ;  /* 0x00450c00010a7983 */ /* 0x000ee80000300800 */
[----:B------:R-:W3:Y:S01]  /*2f3d0*/  LDL.LU R11, [R1+0x4508] ;  /* 0x00450800010b7983 */ /* 0x000ee20000300800 */
[----:B------:R-:W-:Y:S02]  /*2f3e0*/  IMAD.MOV.U32 R6, RZ, RZ, R13 ;  /* 0x000000ffff067224 */ /* 0x000fe400078e000d */
[----:B------:R-:W-:Y:S01]  /*2f3f0*/  IMAD.MOV.U32 R7, RZ, RZ, R14 ;  /* 0x000000ffff077224 */ /* 0x000fe200078e000e */
[----:B------:R-:W4:Y:S04]  /*2f400*/  LDL.LU R13, [R1+0x4504] ;  /* 0x00450400010d7983 */ /* 0x000f280000300800 */
[----:B------:R-:W4:Y:S04]  /*2f410*/  LDL.LU R14, [R1+0x4500] ;  /* 0x00450000010e7983 */ /* 0x000f280000300800 */
[----:B------:R-:W-:Y:S04]  /*2f420*/  STL.64 [R1+0x44b8], R6 ;  /* 0x0044b80601007387 */ /* 0x000fe80000100a00 */
[----:B------:R0:W-:Y:S02]  /*2f430*/  STL.64 [R1+0x44b0], R4 ;  /* 0x0044b00401007387 */ /* 0x0001e40000100a00 */
[----:B0-----:R-:W-:-:S02]  /*2f440*/  IMAD.MOV.U32 R4, RZ, RZ, R15 ;  /* 0x000000ffff047224 */ /* 0x001fc400078e000f */
[----:B------:R-:W-:Y:S01]  /*2f450*/  IMAD.MOV.U32 R5, RZ, RZ, R29 ;  /* 0x000000ffff057224 */ /* 0x000fe200078e001d */
[----:B------:R-:W4:Y:S04]  /*2f460*/  LDL.LU R15, [R1+0x44fc] ;  /* 0x0044fc00010f7983 */ /* 0x000f280000300800 */
[----:B------:R-:W2:Y:S02]  /*2f470*/  LDL.LU R29, [R1+0x44f8] ;  /* 0x0044f800011d7983 */ /* 0x000ea40000300800 */
[----:B---3--:R-:W-:-:S15]  /*2f480*/  HMMA.16816.F32 R16, R8, R4, R16 ;  /* 0x000000040810723c */ /* 0x008fde0000001810 */
[----:B------:R-:W-:-:S04]  /*2f490*/  NOP ;  /* 0x0000000000007918 */ /* 0x000fc80000000000 */
[----:B------:R0:W-:Y:S04]  /*2f4a0*/  STL.64 [R1+0x1410], R16 ;  /* 0x0014101001007387 */ /* 0x0001e80000100a00 */
[----:B------:R1:W-:Y:S04]  /*2f4b0*/  STL.64 [R1+0x1418], R18 ;  /* 0x0014181201007387 */ /* 0x0003e80000100a00 */
[----:B0-----:R-:W3:Y:S04]  /*2f4c0*/  LDL.LU.64 R16, [R1+0x1010] ;  /* 0x0010100001107983 */ /* 0x001ee80000300a00 */
[----:B-1----:R-:W3:Y:S04]  /*2f4d0*/  LDL.LU.64 R18, [R1+0x1018] ;  /* 0x0010180001127983 */ /* 0x002ee80000300a00 */
[----:B------:R-:W-:Y:S04]  /*2f4e0*/  STL [R1+0x4144], R8 ;  /* 0x0041440801007387 */ /* 0x000fe80000100800 */
[----:B------:R0:W-:Y:S04]  /*2f4f0*/  STL [R1+0x4140], R9 ;  /* 0x0041400901007387 */ /* 0x0001e80000100800 */
[----:B------:R-:W-:Y:S04]  /*2f500*/  STL [R1+0x413c], R10 ;  /* 0x00413c0a01007387 */ /* 0x000fe80000100800 */
[----:B------:R-:W-:Y:S04]  /*2f510*/  STL [R1+0x4138], R11 ;  /* 0x0041380b01007387 */ /* 0x000fe80000100800 */
[----:B0-----:R-:W2:Y:S01]  /*2f520*/  LDL.64 R8, [R1+0x1c0] ;  /* 0x0001c00001087983 */ /* 0x001ea20000100a00 */
[----:B----4-:R-:W-:Y:S03]  /*2f530*/  HMMA.16816.F32 R24, R12, R4, R24 ;  /* 0x000000040c18723c */ /* 0x010fe60000001818 */
[----:B--2---:R0:W-:Y:S04]  /*2f540*/  STL.64 [R1+0x4488], R8 ;  /* 0x0044880801007387 */ /* 0x0041e80000100a00 */
[----:B0-----:R-:W2:Y:S04]  /*2f550*/  LDL.LU.64 R8, [R1+0x660] ;  /* 0x0006600001087983 */ /* 0x001ea80000300a00 */
[----:B------:R-:W2:Y:S04]  /*2f560*/  LDL.LU.64 R10, [R1+0x668] ;  /* 0x00066800010a7983 */ /* 0x000ea80000300a00 */
[----:B------:R-:W-:Y:S04]  /*2f570*/  STL.64 [R1+0x3f40], R14 ;  /* 0x003f400e01007387 */ /* 0x000fe80000100a00 */
[----:B------:R0:W-:Y:S04]  /*2f580*/  STL.64 [R1+0x3f38], R12 ;  /* 0x003f380c01007387 */ /* 0x0001e80000100a00 */
[----:B------:R-:W-:Y:S04]  /*2f590*/  STL.64 [R1+0x15e0], R24 ;  /* 0x0015e01801007387 */ /* 0x000fe80000100a00 */
[----:B------:R-:W-:Y:S04]  /*2f5a0*/  STL.64 [R1+0x15e8], R26 ;  /* 0x0015e81a01007387 */ /* 0x000fe80000100a00 */
[----:B0-----:R-:W4:Y:S04]  /*2f5b0*/  LDL.LU.64 R12, [R1+0x11b0] ;  /* 0x0011b000010c7983 */ /* 0x001f280000300a00 */
[----:B------:R-:W2:Y:S04]  /*2f5c0*/  LDL.LU.64 R14, [R1+0x11b8] ;  /* 0x0011b800010e7983 */ /* 0x000ea80000300a00 */
[----:B--2---:R-:W-:Y:S04]  /*2f5d0*/  STL.64 [R1+0x4498], R14 ;  /* 0x0044980e01007387 */ /* 0x004fe80000100a00 */
[----:B----4-:R0:W-:Y:S04]  /*2f5e0*/  STL.64 [R1+0x4490], R12 ;  /* 0x0044900c01007387 */ /* 0x0101e80000100a00 */
[----:B0-----:R-:W2:Y:S04]  /*2f5f0*/  LDL R12, [R1+0x1f0] ;  /* 0x0001f000010c7983 */ /* 0x001ea80000100800 */
[----:B------:R-:W2:Y:S04]  /*2f600*/  LDL R13, [R1+0x1f4] ;  /* 0x0001f400010d7983 */ /* 0x000ea80000100800 */
[----:B------:R-:W4:Y:S04]  /*2f610*/  LDL.LU.64 R24, [R1+0x440] ;  /* 0x0004400001187983 */ /* 0x000f280000300a00 */
[----:B------:R-:W4:Y:S01]  /*2f620*/  LDL.LU.64 R26, [R1+0x448] ;  /* 0x00044800011a7983 */ /* 0x000f220000300a00 */
[----:B------:R-:W-:-:S02]  /*2f630*/  IMAD.MOV.U32 R14, RZ, RZ, R0 ;  /* 0x000000ffff0e7224 */ /* 0x000fc400078e0000 */
[----:B------:R-:W-:Y:S01]  /*2f640*/  IMAD.MOV.U32 R15, RZ, RZ, R2 ;  /* 0x000000ffff0f7224 */ /* 0x000fe200078e0002 */
[----:B--2---:R0:W-:Y:S02]  /*2f650*/  STL.64 [R1+0x44c0], R12 ;  /* 0x0044c00c01007387 */ /* 0x0041e40000100a00 */
[----:B0-----:R-:W-:Y:S02]  /*2f660*/  IMAD.MOV.U32 R12, RZ, RZ, R3 ;  /* 0x000000ffff0c7224 */ /* 0x001fe400078e0003 */
[----:B------:R-:W-:Y:S01]  /*2f670*/  IMAD.MOV.U32 R13, RZ, RZ, R28 ;  /* 0x000000ffff0d7224 */ /* 0x000fe200078e001c */
[----:B------:R-:W2:Y:S04]  /*2f680*/  LDL.LU R3, [R1+0x44f4] ;  /* 0x0044f40001037983 */ /* 0x000ea80000300800 */
[----:B------:R-:W2:Y:S04]  /*2f690*/  LDL.LU R28, [R1+0x44f0] ;  /* 0x0044f000011c7983 */ /* 0x000ea80000300800 */
[----:B------:R-:W2:Y:S04]  /*2f6a0*/  LDL.LU R0, [R1+0x44ec] ;  /* 0x0044ec0001007983 */ /* 0x000ea80000300800 */
[----:B------:R-:W2:Y:S01]  /*2f6b0*/  LDL.LU R2, [R1+0x44e8] ;  /* 0x0044e80001027983 */ /* 0x000ea20000300800 */
[----:B---3--:R-:W-:Y:S03]  /*2f6c0*/  HMMA.16816.F32 R12, R12, R4, R16 ;  /* 0x000000040c0c723c */ /* 0x008fe60000001810 */
[----:B------:R-:W3:Y:S04]  /*2f6d0*/  LDL.LU.64 R18, [R1+0x44e0] ;  /* 0x0044e00001127983 */ /* 0x000ee80000300a00 */
[----:B------:R-:W3:-:S12]  /*2f6e0*/  LDL.LU.64 R16, [R1+0x44d8] ;  /* 0x0044d80001107983 */ /* 0x000ed80000300a00 */
[----:B------:R0:W-:Y:S04]  /*2f6f0*/  STL.64 [R1+0x1220], R12 ;  /* 0x0012200c01007387 */ /* 0x0001e80000100a00 */
[----:B------:R1:W-:Y:S04]  /*2f700*/  STL.64 [R1+0x1228], R14 ;  /* 0x0012280e01007387 */ /* 0x0003e80000100a00 */
[----:B0-----:R-:W2:Y:S04]  /*2f710*/  LDL.LU.64 R12, [R1+0x220] ;  /* 0x00022000010c7983 */ /* 0x001ea80000300a00 */
[----:B-1----:R-:W2:Y:S01]  /*2f720*/  LDL.LU.64 R14, [R1+0x228] ;  /* 0x00022800010e7983 */ /* 0x002ea20000300a00 */
[----:B---3--:R-:W-:-:S15]  /*2f730*/  HMMA.16816.F32 R8, R16, R4, R8 ;  /* 0x000000041008723c */ /* 0x008fde0000001808 */
[----:B------:R-:W-:-:S04]  /*2f740*/  NOP ;  /* 0x0000000000007918 */ /* 0x000fc80000000000 */
[----:B------:R0:W-:Y:S04]  /*2f750*/  STL.64 [R1+0x1240], R8 ;  /* 0x0012400801007387 */ /* 0x0001e80000100a00 */
[----:B------:R1:W-:Y:S04]  /*2f760*/  STL.64 [R1+0x1248], R10 ;  /* 0x0012480a01007387 */ /* 0x0003e80000100a00 */
[----:B0-----:R-:W3:Y:S04]  /*2f770*/  LDL.LU.64 R8, [R1+0x11d0] ;  /* 0x0011d00001087983 */ /* 0x001ee80000300a00 */
[----:B-1----:R-:W2:Y:S01]  /*2f780*/  LDL.LU.64 R10, [R1+0x11d8] ;  /* 0x0011d800010a7983 */ /* 0x002ea20000300a00 */
[-C--:B----4-:R-:W-:Y:S03]  /*2f790*/  HMMA.16816.F32 R24, R20, R4.reuse, R24 ;  /* 0x000000041418723c */ /* 0x090fe60000001818 */
[----:B--2---:R-:W-:Y:S04]  /*2f7a0*/  STL.64 [R1+0x44a8], R10 ;  /* 0x0044a80a01007387 */ /* 0x004fe80000100a00 */
[----:B---3--:R0:W-:Y:S04]  /*2f7b0*/  STL.64 [R1+0x44a0], R8 ;  /* 0x0044a00801007387 */ /* 0x0081e80000100a00 */
[----:B0-----:R-:W2:Y:S04]  /*2f7c0*/  LDL.LU.64 R8, [R1+0x11e0] ;  /* 0x0011e00001087983 */ /* 0x001ea80000300a00 */
[----:B------:R-:W2:Y:S04]  /*2f7d0*/  LDL.LU.64 R10, [R1+0x11e8] ;  /* 0x0011e800010a7983 */ /* 0x000ea80000300a00 */
[----:B------:R-:W-:Y:S04]  /*2f7e0*/  STL [R1+0x3adc], R18 ;  /* 0x003adc1201007387 */ /* 0x000fe80000100800 */
[----:B------:R-:W-:Y:S04]  /*2f7f0*/  STL [R1+0x3ad8], R19 ;  /* 0x003ad81301007387 */ /* 0x000fe80000100800 */
[----:B------:R-:W-:Y:S04]  /*2f800*/  STL.64 [R1+0x3d18], R16 ;  /* 0x003d181001007387 */ /* 0x000fe80000100a00 */
[----:B------:R-:W-:Y:S04]  /*2f810*/  STL.64 [R1+0x1420], R24 ;  /* 0x0014201801007387 */ /* 0x000fe80000100a00 */
[----:B------:R0:W-:Y:S04]  /*2f820*/  STL.64 [R1+0x1428], R26 ;  /* 0x0014281a01007387 */ /* 0x0001e80000100a00 */
[----:B0-----:R-:W3:Y:S04]  /*2f830*/  LDL.LU.64 R26, [R1+0x44d0] ;  /* 0x0044d000011a7983 */ /* 0x001ee80000300a00 */
[----:B------:R-:W3:Y:S04]  /*2f840*/  LDL.LU.64 R24, [R1+0x44c8] ;  /* 0x0044c80001187983 */ /* 0x000ee80000300a00 */
[----:B------:R-:W-:Y:S04]  /*2f850*/  STL.64 [R1+0x38a8], R22 ;  /* 0x0038a81601007387 */ /* 0x000fe80000100a00 */
[----:B------:R0:W-:Y:S04]  /*2f860*/  STL.64 [R1+0x38a0], R20 ;  /* 0x0038a01401007387 */ /* 0x0001e80000100a00 */
[----:B0-----:R-:W4:Y:S04]  /*2f870*/  LDL.LU.64 R20, [R1+0x11c0] ;  /* 0x0011c00001147983 */ /* 0x001f280000300a00 */
[----:B------:R-:W4:Y:S01]  /*2f880*/  LDL.LU.64 R22, [R1+0x11c8] ;  /* 0x0011c80001167983 */ /* 0x000f220000300a00 */
[----:B---3--:R-:W-:Y:S03]  /*2f890*/  HMMA.16816.F32 R4, R24, R4, R12 ;  /* 0x000000041804723c */ /* 0x008fe6000000180c */
[----:B------:R-:W2:-:S15]  /*2f8a0*/  LDL.LU.64 R12, [R1+0x44c0] ;  /* 0x0044c000010c7983 */ /* 0x000e9e0000300a00 */
[----:B------:R-:W-:Y:S01]  /*2f8b0*/  NOP ;  /* 0x0000000000007918 */ /* 0x000fe20000000000 */
[----:B------:R-:W-:Y:S04]  /*2f8c0*/  STL.64 [R1+0x1600], R4 ;  /* 0x0016000401007387 */ /* 0x000fe80000100a00 */
[----:B------:R0:W-:Y:S04]  /*2f8d0*/  STL.64 [R1+0x1608], R6 ;  /* 0x0016080601007387 */ /* 0x0001e80000100a00 */
[----:B0-----:R-:W2:Y:S04]  /*2f8e0*/  LDL.LU.64 R6, [R1+0x44b8] ;  /* 0x0044b80001067983 */ /* 0x001ea80000300a00 */
[----:B------:R-:W2:Y:S04]  /*2f8f0*/  LDL.LU.64 R4, [R1+0x44b0] ;  /* 0x0044b00001047983 */ /* 0x000ea80000300a00 */
[----:B------:R0:W-:Y:S04]  /*2f900*/  STL [R1+0x377c], R24 ;  /* 0x00377c1801007387 */ /* 0x0001e80000100800 */
[----:B------:R1:W-:Y:S04]  /*2f910*/  STL [R1+0x3778], R25 ;  /* 0x0037781901007387 */ /* 0x0003e80000100800 */
[----:B------:R-:W-:Y:S04]  /*2f920*/  STL [R1+0x3774], R26 ;  /* 0x0037741a01007387 */ /* 0x000fe80000100800 */
[----:B------:R-:W-:Y:S01]  /*2f930*/  STL [R1+0x3770], R27 ;  /* 0x0037701b01007387 */ /* 0x000fe20000100800 */
[----:B--2---:R-:W-:Y:S03]  /*2f940*/  HMMA.16816.F32 R12, R4, R12, R8 ;  /* 0x0000000c040c723c */ /* 0x004fe60000001808 */
[----:B------:R-:W2:Y:S04]  /*2f950*/  LDL.LU.64 R10, [R1+0x44a8] ;  /* 0x0044a800010a7983 */ /* 0x000ea80000300a00 */
[----:B------:R-:W2:Y:S01]  /*2f960*/  LDL.LU.64 R8, [R1+0x44a0] ;  /* 0x0044a00001087983 */ /* 0x000ea20000300a00 */
[----:B0-----:R-:W-:-:S02]  /*2f970*/  IMAD.MOV.U32 R24, RZ, RZ, R2 ;  /* 0x000000ffff187224 */ /* 0x001fc400078e0002 */
[----:B-1----:R-:W-:-:S09]  /*2f980*/  IMAD.MOV.U32 R25, RZ, RZ, R0 ;  /* 0x000000ffff197224 */ /* 0x002fd200078e0000 */
[----:B------:R-:W-:Y:S04]  /*2f990*/  STL.64 [R1+0x870], R12 ;  /* 0x0008700c01007387 */ /* 0x000fe80000100a00 */
[----:B------:R0:W-:Y:S04]  /*2f9a0*/  STL.64 [R1+0x878], R14 ;  /* 0x0008780e01007387 */ /* 0x0001e80000100a00 */
[----:B0-----:R-:W3:Y:S04]  /*2f9b0*/  LDL.LU.64 R14, [R1+0x4498] ;  /* 0x00449800010e7983 */ /* 0x001ee80000300a00 */
[----:B------:R-:W3:Y:S01]  /*2f9c0*/  LDL.LU.64 R12, [R1+0x4490] ;  /* 0x00449000010c7983 */ /* 0x000ee20000300a00 */
[----:B--2---:R-:W-:Y:S03]  /*2f9d0*/  HMMA.16816.F32 R24, R4, R24, R8 ;  /* 0x000000180418723c */ /* 0x004fe60000001808 */
[----:B------:R-:W3:Y:S01]  /*2f9e0*/  LDL.LU.64 R8, [R1+0x4488] ;  /* 0x0044880001087983 */ /* 0x000ee20000300a00 */
[----:B------:R-:W-:-:S02]  /*2f9f0*/  IMAD.MOV.U32 R16, RZ, RZ, R28 ;  /* 0x000000ffff107224 */ /* 0x000fc400078e001c */
[----:B------:R-:W-:-:S07]  /*2fa00*/  IMAD.MOV.U32 R17, RZ, RZ, R3 ;  /* 0x000000ffff117224 */ /* 0x000fce00078e0003 */
[C---:B----4-:R-:W-:Y:S01]  /*2fa10*/  HMMA.16816.F32 R16, R4.reuse, R16, R20 ;  /* 0x000000100410723c */ /* 0x050fe20000001814 */
[----:B------:R-:W-:Y:S05]  /*2fa20*/  LDSM.16.M88.4 R20, [R29+UR4+0x5000] ;  /* 0x005000041d14783b */ /* 0x000fea0008000200 */
[----:B------:R-:W-:Y:S04]  /*2fa30*/  STL.64 [R1+0x860], R24 ;  /* 0x0008601801007387 */ /* 0x000fe80000100a00 */
[----:B------:R-:W-:Y:S09]  /*2fa40*/  STL.64 [R1+0x868], R26 ;  /* 0x0008681a01007387 */ /* 0x000ff20000100a00 */
[----:B------:R-:W-:Y:S04]  /*2fa50*/  STL.64 [R1+0x670], R16 ;  /* 0x0006701001007387 */ /* 0x000fe80000100a00 */
[----:B------:R-:W-:Y:S04]  /*2fa60*/  STL.64 [R1+0x678], R18 ;  /* 0x0006781201007387 */ /* 0x000fe80000100a00 */
[----:B------:R-:W-:Y:S01]  /*2fa70*/  LDSM.16.M88.4 R16, [R29+UR4+0x2800] ;  /* 0x002800041d10783b */ /* 0x000fe20008000200 */
[----:B---3--:R-:W-:Y:S01]  /*2fa80*/  HMMA.16816.F32 R12, R4, R8, R12 ;  /* 0x00000008040c723c */ /* 0x008fe2000000180c */
[----:B------:R-:W-:-:S02]  /*2fa90*/  IMAD.MOV.U32 R28, RZ, RZ, R8 ;  /* 0x000000ffff1c7224 */ /* 0x000fc400078e0008 */
[----:B------:R-:W-:Y:S02]  /*2faa0*/  IMAD.MOV.U32 R3, RZ, RZ, R9 ;  /* 0x000000ffff037224 */ /* 0x000fe400078e0009 */
[----:B------:R-:W0:-:S14]  /*2fab0*/  LDSM.16.M88.4 R8, [R29+UR4+0x1800] ;  /* 0x001800041d08783b */ /* 0x000e1c0008000200 */
[----:B------:R-:W-:Y:S04]  /*2fac0*/  STL.64 [R1+0x660], R12 ;  /* 0x0006600c01007387 */ /* 0x000fe80000100a00 */
[----:B------:R1:W-:Y:S04]  /*2fad0*/  STL.64 [R1+0x668], R14 ;  /* 0x0006680e01007387 */ /* 0x0003e80000100a00 */
[----:B------:R-:W-:Y:S04]  /*2fae0*/  STL [R1+0x4464], R6 ;  /* 0x0044640601007387 */ /* 0x000fe80000100800 */
[----:B------:R-:W-:Y:S04]  /*2faf0*/  STL [R1+0x4460], R7 ;  /* 0x0044600701007387 */ /* 0x000fe80000100800 */
[----:B------:R-:W-:Y:S04]  /*2fb00*/  STL [R1+0x43ac], R3 ;  /* 0x0043ac0301007387 */ /* 0x000fe80000100800 */
[----:B------:R-:W-:Y:S04]  /*2fb10*/  STL [R1+0x43a8], R28 ;  /* 0x0043a81c01007387 */ /* 0x000fe80000100800 */
[----:B0-----:R-:W-:Y:S01]  /*2fb20*/  STL.64 [R1+0x1b0], R8 ;  /* 0x0001b00801007387 */ /* 0x001fe20000100a00 */
[----:B-1----:R-:W-:-:S03]  /*2fb30*/  IMAD.MOV.U32 R15, RZ, RZ, R8 ;  /* 0x000000ffff0f7224 */ /* 0x002fc600078e0008 */
[----:B------:R-:W-:Y:S01]  /*2fb40*/  STL.64 [R1+0x1b8], R10 ;  /* 0x0001b80a01007387 */ /* 0x000fe20000100a00 */
[----:B------:R-:W-:-:S03]  /*2fb50*/  IMAD.MOV.U32 R14, RZ, RZ, R9 ;  /* 0x000000ffff0e7224 */ /* 0x000fc600078e0009 */
[----:B------:R-:W0:Y:S02]  /*2fb60*/  LDSM.16.M88.4 R8, [R29+UR4+0x1c00] ;  /* 0x001c00041d08783b */ /* 0x000e240008000200 */
[----:B0-----:R-:W-:Y:S02]  /*2fb70*/  IMAD.MOV.U32 R13, RZ, RZ, R8 ;  /* 0x000000ffff0d7224 */ /* 0x001fe400078e0008 */
[----:B------:R-:W-:Y:S01]  /*2fb80*/  IMAD.MOV.U32 R12, RZ, RZ, R9 ;  /* 0x000000ffff0c7224 */ /* 0x000fe200078e0009 */
[----:B------:R-:W-:Y:S04]  /*2fb90*/  STL.64 [R1+0x1a0], R8 ;  /* 0x0001a00801007387 */ /* 0x000fe80000100a00 */
[----:B------:R-:W-:Y:S04]  /*2fba0*/  STL.64 [R1+0x1a8], R10 ;  /* 0x0001a80a01007387 */ /* 0x000fe80000100a00 */
[----:B------:R-:W-:Y:S04]  /*2fbb0*/  STL.64 [R1+0x4480], R14 ;  /* 0x0044800e01007387 */ /* 0x000fe80000100a00 */
[----:B------:R-:W-:Y:S04]  /*2fbc0*/  LDSM.16.M88.4 R8, [R29+UR4+0x2400] ;  /* 0x002400041d08783b */ /* 0x000fe80008000200 */
[----:B------:R-:W-:Y:S04]  /*2fbd0*/  STL.64 [R1+0x4478], R12 ;  /* 0x0044780c01007387 */ /* 0x000fe80000100a00 */
[----:B------:R-:W0:Y:S04]  /*2fbe0*/  LDSM.16.M88.4 R12, [R29+UR4+0x2000] ;  /* 0x002000041d0c783b */ /* 0x000e280008000200 */
[----:B0-----:R-:W-:Y:S04]  /*2fbf0*/  STL.64 [R1+0x190], R12 ;  /* 0x0001900c01007387 */ /* 0x001fe80000100a00 */
[----:B------:R-:W-:Y:S04]  /*2fc00*/  STL.64 [R1+0x198], R14 ;  /* 0x0001980e01007387 */ /* 0x000fe80000100a00 */
[----:B------:R-:W0:Y:S04]  /*2fc10*/  LDSM.16.M88.4 R12, [R29+UR4+0x2c00] ;  /* 0x002c00041d0c783b */ /* 0x000e280008000200 */
[----:B------:R-:W-:Y:S04]  /*2fc20*/  STL.64 [R1+0x180], R8 ;  /* 0x0001800801007387 */ /* 0x000fe80000100a00 */
[----:B------:R-:W-:Y:S04]  /*2fc30*/  STL.64 [R1+0x188], R10 ;  /* 0x0001880a01007387 */ /* 0x000fe80000100a00 */
[----:B------:R-:W-:Y:S04]  /*2fc40*/  STL.64 [R1+0x170], R16 ;  /* 0x0001701001007387 */ /* 0x000fe80000100a00 */
[----:B------:R-:W-:Y:S04]  /*2fc50*/  STL.64 [R1+0x178], R18 ;  /* 0x0001781201007387 */ /* 0x000fe80000100a00 */
[----:B------:R-:W1:Y:S04]  /*2fc60*/  LDSM.16.M88.4 R8, [R29+UR4+0x3000] ;  /* 0x003000041d08783b */ /* 0x000e680008000200 */
[----:B------:R-:W-:Y:S04]  /*2fc70*/  LDSM.16.M88.4 R16, [R29+UR4+0x4c00] ;  /* 0x004c00041d10783b */ /* 0x000fe80008000200 */
[----:B0-----:R-:W-:Y:S04]  /*2fc80*/  STL.64 [R1+0x160], R12 ;  /* 0x0001600c01007387 */ /* 0x001fe80000100a00 */
[----:B------:R-:W-:Y:S04]  /*2fc90*/  STL.64 [R1+0x168], R14 ;  /* 0x0001680e01007387 */ /* 0x000fe80000100a00 */
[----:B------:R-:W0:Y:S01]  /*2fca0*/  LDSM.16.M88.4 R12, [R29+UR4+0x3400] ;  /* 0x003400041d0c783b */ /* 0x000e220008000200 */
[----:B-1----:R-:W-:-:S03]  /*2fcb0*/  IMAD.MOV.U32 R26, RZ, RZ, R9 ;  /* 0x000000ffff1a7224 */ /* 0x002fc600078e0009 */
[----:B------:R1:W-:Y:S04]  /*2fcc0*/  STL.64 [R1+0x150], R8 ;  /* 0x0001500801007387 */ /* 0x0003e80000100a00 */
[----:B------:R-:W-:Y:S01]  /*2fcd0*/  STL.64 [R1+0x158], R10 ;  /* 0x0001580a01007387 */ /* 0x000fe20000100a00 */
[----:B------:R-:W-:-:S03]  /*2fce0*/  IMAD.MOV.U32 R3, RZ, RZ, R8 ;  /* 0x000000ffff037224 */ /* 0x000fc600078e0008 */
[----:B0-----:R-:W-:Y:S01]  /*2fcf0*/  STL.64 [R1+0x140], R12 ;  /* 0x0001400c01007387 */ /* 0x001fe20000100a00 */
[----:B-1----:R-:W-:-:S03]  /*2fd00*/  IMAD.MOV.U32 R9, RZ, RZ, R12 ;  /* 0x000000ffff097224 */ /* 0x002fc600078e000c */
[----:B------:R-:W-:Y:S01]  /*2fd10*/  STL.64 [R1+0x148], R14 ;  /* 0x0001480e01007387 */ /* 0x000fe20000100a00 */
[----:B------:R-:W-:-:S03]  /*2fd20*/  IMAD.MOV.U32 R8, RZ, RZ, R13 ;  /* 0x000000ffff087224 */ /* 0x000fc600078e000d */
[----:B------:R-:W0:Y:S04]  /*2fd30*/  LDSM.16.M88.4 R12, [R29+UR4+0x3800] ;  /* 0x003800041d0c783b */ /* 0x000e280008000200 */
[----:B0-----:R-:W-:Y:S01]  /*2fd40*/  STL.64 [R1+0x130], R12 ;  /* 0x0001300c01007387 */ /* 0x001fe20000100a00 */
[----:B------:R-:W-:-:S03]  /*2fd50*/  IMAD.MOV.U32 R11, RZ, RZ, R12 ;  /* 0x000000ffff0b7224 */ /* 0x000fc600078e000c */
[----:B------:R-:W-:Y:S01]  /*2fd60*/  STL.64 [R1+0x138], R14 ;  /* 0x0001380e01007387 */ /* 0x000fe20000100a00 */
[----:B------:R-:W-:-:S03]  /*2fd70*/  IMAD.MOV.U32 R10, RZ, RZ, R13 ;  /* 0x000000ffff0a7224 */ /* 0x000fc600078e000d */
[----:B------:R-:W0:Y:S04]  /*2fd80*/  LDSM.16.M88.4 R12, [R29+UR4+0x3c00] ;  /* 0x003c00041d0c783b */ /* 0x000e280008000200 */
[----:B------:R-:W-:Y:S04]  /*2fd90*/  STL.64 [R1+0x4470], R10 ;  /* 0x0044700a01007387 */ /* 0x000fe80000100a00 */
[----:B------:R-:W-:Y:S04]  /*2fda0*/  STL.64 [R1+0x4468], R8 ;  /* 0x0044680801007387 */ /* 0x000fe80000100a00 */
[----:B------:R-:W1:Y:S04]  /*2fdb0*/  LDSM.16.M88.4 R8, [R29+UR4+0x4000] ;  /* 0x004000041d08783b */ /* 0x000e680008000200 */
[----:B0-----:R-:W-:Y:S01]  /*2fdc0*/  STL.64 [R1+0x120], R12 ;  /* 0x0001200c01007387 */ /* 0x001fe20000100a00 */
[----:B------:R-:W-:-:S03]  /*2fdd0*/  IMAD.MOV.U32 R25, RZ, RZ, R12 ;  /* 0x000000ffff197224 */ /* 0x000fc600078e000c */
[----:B------:R-:W-:Y:S01]  /*2fde0*/  STL.64 [R1+0x128], R14 ;  /* 0x0001280e01007387 */ /* 0x000fe20000100a00 */
[----:B------:R-:W-:-:S03]  /*2fdf0*/  IMAD.MOV.U32 R24, RZ, RZ, R13 ;  /* 0x000000ffff187224 */ /* 0x000fc600078e000d */
[----:B------:R-:W0:Y:S04]  /*2fe00*/  LDSM.16.M88.4 R12, [R29+UR4+0x4400] ;  /* 0x004400041d0c783b */ /* 0x000e280008000200 */
[----:B-1----:R1:W-:Y:S04]  /*2fe10*/  STL.64 [R1+0x110], R8 ;  /* 0x0001100801007387 */ /* 0x0023e80000100a00 */
[----:B------:R-:W-:Y:S01]  /*2fe20*/  STL.64 [R1+0x118], R10 ;  /* 0x0001180a01007387 */ /* 0x000fe20000100a00 */
[----:B------:R-:W-:Y:S02]  /*2fe30*/  IMAD.MOV.U32 R6, RZ, RZ, R8 ;  /* 0x000000ffff067224 */ /* 0x000fe400078e0008 */
[----:B------:R-:W-:Y:S01]  /*2fe40*/  IMAD.MOV.U32 R7, RZ, RZ, R9 ;  /* 0x000000ffff077224 */ /* 0x000fe200078e0009 */
[----:B0-----:R-:W-:Y:S01]  /*2fe50*/  STL.64 [R1+0x100], R12 ;  /* 0x0001000c01007387 */ /* 0x001fe20000100a00 */
[----:B-1----:R-:W-:-:S03]  /*2fe60*/  IMAD.MOV.U32 R9, RZ, RZ, R12 ;  /* 0x000000ffff097224 */ /* 0x002fc600078e000c */
[----:B------:R-:W-:Y:S01]  /*2fe70*/  STL.64 [R1+0x108], R14 ;  /* 0x0001080e01007387 */ /* 0x000fe20000100a00 */
[----:B------:R-:W-:-:S03]  /*2fe80*/  IMAD.MOV.U32 R8, RZ, RZ, R13 ;  /* 0x000000ffff087224 */ /* 0x000fc600078e000d */
[----:B------:R-:W0:Y:S04]  /*2fe90*/  LDSM.16.M88.4 R12, [R29+UR4+0x4800] ;  /* 0x004800041d0c783b */ /* 0x000e280008000200 */
[----:B0-----:R-:W-:Y:S04]  /*2fea0*/  STL.64 [R1+0xf0], R12 ;  /* 0x0000f00c01007387 */ /* 0x001fe80000100a00 */
[----:B------:R-:W-:Y:S04]  /*2feb0*/  STL.64 [R1+0xf8], R14 ;  /* 0x0000f80e01007387 */ /* 0x000fe80000100a00 */
[----:B------:R-:W0:Y:S04]  /*2fec0*/  LDSM.16.M88.4 R12, [R29+UR4+0x5400] ;  /* 0x005400041d0c783b */ /* 0x000e280008000200 */
[----:B0-----:R-:W-:Y:S01]  /*2fed0*/  STL.64 [R1+0xc0], R12 ;  /* 0x0000c00c01007387 */ /* 0x001fe20000100a00 */
[----:B------:R-:W-:-:S03]  /*2fee0*/  IMAD.MOV.U32 R2, RZ, RZ, R12 ;  /* 0x000000ffff027224 */ /* 0x000fc600078e000c */
[----:B------:R-:W-:Y:S01]  /*2fef0*/  STL.64 [R1+0xc8], R14 ;  /* 0x0000c80e01007387 */ /* 0x000fe20000100a00 */
[----:B------:R-:W-:-:S03]  /*2ff00*/  IMAD.MOV.U32 R0, RZ, RZ, R13 ;  /* 0x000000ffff007224 */ /* 0x000fc600078e000d */
[----:B------:R-:W0:Y:S04]  /*2ff10*/  LDSM.16.M88.4 R12, [R29+UR4+0x5800] ;  /* 0x005800041d0c783b */ /* 0x000e280008000200 */
[----:B0-----:R-:W-:Y:S04]  /*2ff20*/  STL.64 [R1+0xb0], R12 ;  /* 0x0000b00c01007387 */ /* 0x001fe80000100a00 */
[----:B------:R0:W-:Y:S04]  /*2ff30*/  STL.64 [R1+0xb8], R14 ;  /* 0x0000b80e01007387 */ /* 0x0001e80000100a00 */
[----:B0-----:R-:W2:Y:S04]  /*2ff40*/  LDL.LU.64 R14, [R1+0x4480] ;  /* 0x00448000010e7983 */ /* 0x001ea80000300a00 */
[----:B------:R-:W3:Y:S04]  /*2ff50*/  LDL.LU.64 R12, [R1+0x4478] ;  /* 0x00447800010c7983 */ /* 0x000ee80000300a00 */
[----:B------:R-:W-:Y:S04]  /*2ff60*/  STL.64 [R1+0xe0], R16 ;  /* 0x0000e01001007387 */ /* 0x000fe80000100a00 */
[----:B------:R-:W-:Y:S04]  /*2ff70*/  STL.64 [R1+0xe8], R18 ;  /* 0x0000e81201007387 */ /* 0x000fe80000100a00 */
[----:B------:R-:W-:Y:S04]  /*2ff80*/  STL.64 [R1+0x4428], R16 ;  /* 0x0044281001007387 */ /* 0x000fe80000100a00 */
[----:B------:R-:W0:Y:S04]  /*2ff90*/  LDSM.16.M88.4 R16, [R29+UR4+0x5c00] ;  /* 0x005c00041d10783b */ /* 0x000e280008000200 */
[----:B------:R-:W-:Y:S04]  /*2ffa0*/  STL.64 [R1+0xd0], R20 ;  /* 0x0000d01401007387 */ /* 0x000fe80000100a00 */
[----:B------:R-:W-:Y:S04]  /*2ffb0*/  STL.64 [R1+0xd8], R22 ;  /* 0x0000d81601007387 */ /* 0x000fe80000100a00 */
[----:B0-----:R-:W-:Y:S04]  /*2ffc0*/  STL.64 [R1+0xa0], R16 ;  /* 0x0000a01001007387 */ /* 0x001fe80000100a00 */
[----:B------:R-:W-:Y:S04]  /*2ffd0*/  STL.64 [R1+0xa8], R18 ;  /* 0x0000a81201007387 */ /* 0x000fe80000100a00 */
[----:B------:R-:W0:Y:S04]  /*2ffe0*/  LDSM.16.M88.4 R16, [R29+UR4+0x6000] ;  /* 0x006000041d10783b */ /* 0x000e280008000200 */
[----:B------:R-:W-:Y:S04]  /*2fff0*/  STL.64 [R1+0x4380], R20 ;  /* 0x0043801401007387 */ /* 0x000fe80000100a00 */
[----:B0-----:R-:W-:Y:S04]  /*30000*/  STL.64 [R1+0x90], R16 ;  /* 0x0000901001007387 */ /* 0x001fe80000100a00 */
[----:B------:R-:W-:Y:S04]  /*30010*/  STL.64 [R1+0x98], R18 ;  /* 0x0000981201007387 */ /* 0x000fe80000100a00 */
[----:B------:R-:W0:Y:S01]  /*30020*/  LDSM.16.M88.4 R16, [R29+UR4+0x6400] ;  /* 0x006400041d10783b */ /* 0x000e220008000200 */
[----:B------:R-:W-:-:S03]  /*30030*/  IMAD.MOV.U32 R22, RZ, RZ, R3 ;  /* 0x000000ffff167224 */ /* 0x000fc600078e0003 */
[----:B0-----:R-:W-:Y:S01]  /*30040*/  STL.64 [R1+0x80], R16 ;  /* 0x0000801001007387 */ /* 0x001fe20000100a00 */
[----:B------:R-:W-:-:S03]  /*30050*/  IMAD.MOV.U32 R3, RZ, RZ, R16 ;  /* 0x000000ffff037224 */ /* 0x000fc600078e0010 */
[----:B------:R-:W-:Y:S01]  /*30060*/  STL.64 [R1+0x88], R18 ;  /* 0x0000881201007387 */ /* 0x000fe20000100a00 */
[----:B------:R-:W-:-:S03]  /*30070*/  IMAD.MOV.U32 R28, RZ, RZ, R17 ;  /* 0x000000ffff1c7224 */ /* 0x000fc600078e0011 */
[----:B------:R-:W0:Y:S01]  /*30080*/  LDSM.16.M88.4 R16, [R29+UR4+0x6800] ;  /* 0x006800041d10783b */ /* 0x000e220008000200 */
[----:B------:R-:W-:Y:S02]  /*30090*/  IMAD.MOV.U32 R20, RZ, RZ, R9 ;  /* 0x000000ffff147224 */ /* 0x000fe400078e0009 */
[----:B------:R-:W-:Y:S02]  /*300a0*/  IMAD.MOV.U32 R21, RZ, RZ, R8 ;  /* 0x000000ffff157224 */ /* 0x000fe400078e0008 */
[----:B------:R-:W-:Y:S04]  /*300b0*/  LDSM.16.M88.4 R8, [R29+UR4+0x7400] ;  /* 0x007400041d08783b */ /* 0x000fe80008000200 */
[----:B0-----:R-:W-:Y:S04]  /*300c0*/  STL.64 [R1+0x70], R16 ;  /* 0x0000701001007387 */ /* 0x001fe80000100a00 */
[----:B------:R-:W-:Y:S04]  /*300d0*/  STL.64 [R1+0x78], R18 ;  /* 0x0000781201007387 */ /* 0x000fe80000100a00 */
[----:B------:R-:W0:Y:S04]  /*300e0*/  LDSM.16.M88.4 R16, [R29+UR4+0x6c00] ;  /* 0x006c00041d10783b */ /* 0x000e280008000200 */
[----:B0-----:R-:W-:Y:S04]  /*300f0*/  STL.64 [R1+0x60], R16 ;  /* 0x0000601001007387 */ /* 0x001fe80000100a00 */
[----:B------:R-:W-:Y:S04]  /*30100*/  STL.64 [R1+0x68], R18 ;  /* 0x0000681201007387 */ /* 0x000fe80000100a00 */
[----:B------:R-:W-:Y:S04]  /*30110*/  STL.64 [R1+0x43b0], R20 ;  /* 0x0043b01401007387 */ /* 0x000fe80000100a00 */
[----:B------:R-:W-:Y:S04]  /*30120*/  STL.64 [R1+0x40], R8 ;  /* 0x0000400801007387 */ /* 0x000fe80000100a00 */
[----:B------:R0:W-:Y:S04]  /*30130*/  STL.64 [R1+0x48], R10 ;  /* 0x0000480a01007387 */ /* 0x0001e80000100a00 */
[----:B0-----:R-:W4:Y:S04]  /*30140*/  LDL.LU.64 R10, [R1+0x4470] ;  /* 0x00447000010a7983 */ /* 0x001f280000300a00 */
[----:B------:R-:W4:Y:S01]  /*30150*/  LDL.LU.64 R8, [R1+0x4468] ;  /* 0x0044680001087983 */ /* 0x000f220000300a00 */
[----:B------:R-:W-:-:S02]  /*30160*/  IMAD.MOV.U32 R20, RZ, RZ, R25 ;  /* 0x000000ffff147224 */ /* 0x000fc400078e0019 */
[----:B------:R-:W-:-:S05]  /*30170*/  IMAD.MOV.U32 R21, RZ, RZ, R24 ;  /* 0x000000ffff157224 */ /* 0x000fca00078e0018 */
[----:B------:R4:W-:Y:S01]  /*30180*/  STL.64 [R1+0x43c0], R20 ;  /* 0x0043c01401007387 */ /* 0x0009e20000100a00 */
[----:B------:R-:W-:-:S03]  /*30190*/  IMAD.MOV.U32 R23, RZ, RZ, R26 ;  /* 0x000000ffff177224 */ /* 0x000fc600078e001a */
[----:B------:R-:W-:Y:S01]  /*301a0*/  LDSM.16.M88.4 R24, [R29+UR4+0x7c00] ;  /* 0x007c00041d18783b */ /* 0x000fe20008000200 */
[----:B--2---:R-:W-:Y:S02]  /*301b0*/  IMAD.MOV.U32 R18, RZ, RZ, R15 ;  /* 0x000000ffff127224 */ /* 0x004fe400078e000f */
[----:B------:R-:W-:Y:S02]  /*301c0*/  IMAD.MOV.U32 R19, RZ, RZ, R14 ;  /* 0x000000ffff137224 */ /* 0x000fe400078e000e */
[----:B---3--:R-:W-:Y:S02]  /*301d0*/  IMAD.MOV.U32 R16, RZ, RZ, R13 ;  /* 0x000000ffff107224 */ /* 0x008fe400078e000d */
[----:B------:R-:W-:Y:S02]  /*301e0*/  IMAD.MOV.U32 R17, RZ, RZ, R12 ;  /* 0x000000ffff117224 */ /* 0x000fe400078e000c */
[----:B------:R-:W0:Y:S01]  /*301f0*/  LDSM.16.M88.4 R12, [R29+UR4+0x7000] ;  /* 0x007000041d0c783b */ /* 0x000e220008000200 */
[----:B----4-:R-:W-:-:S02]  /*30200*/  IMAD.MOV.U32 R20, RZ, RZ, R11 ;  /* 0x000000ffff147224 */ /* 0x010fc400078e000b */
[----:B------:R-:W-:-:S05]  /*30210*/  IMAD.MOV.U32 R21, RZ, RZ, R10 ;  /* 0x000000ffff157224 */ /* 0x000fca00078e000a */
[----:B------:R1:W-:Y:S02]  /*30220*/  STL.64 [R1+0x43d8], R20 ;  /* 0x0043d81401007387 */ /* 0x0003e40000100a00 */
[----:B-1----:R-:W-:Y:S02]  /*30230*/  IMAD.MOV.U32 R20, RZ, RZ, R9 ;  /* 0x000000ffff147224 */ /* 0x002fe400078e0009 */
[----:B------:R-:W-:Y:S02]  /*30240*/  IMAD.MOV.U32 R21, RZ, RZ, R8 ;  /* 0x000000ffff157224 */ /* 0x000fe400078e0008 */
[----:B------:R-:W1:Y:S04]  /*30250*/  LDSM.16.M88.4 R8, [R29+UR4+0x7800] ;  /* 0x007800041d08783b */ /* 0x000e680008000200 */
[----:B0-----:R-:W-:Y:S04]  /*30260*/  STL.64 [R1+0x50], R12 ;  /* 0x0000500c01007387 */ /* 0x001fe80000100a00 */
[----:B------:R-:W-:Y:S04]  /*30270*/  STL.64 [R1+0x58], R14 ;  /* 0x0000580e01007387 */ /* 0x000fe80000100a00 */
[----:B------:R0:W-:Y:S02]  /*30280*/  STL.64 [R1+0x4330], R12 ;  /* 0x0043300c01007387 */ /* 0x0001e40000100a00 */
[----:B0-----:R-:W-:-:S02]  /*30290*/  IMAD.MOV.U32 R12, RZ, RZ, R6 ;  /* 0x000000ffff0c7224 */ /* 0x001fc400078e0006 */
[----:B------:R-:W-:Y:S01]  /*302a0*/  IMAD.MOV.U32 R13, RZ, RZ, R7 ;  /* 0x000000ffff0d7224 */ /* 0x000fe200078e0007 */
[----:B------:R-:W2:Y:S04]  /*302b0*/  LDL.LU R6, [R1+0x4464] ;  /* 0x0044640001067983 */ /* 0x000ea80000300800 */
[----:B------:R-:W2:Y:S04]  /*302c0*/  LDL.LU R7, [R1+0x4460] ;  /* 0x0044600001077983 */ /* 0x000ea80000300800 */
[----:B------:R0:W-:Y:S02]  /*302d0*/  STL.64 [R1+0x43f0], R20 ;  /* 0x0043f01401007387 */ /* 0x0001e40000100a00 */
[----:B0-----:R-:W-:-:S02]  /*302e0*/  IMAD.MOV.U32 R20, RZ, RZ, R22 ;  /* 0x000000ffff147224 */ /* 0x001fc400078e0016 */
[----:B------:R-:W-:-:S05]  /*302f0*/  IMAD.MOV.U32 R21, RZ, RZ, R23 ;  /* 0x000000ffff157224 */ /* 0x000fca00078e0017 */
[----:B------:R0:W-:Y:S04]  /*30300*/  STL.64 [R1+0x4408], R20 ;  /* 0x0044081401007387 */ /* 0x0001e80000100a00 */
[----:B0-----:R-:W3:Y:S04]  /*30310*/  LDL.LU.64 R20, [R1+0x1190] ;  /* 0x0011900001147983 */ /* 0x001ee80000300a00 */
[----:B------:R-:W3:Y:S04]  /*30320*/  LDL.LU.64 R22, [R1+0x1198] ;  /* 0x0011980001167983 */ /* 0x000ee80000300a00 */
[----:B------:R-:W-:Y:S04]  /*30330*/  STL.64 [R1+0x43b8], R12 ;  /* 0x0043b80c01007387 */ /* 0x000fe80000100a00 */
[----:B-1----:R-:W-:Y:S04]  /*30340*/  STL.64 [R1+0x30], R8 ;  /* 0x0000300801007387 */ /* 0x002fe80000100a00 */
[----:B------:R-:W-:Y:S04]  /*30350*/  STL.64 [R1+0x38], R10 ;  /* 0x0000380a01007387 */ /* 0x000fe80000100a00 */
[----:B------:R0:W-:Y:S04]  /*30360*/  STL.64 [R1+0x4328], R8 ;  /* 0x0043280801007387 */ /* 0x0001e80000100a00 */
[----:B0-----:R-:W2:Y:S04]  /*30370*/  LDL.LU.64 R8, [R1+0x11a0] ;  /* 0x0011a00001087983 */ /* 0x001ea80000300a00 */
[----:B------:R-:W2:Y:S01]  /*30380*/  LDL.LU.64 R10, [R1+0x11a8] ;  /* 0x0011a800010a7983 */ /* 0x000ea20000300a00 */
[----:B------:R-:W-:-:S02]  /*30390*/  IMAD.MOV.U32 R12, RZ, RZ, R18 ;  /* 0x000000ffff0c7224 */ /* 0x000fc400078e0012 */
[----:B------:R-:W-:Y:S01]  /*303a0*/  IMAD.MOV.U32 R13, RZ, RZ, R19 ;  /* 0x000000ffff0d7224 */ /* 0x000fe200078e0013 */
[----:B------:R-:W-:Y:S06]  /*303b0*/  STL [R1+0x2080], R29 ;  /* 0x0020801d01007387 */ /* 0x000fec0000100800 */
[C---:B--2---:R-:W-:Y:S08]  /*303c0*/  HMMA.16816.F32 R12, R4.reuse, R12, R8 ;  /* 0x0000000c040c723c */ /* 0x044ff00000001808 */
[C---:B---3--:R-:W-:Y:S01]  /*303d0*/  HMMA.16816.F32 R8, R4.reuse, R16, R20 ;  /* 0x000000100408723c */ /* 0x048fe20000001814 */
[----:B------:R-:W2:Y:S10]  /*303e0*/  LDL R20, [R1+0x160] ;  /* 0x0001600001147983 */ /* 0x000eb40000100800 */
[----:B------:R-:W-:Y:S04]  /*303f0*/  STL.64 [R1+0x650], R12 ;  /* 0x0006500c01007387 */ /* 0x000fe80000100a00 */
[----:B------:R-:W-:Y:S04]  /*30400*/  STL.64 [R1+0x658], R14 ;  /* 0x0006580e01007387 */ /* 0x000fe80000100a00 */
[----:B------:R-:W-:Y:S04]  /*30410*/  STL.64 [R1+0x1190], R8 ;  /* 0x0011900801007387 */ /* 0x000fe80000100a00 */
[----:B------:R-:W-:Y:S04]  /*30420*/  STL.64 [R1+0x1198], R10 ;  /* 0x0011980a01007387 */ /* 0x000fe80000100a00 */
[----:B------:R-:W2:Y:S04]  /*30430*/  LDL R21, [R1+0x164] ;  /* 0x0001640001157983 */ /* 0x000ea80000100800 */
[----:B------:R-:W3:Y:S04]  /*30440*/  LDL.LU.64 R16, [R1+0x1160] ;  /* 0x0011600001107983 */ /* 0x000ee80000300a00 */
[----:B------:R-:W4:Y:S04]  /*30450*/  LDL.LU.64 R18, [R1+0x1168] ;  /* 0x0011680001127983 */ /* 0x000f280000300a00 */
[----:B----4-:R-:W-:Y:S04]  /*30460*/  STL.64 [R1+0x4438], R18 ;  /* 0x0044381201007387 */ /* 0x010fe80000100a00 */
[----:B---3--:R0:W-:Y:S04]  /*30470*/  STL.64 [R1+0x4430], R16 ;  /* 0x0044301001007387 */ /* 0x0081e80000100a00 */
[----:B0-----:R-:W3:Y:S04]  /*30480*/  LDL R16, [R1+0x180] ;  /* 0x0001800001107983 */ /* 0x001ee80000100800 */
[----:B------:R-:W3:Y:S04]  /*30490*/  LDL R17, [R1+0x184] ;  /* 0x0001840001117983 */ /* 0x000ee80000100800 */
[----:B---3--:R0:W-:Y:S04]  /*304a0*/  STL.64 [R1+0x4448], R16 ;  /* 0x0044481001007387 */ /* 0x0081e80000100a00 */
[----:B0-----:R-:W3:Y:S04]  /*304b0*/  LDL R16, [R1+0x190] ;  /* 0x0001900001107983 */ /* 0x001ee80000100800 */
[----:B------:R-:W3:Y:S04]  /*304c0*/  LDL R17, [R1+0x194] ;  /* 0x0001940001117983 */ /* 0x000ee80000100800 */
[----:B--2---:R0:W-:Y:S04]  /*304d0*/  STL.64 [R1+0x4420], R20 ;  /* 0x0044201401007387 */ /* 0x0041e80000100a00 */
[----:B0-----:R-:W2:Y:S04]  /*304e0*/  LDL.64 R20, [R1+0x170] ;  /* 0x0001700001147983 */ /* 0x001ea80000100a00 */
[----:B--2---:R0:W-:Y:S04]  /*304f0*/  STL.64 [R1+0x4440], R20 ;  /* 0x0044401401007387 */ /* 0x0041e80000100a00 */
[----:B0-----:R-:W2:Y:S04]  /*30500*/  LDL.LU.64 R20, [R1+0x1170] ;  /* 0x0011700001147983 */ /* 0x001ea80000300a00 */
[----:B------:R-:W4:Y:S04]  /*30510*/  LDL.LU.64 R22, [R1+0x1178] ;  /* 0x0011780001167983 */ /* 0x000f280000300a00 */
[----:B----4-:R-:W-:Y:S04]  /*30520*/  STL.64 [R1+0x4458], R22 ;  /* 0x0044581601007387 */ /* 0x010fe80000100a00 */
[----:B--2---:R0:W-:Y:S04]  /*30530*/  STL.64 [R1+0x4450], R20 ;  /* 0x0044501401007387 */ /* 0x0041e80000100a00 */
[----:B0-----:R-:W3:Y:S04]  /*30540*/  LDL.LU.64 R20, [R1+0x1180] ;  /* 0x0011800001147983 */ /* 0x001ee80000300a00 */
[----:B------:R-:W3:Y:S04]  /*30550*/  LDL.LU.64 R22, [R1+0x1188] ;  /* 0x0011880001167983 */ /* 0x000ee80000300a00 */
[----:B------:R-:W2:Y:S04]  /*30560*/  LDL.LU.64 R12, [R1+0x1110] ;  /* 0x00111000010c7983 */ /* 0x000ea80000300a00 */
[----:B------:R-:W4:Y:S04]  /*30570*/  LDL.LU.64 R14, [R1+0x1118] ;  /* 0x00111800010e7983 */ /* 0x000f280000300a00 */
[----:B----4-:R-:W-:Y:S04]  /*30580*/  STL.64 [R1+0x43d0], R14 ;  /* 0x0043d00e01007387 */ /* 0x010fe80000100a00 */
[----:B--2---:R0:W-:Y:S04]  /*30590*/  STL.64 [R1+0x43c8], R12 ;  /* 0x0043c80c01007387 */ /* 0x0041e80000100a00 */
[----:B0-----:R-:W2:Y:S04]  /*305a0*/  LDL.LU.64 R12, [R1+0x1120] ;  /* 0x00112000010c7983 */ /* 0x001ea80000300a00 */
[----:B------:R-:W4:Y:S04]  /*305b0*/  LDL.LU.64 R14, [R1+0x1128] ;  /* 0x00112800010e7983 */ /* 0x000f280000300a00 */
[----:B----4-:R-:W-:Y:S04]  /*305c0*/  STL.64 [R1+0x43e8], R14 ;  /* 0x0043e80e01007387 */ /* 0x010fe80000100a00 */
[----:B--2---:R0:W-:Y:S04]  /*305d0*/  STL.64 [R1+0x43e0], R12 ;  /* 0x0043e00c01007387 */ /* 0x0041e80000100a00 */
[----:B0-----:R-:W2:Y:S04]  /*305e0*/  LDL.LU.64 R12, [R1+0x1130] ;  /* 0x00113000010c7983 */ /* 0x001ea80000300a00 */
[----:B------:R-:W4:Y:S01]  /*305f0*/  LDL.LU.64 R14, [R1+0x1138] ;  /* 0x00113800010e7983 */ /* 0x000f220000300a00 */
[C---:B---3--:R-:W-:Y:S03]  /*30600*/  HMMA.16816.F32 R16, R4.reuse, R16, R20 ;  /* 0x000000100410723c */ /* 0x048fe60000001814 */
[----:B----4-:R-:W-:Y:S04]  /*30610*/  STL.64 [R1+0x4400], R14 ;  /* 0x0044000e01007387 */ /* 0x010fe80000100a00 */
[----:B--2---:R0:W-:Y:S04]  /*30620*/  STL.64 [R1+0x43f8], R12 ;  /* 0x0043f80c01007387 */ /* 0x0041e80000100a00 */
[----:B0-----:R-:W2:Y:S04]  /*30630*/  LDL.LU.64 R12, [R1+0x1140] ;  /* 0x00114000010c7983 */ /* 0x001ea80000300a00 */
[----:B------:R-:W3:Y:S04]  /*30640*/  LDL.LU.64 R14, [R1+0x1148] ;  /* 0x00114800010e7983 */ /* 0x000ee80000300a00 */
[----:B---3--:R-:W-:Y:S04]  /*30650*/  STL.64 [R1+0x4418], R14 ;  /* 0x0044180e01007387 */ /* 0x008fe80000100a00 */
[----:B--2---:R0:W-:Y:S04]  /*30660*/  STL.64 [R1+0x4410], R12 ;  /* 0x0044100c01007387 */ /* 0x0041e80000100a00 */
[----:B0-----:R-:W2:Y:S04]  /*30670*/  LDL.LU.64 R12, [R1+0x1150] ;  /* 0x00115000010c7983 */ /* 0x001ea80000300a00 */
[----:B------:R-:W2:Y:S04]  /*30680*/  LDL.LU.64 R14, [R1+0x1158] ;  /* 0x00115800010e7983 */ /* 0x000ea80000300a00 */
[----:B------:R-:W3:Y:S04]  /*30690*/  LDL.LU.64 R8, [R1+0x10f0] ;  /* 0x0010f00001087983 */ /* 0x000ee80000300a00 */
[----:B------:R-:W3:Y:S04]  /*306a0*/  LDL.LU.64 R10, [R1+0x10f8] ;  /* 0x0010f800010a7983 */ /* 0x000ee80000300a00 */
[----:B------:R-:W-:Y:S04]  /*306b0*/  STL.64 [R1+0x20], R24 ;  /* 0x0000201801007387 */ /* 0x000fe80000100a00 */
[----:B------:R-:W-:Y:S04]  /*306c0*/  STL.64 [R1+0x28], R26 ;  /* 0x0000281a01007387 */ /* 0x000fe80000100a00 */
[----:B------:R0:W-:Y:S04]  /*306d0*/  STL.64 [R1+0x4320], R24 ;  /* 0x0043201801007387 */ /* 0x0001e80000100a00 */
[----:B0-----:R-:W4:Y:S04]  /*306e0*/  LDL.LU.64 R24, [R1+0x1100] ;  /* 0x0011000001187983 */ /* 0x001f280000300a00 */
[----:B------:R-:W4:Y:S04]  /*306f0*/  LDL.LU.64 R26, [R1+0x1108] ;  /* 0x00110800011a7983 */ /* 0x000f280000300a00 */
[----:B------:R-:W2:Y:S04]  /*30700*/  LDL.LU.64 R22, [R1+0x4458] ;  /* 0x0044580001167983 */ /* 0x000ea80000300a00 */
[----:B------:R-:W2:Y:S04]  /*30710*/  LDL.LU.64 R20, [R1+0x4450] ;  /* 0x0044500001147983 */ /* 0x000ea80000300a00 */
[----:B------:R0:W-:Y:S04]  /*30720*/  STL.64 [R1+0x1180], R16 ;  /* 0x0011801001007387 */ /* 0x0001e80000100a00 */
[----:B------:R2:W-:Y:S04]  /*30730*/  STL.64 [R1+0x1188], R18 ;  /* 0x0011881201007387 */ /* 0x0005e80000100a00 */
[----:B0-----:R-:W2:Y:S02]  /*30740*/  LDL.LU.64 R16, [R1+0x4448] ;  /* 0x0044480001107983 */ /* 0x001ea40000300a00 */
[----:B--2---:R-:W-:Y:S02]  /*30750*/  HMMA.16816.F32 R16, R4, R16, R20 ;  /* 0x000000100410723c */ /* 0x004fe40000001814 */
[----:B------:R-:W2:-:S15]  /*30760*/  LDL.LU.64 R20, [R1+0x4440] ;  /* 0x0044400001147983 */ /* 0x000e9e0000300a00 */
[----:B------:R-:W-:Y:S02]  /*30770*/  NOP ;  /* 0x0000000000007918 */ /* 0x000fe40000000000 */
[----:B------:R-:W-:Y:S04]  /*30780*/  STL.64 [R1+0x1170], R16 ;  /* 0x0011701001007387 */ /* 0x000fe80000100a00 */
[----:B------:R0:W-:Y:S04]  /*30790*/  STL.64 [R1+0x1178], R18 ;  /* 0x0011781201007387 */ /* 0x0001e80000100a00 */
[----:B0-----:R-:W2:Y:S04]  /*307a0*/  LDL.LU.64 R18, [R1+0x4438] ;  /* 0x0044380001127983 */ /* 0x001ea80000300a00 */
[----:B------:R-:W2:Y:S02]  /*307b0*/  LDL.LU.64 R16, [R1+0x4430] ;  /* 0x0044300001107983 */ /* 0x000ea40000300a00 */
[----:B--2---:R-:W-:-:S15]  /*307c0*/  HMMA.16816.F32 R16, R4, R20, R16 ;  /* 0x000000140410723c */ /* 0x004fde0000001810 */
[----:B------:R-:W-:-:S04]  /*307d0*/  NOP ;  /* 0x0000000000007918 */ /* 0x000fc80000000000 */
[----:B------:R0:W-:Y:S04]  /*307e0*/  STL.64 [R1+0x1160], R16 ;  /* 0x0011601001007387 */ /* 0x0001e80000100a00 */
[----:B------:R1:W-:Y:S04]  /*307f0*/  STL.64 [R1+0x1168], R18 ;  /* 0x0011681201007387 */ /* 0x0003e80000100a00 */
[----:B0-----:R-:W2:Y:S01]  /*30800*/  LDL.LU.64 R16, [R1+0x4428] ;  /* 0x0044280001107983 */ /* 0x001ea20000300a00 */
[----:B-1----:R-:W-:Y:S02]  /*30810*/  IMAD.MOV.U32 R19, RZ, RZ, R20 ;  /* 0x000000ffff137224 */ /* 0x002fe400078e0014 */
[----:B------:R-:W-:-:S02]  /*30820*/  IMAD.MOV.U32 R18, RZ, RZ, R21 ;  /* 0x000000ffff127224 */ /* 0x000fc400078e0015 */
[----:B------:R-:W2:Y:S04]  /*30830*/  LDL.LU.64 R20, [R1+0x4420] ;  /* 0x0044200001147983 */ /* 0x000ea80000300a00 */
[----:B------:R-:W-:Y:S01]  /*30840*/  STL.64 [R1+0x4390], R18 ;  /* 0x0043901201007387 */ /* 0x000fe20000100a00 */
[C---:B--2---:R-:W-:Y:S03]  /*30850*/  HMMA.16816.F32 R20, R4.reuse, R20, R12 ;  /* 0x000000140414723c */ /* 0x044fe6000000180c */
[----:B------:R0:W-:Y:S04]  /*30860*/  STL.64 [R1+0x4388], R16 ;  /* 0x0043881001007387 */ /* 0x0001e80000100a00 */
[----:B0-----:R-:W2:Y:S04]  /*30870*/  LDL R16, [R1+0xf0] ;  /* 0x0000f00001107983 */ /* 0x001ea80000100800 */
[----:B------:R-:W2:Y:S04]  /*30880*/  LDL R17, [R1+0xf4] ;  /* 0x0000f40001117983 */ /* 0x000ea80000100800 */
[----:B------:R-:W2:Y:S04]  /*30890*/  LDL.LU.64 R14, [R1+0x4418] ;  /* 0x00441800010e7983 */ /* 0x000ea80000300a00 */
[----:B------:R-:W2:Y:S04]  /*308a0*/  LDL.LU.64 R12, [R1+0x4410] ;  /* 0x00441000010c7983 */ /* 0x000ea80000300a00 */
[----:B------:R0:W-:Y:S04]  /*308b0*/  STL.64 [R1+0x1150], R20 ;  /* 0x0011501401007387 */ /* 0x0001e80000100a00 */
[----:B------:R2:W-:Y:S04]  /*308c0*/  STL.64 [R1+0x1158], R22 ;  /* 0x0011581601007387 */ /* 0x0005e80000100a00 */
[----:B0-----:R-:W2:Y:S02]  /*308d0*/  LDL.LU.64 R20, [R1+0x4408] ;  /* 0x0044080001147983 */ /* 0x001ea40000300a00 */
[----:B--2---:R-:W-:Y:S02]  /*308e0*/  HMMA.16816.F32 R20, R4, R20, R12 ;  /* 0x000000140414723c */ /* 0x004fe4000000180c */
[----:B------:R-:W2:Y:S04]  /*308f0*/  LDL.LU.64 R14, [R1+0x4400] ;  /* 0x00440000010e7983 */ /* 0x000ea80000300a00 */
[----:B------:R-:W2:-:S13]  /*30900*/  LDL.LU.64 R12, [R1+0x43f8] ;  /* 0x0043f800010c7983 */ /* 0x000e9a0000300a00 */
        /* <DEDUP_REMOVED lines=16> */
[----:B------:R-:W4:-:S15]  /*30a10*/  LDL.LU.64 R12, [R1+0x43b8] ;  /* 0x0043b800010c7983 */ /* 0x000f1e0000300a00 */
[----:B------:R-:W-:Y:S02]  /*30a20*/  NOP ;  /* 0x0000000000007918 */ /* 0x000fe40000000000 */
[----:B------:R0:W-:Y:S04]  /*30a30*/  STL.64 [R1+0x1110], R20 ;  /* 0x0011101401007387 */ /* 0x0001e80000100a00 */
[----:B------:R1:W-:Y:S04]  /*30a40*/  STL.64 [R1+0x1118], R22 ;  /* 0x0011181601007387 */ /* 0x0003e80000100a00 */
[----:B0-----:R-:W3:Y:S01]  /*30a50*/  LDL.LU.64 R20, [R1+0x43b0] ;  /* 0x0043b00001147983 */ /* 0x001ee20000300a00 */
[C---:B----4-:R-:W-:Y:S08]  /*30a60*/  HMMA.16816.F32 R12, R4.reuse, R12, R24 ;  /* 0x0000000c040c723c */ /* 0x050ff00000001818 */
[----:B---3--:R-:W-:Y:S01]  /*30a70*/  HMMA.16816.F32 R8, R4, R20, R8 ;  /* 0x000000140408723c */ /* 0x008fe20000001808 */
[----:B------:R-:W2:Y:S10]  /*30a80*/  LDL.LU.64 R20, [R1+0x10d0] ;  /* 0x0010d00001147983 */ /* 0x000eb40000300a00 */
[----:B------:R-:W-:Y:S04]  /*30a90*/  STL.64 [R1+0x1100], R12 ;  /* 0x0011000c01007387 */ /* 0x000fe80000100a00 */
[----:B------:R-:W-:Y:S04]  /*30aa0*/  STL.64 [R1+0x1108], R14 ;  /* 0x0011080e01007387 */ /* 0x000fe80000100a00 */
[----:B-1----:R-:W3:Y:S04]  /*30ab0*/  LDL.LU.64 R22, [R1+0x10d8] ;  /* 0x0010d80001167983 */ /* 0x002ee80000300a00 */
[----:B------:R-:W-:Y:S04]  /*30ac0*/  STL.64 [R1+0x10f0], R8 ;  /* 0x0010f00801007387 */ /* 0x000fe80000100a00 */
[----:B------:R-:W-:Y:S04]  /*30ad0*/  STL.64 [R1+0x10f8], R10 ;  /* 0x0010f80a01007387 */ /* 0x000fe80000100a00 */
[----:B---3--:R-:W-:Y:S04]  /*30ae0*/  STL.64 [R1+0x43a0], R22 ;  /* 0x0043a01601007387 */ /* 0x008fe80000100a00 */
[----:B--2---:R0:W-:Y:S04]  /*30af0*/  STL.64 [R1+0x4398], R20 ;  /* 0x0043981401007387 */ /* 0x0041e80000100a00 */
[----:B0-----:R-:W2:Y:S04]  /*30b00*/  LDL.LU.64 R20, [R1+0x10e0] ;  /* 0x0010e00001147983 */ /* 0x001ea80000300a00 */
[----:B------:R-:W2:Y:S04]  /*30b10*/  LDL.LU.64 R22, [R1+0x10e8] ;  /* 0x0010e80001167983 */ /* 0x000ea80000300a00 */
[----:B------:R-:W3:Y:S04]  /*30b20*/  LDL.64 R8, [R1+0xa0] ;  /* 0x0000a00001087983 */ /* 0x000ee80000100a00 */
[----:B---3--:R-:W-:Y:S04]  /*30b30*/  STL.64 [R1+0x4378], R8 ;  /* 0x0043780801007387 */ /* 0x008fe80000100a00 */
[----:B------:R-:W3:Y:S04]  /*30b40*/  LDL.64 R12, [R1+0x60] ;  /* 0x00006000010c7983 */ /* 0x000ee80000100a00 */
[----:B---3--:R0:W-:Y:S04]  /*30b50*/  STL.64 [R1+0x4340], R12 ;  /* 0x0043400c01007387 */ /* 0x0081e80000100a00 */
[----:B0-----:R-:W3:Y:S04]  /*30b60*/  LDL.64 R12, [R1+0x70] ;  /* 0x00007000010c7983 */ /* 0x001ee80000100a00 */
[----:B---3--:R0:W-:Y:S02]  /*30b70*/  STL.64 [R1+0x4348], R12 ;  /* 0x0043480c01007387 */ /* 0x0081e40000100a00 */
[----:B0-----:R-:W-:-:S02]  /*30b80*/  IMAD.MOV.U32 R12, RZ, RZ, R3 ;  /* 0x000000ffff0c7224 */ /* 0x001fc400078e0003 */
[----:B------:R-:W-:Y:S01]  /*30b90*/  IMAD.MOV.U32 R13, RZ, RZ, R28 ;  /* 0x000000ffff0d7224 */ /* 0x000fe200078e001c */
[----:B------:R-:W3:Y:S04]  /*30ba0*/  LDL.LU R3, [R1+0x43ac] ;  /* 0x0043ac0001037983 */ /* 0x000ee80000300800 */
[----:B------:R-:W4:Y:S04]  /*30bb0*/  LDL.LU R28, [R1+0x43a8] ;  /* 0x0043a800011c7983 */ /* 0x000f280000300800 */
[----:B------:R-:W3:Y:S04]  /*30bc0*/  LDL.LU.64 R8, [R1+0x10b0] ;  /* 0x0010b00001087983 */ /* 0x000ee80000300a00 */
[----:B------:R-:W3:Y:S04]  /*30bd0*/  LDL.LU.64 R10, [R1+0x10b8] ;  /* 0x0010b800010a7983 */ /* 0x000ee80000300a00 */
[----:B------:R0:W-:Y:S04]  /*30be0*/  STL.64 [R1+0x4358], R12 ;  /* 0x0043580c01007387 */ /* 0x0001e80000100a00 */
[----:B0-----:R-:W3:Y:S01]  /*30bf0*/  LDL.64 R12, [R1+0x90] ;  /* 0x00009000010c7983 */ /* 0x001ee20000100a00 */
[C---:B--2---:R-:W-:Y:S03]  /*30c00*/  HMMA.16816.F32 R16, R4.reuse, R16, R20 ;  /* 0x000000100410723c */ /* 0x044fe60000001814 */
[----:B---3--:R0:W-:Y:S04]  /*30c10*/  STL.64 [R1+0x4370], R12 ;  /* 0x0043700c01007387 */ /* 0x0081e80000100a00 */
[----:B0-----:R-:W2:Y:S04]  /*30c20*/  LDL.LU.64 R12, [R1+0x10c0] ;  /* 0x0010c000010c7983 */ /* 0x001ea80000300a00 */
[----:B------:R-:W2:Y:S04]  /*30c30*/  LDL.LU.64 R14, [R1+0x10c8] ;  /* 0x0010c800010e7983 */ /* 0x000ea80000300a00 */
[----:B------:R-:W3:Y:S04]  /*30c40*/  LDL.64 R24, [R1+0x40] ;  /* 0x0000400001187983 */ /* 0x000ee80000100a00 */
[----:B---3--:R0:W-:Y:S04]  /*30c50*/  STL.64 [R1+0x4338], R24 ;  /* 0x0043381801007387 */ /* 0x0081e80000100a00 */
[----:B0-----:R-:W3:Y:S04]  /*30c60*/  LDL.64 R24, [R1+0xb0] ;  /* 0x0000b00001187983 */ /* 0x001ee80000100a00 */
[----:B------:R-:W2:Y:S04]  /*30c70*/  LDL.LU.64 R22, [R1+0x43a0] ;  /* 0x0043a00001167983 */ /* 0x000ea80000300a00 */
[----:B------:R-:W2:Y:S04]  /*30c80*/  LDL.LU.64 R20, [R1+0x4398] ;  /* 0x0043980001147983 */ /* 0x000ea80000300a00 */
[----:B------:R-:W-:Y:S04]  /*30c90*/  STL.64 [R1+0x10e0], R16 ;  /* 0x0010e01001007387 */ /* 0x000fe80000100a00 */
[----:B------:R0:W-:Y:S04]  /*30ca0*/  STL.64 [R1+0x10e8], R18 ;  /* 0x0010e81201007387 */ /* 0x0001e80000100a00 */
[----:B0-----:R-:W2:Y:S04]  /*30cb0*/  LDL.LU.64 R18, [R1+0x4390] ;  /* 0x0043900001127983 */ /* 0x001ea80000300a00 */
[----:B------:R-:W2:Y:S02]  /*30cc0*/  LDL.LU.64 R16, [R1+0x4388] ;  /* 0x0043880001107983 */ /* 0x000ea40000300a00 */
[----:B--2---:R-:W-:-:S15]  /*30cd0*/  HMMA.16816.F32 R20, R4, R16, R20 ;  /* 0x000000100414723c */ /* 0x004fde0000001814 */
[----:B------:R-:W-:-:S04]  /*30ce0*/  NOP ;  /* 0x0000000000007918 */ /* 0x000fc80000000000 */
[----:B------:R0:W-:Y:S04]  /*30cf0*/  STL.64 [R1+0x10d0], R20 ;  /* 0x0010d01401007387 */ /* 0x0001e80000100a00 */
[----:B------:R-:W-:Y:S04]  /*30d00*/  STL.64 [R1+0x10d8], R22 ;  /* 0x0010d81601007387 */ /* 0x000fe80000100a00 */
[----:B0-----:R-:W2:Y:S04]  /*30d10*/  LDL.LU.64 R20, [R1+0x4380] ;  /* 0x0043800001147983 */ /* 0x001ea80000300a00 */
[----:B------:R-:W-:Y:S04]  /*30d20*/  STL [R1+0x423c], R16 ;  /* 0x00423c1001007387 */ /* 0x000fe80000100800 */
[----:B------:R0:W-:Y:S04]  /*30d30*/  STL [R1+0x4238], R17 ;  /* 0x0042381101007387 */ /* 0x0001e80000100800 */
[----:B------:R1:W-:Y:S04]  /*30d40*/  STL.64 [R1+0x4350], R18 ;  /* 0x0043501201007387 */ /* 0x0003e80000100a00 */
[----:B0-----:R-:W3:Y:S04]  /*30d50*/  LDL.LU.64 R16, [R1+0x10a0] ;  /* 0x0010a00001107983 */ /* 0x001ee80000300a00 */
[----:B-1----:R-:W3:Y:S01]  /*30d60*/  LDL.LU.64 R18, [R1+0x10a8] ;  /* 0x0010a80001127983 */ /* 0x002ee20000300a00 */
[----:B--2---:R-:W-:-:S15]  /*30d70*/  HMMA.16816.F32 R12, R4, R20, R12 ;  /* 0x00000014040c723c */ /* 0x004fde000000180c */
[----:B------:R-:W-:-:S04]  /*30d80*/  NOP ;  /* 0x0000000000007918 */ /* 0x000fc80000000000 */
[----:B------:R0:W-:Y:S04]  /*30d90*/  STL.64 [R1+0x10c0], R12 ;  /* 0x0010c00c01007387 */ /* 0x0001e80000100a00 */
[----:B------:R1:W-:Y:S04]  /*30da0*/  STL.64 [R1+0x10c8], R14 ;  /* 0x0010c80e01007387 */ /* 0x0003e80000100a00 */
[----:B0-----:R-:W2:Y:S04]  /*30db0*/  LDL.LU.64 R12, [R1+0x1090] ;  /* 0x00109000010c7983 */ /* 0x001ea80000300a00 */
[----:B-1----:R-:W2:Y:S04]  /*30dc0*/  LDL.LU.64 R14, [R1+0x1098] ;  /* 0x00109800010e7983 */ /* 0x002ea80000300a00 */
[----:B------:R0:W-:Y:S04]  /*30dd0*/  STL [R1+0x4234], R20 ;  /* 0x0042341401007387 */ /* 0x0001e80000100800 */
[----:B------:R1:W-:Y:S01]  /*30de0*/  STL [R1+0x4230], R21 ;  /* 0x0042301501007387 */ /* 0x0003e20000100800 */
[----:B0-----:R-:W-:-:S02]  /*30df0*/  IMAD.MOV.U32 R20, RZ, RZ, R2 ;  /* 0x000000ffff147224 */ /* 0x001fc400078e0002 */
[----:B-1----:R-:W-:Y:S01]  /*30e00*/  IMAD.MOV.U32 R21, RZ, RZ, R0 ;  /* 0x000000ffff157224 */ /* 0x002fe200078e0000 */
[C---:B---3--:R-:W-:Y:S08]  /*30e10*/  HMMA.16816.F32 R16, R4.reuse, R24, R16 ;  /* 0x000000180410723c */ /* 0x048ff00000001810 */
[----:B------:R-:W-:Y:S01]  /*30e20*/  HMMA.16816.F32 R20, R4, R20, R8 ;  /* 0x000000140414723c */ /* 0x000fe20000001808 */
[----:B------:R-:W2:-:S15]  /*30e30*/  LDL.LU.64 R8, [R1+0x4378] ;  /* 0x0043780001087983 */ /* 0x000e9e0000300a00 */
[----:B------:R-:W-:-:S03]  /*30e40*/  NOP ;  /* 0x0000000000007918 */ /* 0x000fc60000000000 */
[----:B------:R-:W-:Y:S04]  /*30e50*/  STL.64 [R1+0x10b0], R20 ;  /* 0x0010b01401007387 */ /* 0x000fe80000100a00 */
[----:B------:R-:W-:Y:S04]  /*30e60*/  STL.64 [R1+0x10b8], R22 ;  /* 0x0010b81601007387 */ /* 0x000fe80000100a00 */
[----:B------:R0:W-:Y:S04]  /*30e70*/  STL.64 [R1+0x10a0], R16 ;  /* 0x0010a01001007387 */ /* 0x0001e80000100a00 */
[----:B------:R1:W-:Y:S04]  /*30e80*/  STL.64 [R1+0x10a8], R18 ;  /* 0x0010a81201007387 */ /* 0x0003e80000100a00 */
[----:B0-----:R-:W3:Y:S04]  /*30e90*/  LDL.LU.64 R16, [R1+0x1070] ;  /* 0x0010700001107983 */ /* 0x001ee80000300a00 */
[----:B-1----:R-:W3:Y:S01]  /*30ea0*/  LDL.LU.64 R18, [R1+0x1078] ;  /* 0x0010780001127983 */ /* 0x002ee20000300a00 */
[----:B------:R-:W-:-:S02]  /*30eb0*/  IMAD.MOV.U32 R0, RZ, RZ, R25 ;  /* 0x000000ffff007224 */ /* 0x000fc400078e0019 */
[----:B------:R-:W-:Y:S01]  /*30ec0*/  IMAD.MOV.U32 R2, RZ, RZ, R24 ;  /* 0x000000ffff027224 */ /* 0x000fe200078e0018 */
[----:B--2---:R-:W-:Y:S01]  /*30ed0*/  HMMA.16816.F32 R12, R4, R8, R12 ;  /* 0x00000008040c723c */ /* 0x004fe2000000180c */
[----:B---3--:R-:W-:Y:S04]  /*30ee0*/  STL.64 [R1+0x4368], R18 ;  /* 0x0043681201007387 */ /* 0x008fe80000100a00 */
[----:B------:R0:W-:Y:S04]  /*30ef0*/  STL.64 [R1+0x4360], R16 ;  /* 0x0043601001007387 */ /* 0x0001e80000100a00 */
[----:B0-----:R-:W2:Y:S04]  /*30f00*/  LDL.LU.64 R16, [R1+0x1080] ;  /* 0x0010800001107983 */ /* 0x001ea80000300a00 */
[----:B------:R-:W2:Y:S04]  /*30f10*/  LDL.LU.64 R18, [R1+0x1088] ;  /* 0x0010880001127983 */ /* 0x000ea80000300a00 */
[----:B------:R-:W3:Y:S04]  /*30f20*/  LDL.LU.64 R20, [R1+0x1060] ;  /* 0x0010600001147983 */ /* 0x000ee80000300a00 */
[----:B------:R-:W3:Y:S04]  /*30f30*/  LDL.LU.64 R22, [R1+0x1068] ;  /* 0x0010680001167983 */ /* 0x000ee80000300a00 */
[----:B------:R-:W2:Y:S04]  /*30f40*/  LDL.LU.64 R24, [R1+0x1050] ;  /* 0x0010500001187983 */ /* 0x000ea80000300a00 */
[----:B------:R-:W2:Y:S04]  /*30f50*/  LDL.LU.64 R26, [R1+0x1058] ;  /* 0x00105800011a7983 */ /* 0x000ea80000300a00 */
[----:B------:R-:W-:Y:S04]  /*30f60*/  STL [R1+0x422c], R0 ;  /* 0x00422c0001007387 */ /* 0x000fe80000100800 */
[----:B------:R-:W-:Y:S04]  /*30f70*/  STL [R1+0x4228], R2 ;  /* 0x0042280201007387 */ /* 0x000fe80000100800 */
[----:B------:R0:W-:Y:S04]  /*30f80*/  STL.64 [R1+0x1090], R12 ;  /* 0x0010900c01007387 */ /* 0x0001e80000100a00 */
[----:B------:R-:W-:Y:S04]  /*30f90*/  STL.64 [R1+0x1098], R14 ;  /* 0x0010980e01007387 */ /* 0x000fe80000100a00 */
[----:B0-----:R-:W2:Y:S01]  /*30fa0*/  LDL.LU.64 R12, [R1+0x4370] ;  /* 0x00437000010c7983 */ /* 0x001ea20000300a00 */
[----:B------:R-:W-:-:S03]  /*30fb0*/  IMAD.MOV.U32 R29, RZ, RZ, R9 ;  /* 0x000000ffff1d7224 */ /* 0x000fc600078e0009 */
[----:B------:R-:W3:Y:S04]  /*30fc0*/  LDL.LU.64 R8, [R1+0x1040] ;  /* 0x0010400001087983 */ /* 0x000ee80000300a00 */
[----:B------:R-:W3:Y:S04]  /*30fd0*/  LDL.LU.64 R10, [R1+0x1048] ;  /* 0x00104800010a7983 */ /* 0x000ee80000300a00 */
[----:B------:R-:W-:Y:S01]  /*30fe0*/  STL [R1+0x4248], R29 ;  /* 0x0042481d01007387 */ /* 0x000fe20000100800 */
[----:B--2---:R-:W-:Y:S01]  /*30ff0*/  HMMA.16816.F32 R16, R4, R12, R16 ;  /* 0x0000000c0410723c */ /* 0x004fe20000001810 */
[----:B------:R-:W-:-:S02]  /*31000*/  IMAD.MOV.U32 R0, RZ, RZ, R12 ;  /* 0x000000ffff007224 */ /* 0x000fc400078e000c */
[----:B------:R-:W-:-:S15]  /*31010*/  IMAD.MOV.U32 R2, RZ, RZ, R13 ;  /* 0x000000ffff027224 */ /* 0x000fde00078e000d */
[----:B------:R-:W-:Y:S01]  /*31020*/  NOP ;  /* 0x0000000000007918 */ /* 0x000fe20000000000 */
[----:B------:R-:W-:Y:S04]  /*31030*/  STL.64 [R1+0x1080], R16 ;  /* 0x0010801001007387 */ /* 0x000fe80000100a00 */
[----:B------:R0:W-:Y:S04]  /*31040*/  STL.64 [R1+0x1088], R18 ;  /* 0x0010881201007387 */ /* 0x0001e80000100a00 */
[----:B0-----:R-:W2:Y:S04]  /*31050*/  LDL.LU.64 R18, [R1+0x4368] ;  /* 0x0043680001127983 */ /* 0x001ea80000300a00 */
[----:B------:R-:W2:Y:S04]  /*31060*/  LDL.LU.64 R16, [R1+0x4360] ;  /* 0x0043600001107983 */ /* 0x000ea80000300a00 */
[----:B------:R-:W2:Y:S04]  /*31070*/  LDL.LU.64 R12, [R1+0x4358] ;  /* 0x00435800010c7983 */ /* 0x000ea80000300a00 */
[----:B------:R-:W-:Y:S01]  /*31080*/  STL [R1+0x424c], R0 ;  /* 0x00424c0001007387 */ /* 0x000fe20000100800 */
[----:B--2---:R-:W-:Y:S03]  /*31090*/  HMMA.16816.F32 R12, R4, R12, R16 ;  /* 0x0000000c040c723c */ /* 0x004fe60000001810 */
[----:B------:R-:W2:-:S15]  /*310a0*/  LDL.LU.64 R18, [R1+0x4350] ;  /* 0x0043500001127983 */ /* 0x000e9e0000300a00 */
[----:B------:R-:W-:Y:S01]  /*310b0*/  NOP ;  /* 0x0000000000007918 */ /* 0x000fe20000000000 */
[----:B------:R0:W-:Y:S04]  /*310c0*/  STL.64 [R1+0x1070], R12 ;  /* 0x0010700c01007387 */ /* 0x0001e80000100a00 */
[----:B------:R-:W-:Y:S04]  /*310d0*/  STL.64 [R1+0x1078], R14 ;  /* 0x0010780e01007387 */ /* 0x000fe80000100a00 */
[----:B0-----:R-:W3:Y:S02]  /*310e0*/  LDL.LU.64 R12, [R1+0x4348] ;  /* 0x00434800010c7983 */ /* 0x001ee40000300a00 */
[----:B---3--:R-:W-:-:S15]  /*310f0*/  HMMA.16816.F32 R20, R4, R12, R20 ;  /* 0x0000000c0414723c */ /* 0x008fde0000001814 */
[----:B------:R-:W-:-:S04]  /*31100*/  NOP ;  /* 0x0000000000007918 */ /* 0x000fc80000000000 */
[----:B------:R0:W-:Y:S04]  /*31110*/  STL.64 [R1+0x1060], R20 ;  /* 0x0010601401007387 */ /* 0x0001e80000100a00 */
[----:B------:R-:W-:Y:S01]  /*31120*/  STL.64 [R1+0x1068], R22 ;  /* 0x0010681601007387 */ /* 0x000fe20000100a00 */
[----:B0-----:R-:W-:Y:S02]  /*31130*/  IMAD.MOV.U32 R20, RZ, RZ, R12 ;  /* 0x000000ffff147224 */ /* 0x001fe400078e000c */
[----:B------:R-:W-:Y:S02]  /*31140*/  IMAD.MOV.U32 R21, RZ, RZ, R13 ;  /* 0x000000ffff157224 */ /* 0x000fe400078e000d */
[----:B------:R-:W3:Y:S04]  /*31150*/  LDL.LU.64 R12, [R1+0x4340] ;  /* 0x00434000010c7983 */ /* 0x000ee80000300a00 */
[----:B------:R0:W-:Y:S04]  /*31160*/  STL.64 [R1+0x42d0], R20 ;  /* 0x0042d01401007387 */ /* 0x0001e80000100a00 */
[----:B0-----:R-:W2:Y:S04]  /*31170*/  LDL.LU.64 R20, [R1+0x1030] ;  /* 0x0010300001147983 */ /* 0x001ea80000300a00 */
[----:B------:R-:W2:Y:S01]  /*31180*/  LDL.LU.64 R22, [R1+0x1038] ;  /* 0x0010380001167983 */ /* 0x000ea20000300a00 */
[----:B---3--:R-:W-:Y:S01]  /*31190*/  HMMA.16816.F32 R24, R4, R12, R24 ;  /* 0x0000000c0418723c */ /* 0x008fe20000001818 */
[----:B------:R-:W-:-:S02]  /*311a0*/  IMAD.MOV.U32 R16, RZ, RZ, R12 ;  /* 0x000000ffff107224 */ /* 0x000fc400078e000c */
[----:B------:R-:W-:-:S15]  /*311b0*/  IMAD.MOV.U32 R17, RZ, RZ, R13 ;  /* 0x000000ffff117224 */ /* 0x000fde00078e000d */
[----:B------:R-:W-:Y:S01]  /*311c0*/  NOP ;  /* 0x0000000000007918 */ /* 0x000fe20000000000 */
[----:B------:R0:W-:Y:S04]  /*311d0*/  STL.64 [R1+0x1050], R24 ;  /* 0x0010501801007387 */ /* 0x0001e80000100a00 */
[----:B------:R-:W-:Y:S04]  /*311e0*/  STL.64 [R1+0x1058], R26 ;  /* 0x0010581a01007387 */ /* 0x000fe80000100a00 */
[----:B0-----:R-:W2:Y:S04]  /*311f0*/  LDL.LU.64 R24, [R1+0x4338] ;  /* 0x0043380001187983 */ /* 0x001ea80000300a00 */
[----:B------:R-:W3:Y:S04]  /*31200*/  LDL.LU.64 R12, [R1+0x4330] ;  /* 0x00433000010c7983 */ /* 0x000ee80000300a00 */
[----:B------:R-:W-:Y:S01]  /*31210*/  STL.64 [R1+0x4290], R16 ;  /* 0x0042901001007387 */ /* 0x000fe20000100a00 */
[C---:B---3--:R-:W-:Y:S08]  /*31220*/  HMMA.16816.F32 R8, R4.reuse, R12, R8 ;  /* 0x0000000c0408723c */ /* 0x048ff00000001808 */
[----:B--2---:R-:W-:Y:S01]  /*31230*/  HMMA.16816.F32 R20, R4, R24, R20 ;  /* 0x000000180414723c */ /* 0x004fe20000001814 */
[----:B------:R-:W-:-:S02]  /*31240*/  IMAD.MOV.U32 R0, RZ, RZ, R24 ;  /* 0x000000ffff007224 */ /* 0x000fc400078e0018 */
[----:B------:R-:W-:-:S08]  /*31250*/  IMAD.MOV.U32 R29, RZ, RZ, R25 ;  /* 0x000000ffff1d7224 */ /* 0x000fd000078e0019 */
[----:B------:R0:W-:Y:S04]  /*31260*/  STL.64 [R1+0x1040], R8 ;  /* 0x0010400801007387 */ /* 0x0001e80000100a00 */
[----:B------:R-:W-:Y:S04]  /*31270*/  STL.64 [R1+0x1048], R10 ;  /* 0x0010480a01007387 */ /* 0x000fe80000100a00 */
[----:B0-----:R-:W2:Y:S04]  /*31280*/  LDL.LU.64 R8, [R1+0x4328] ;  /* 0x0043280001087983 */ /* 0x001ea80000300a00 */
[----:B------:R0:W-:Y:S04]  /*31290*/  STL.64 [R1+0x1030], R20 ;  /* 0x0010301401007387 */ /* 0x0001e80000100a00 */
[----:B------:R1:W-:Y:S04]  /*312a0*/  STL.64 [R1+0x1038], R22 ;  /* 0x0010381601007387 */ /* 0x0003e80000100a00 */
[----:B------:R-:W2:Y:S04]  /*312b0*/  LDL.LU.64 R24, [R1+0x1020] ;  /* 0x0010200001187983 */ /* 0x000ea80000300a00 */
[----:B------:R-:W2:Y:S04]  /*312c0*/  LDL.LU.64 R26, [R1+0x1028] ;  /* 0x00102800011a7983 */ /* 0x000ea80000300a00 */
[----:B0-----:R-:W3:Y:S04]  /*312d0*/  LDL.LU.64 R20, [R1+0x830] ;  /* 0x0008300001147983 */ /* 0x001ee80000300a00 */
[----:B-1----:R-:W2:Y:S04]  /*312e0*/  LDL.LU.64 R22, [R1+0x838] ;  /* 0x0008380001167983 */ /* 0x002ea80000300a00 */
[----:B--2---:R-:W-:Y:S04]  /*312f0*/  STL.64 [R1+0x42e0], R22 ;  /* 0x0042e01601007387 */ /* 0x004fe80000100a00 */
[----:B---3--:R0:W-:Y:S04]  /*31300*/  STL.64 [R1+0x42d8], R20 ;  /* 0x0042d81401007387 */ /* 0x0081e80000100a00 */
[----:B0-----:R-:W2:Y:S04]  /*31310*/  LDL R20, [R1+0x1e0] ;  /* 0x0001e00001147983 */ /* 0x001ea80000100800 */
[----:B------:R-:W2:Y:S04]  /*31320*/  LDL R21, [R1+0x1e4] ;  /* 0x0001e40001157983 */ /* 0x000ea80000100800 */
[----:B--2---:R0:W-:Y:S04]  /*31330*/  STL.64 [R1+0x42f0], R20 ;  /* 0x0042f01401007387 */ /* 0x0041e80000100a00 */
[----:B0-----:R-:W2:Y:S04]  /*31340*/  LDL R20, [R1+0x1f0] ;  /* 0x0001f00001147983 */ /* 0x001ea80000100800 */
[----:B------:R-:W2:Y:S04]  /*31350*/  LDL R21, [R1+0x1f4] ;  /* 0x0001f40001157983 */ /* 0x000ea80000100800 */
[----:B--2---:R0:W-:Y:S04]  /*31360*/  STL.64 [R1+0x4318], R20 ;  /* 0x0043181401007387 */ /* 0x0041e80000100a00 */
[----:B0-----:R-:W2:Y:S04]  /*31370*/  LDL.LU.64 R20, [R1+0x1000] ;  /* 0x0010000001147983 */ /* 0x001ea80000300a00 */
[----:B------:R-:W2:Y:S04]  /*31380*/  LDL.LU.64 R22, [R1+0x1008] ;  /* 0x0010080001167983 */ /* 0x000ea80000300a00 */
[----:B------:R-:W3:Y:S04]  /*31390*/  LDL.64 R16, [R1+0x180] ;  /* 0x0001800001107983 */ /* 0x000ee80000100a00 */
[----:B---3--:R0:W-:Y:S04]  /*313a0*/  STL.64 [R1+0x42b0], R16 ;  /* 0x0042b01001007387 */ /* 0x0081e80000100a00 */
[----:B0-----:R-:W3:Y:S04]  /*313b0*/  LDL.64 R16, [R1+0x190] ;  /* 0x0001900001107983 */ /* 0x001ee80000100a00 */
[----:B---3--:R0:W-:Y:S04]  /*313c0*/  STL.64 [R1+0x42b8], R16 ;  /* 0x0042b81001007387 */ /* 0x0081e80000100a00 */
[----:B0-----:R-:W3:Y:S04]  /*313d0*/  LDL.64 R16, [R1+0x1a0] ;  /* 0x0001a00001107983 */ /* 0x001ee80000100a00 */
[----:B------:R-:W-:Y:S04]  /*313e0*/  STL.64 [R1+0x42c8], R18 ;  /* 0x0042c81201007387 */ /* 0x000fe80000100a00 */
[----:B---3--:R0:W-:Y:S04]  /*313f0*/  STL.64 [R1+0x42c0], R16 ;  /* 0x0042c01001007387 */ /* 0x0081e80000100a00 */
[----:B0-----:R-:W3:Y:S01]  /*31400*/  LDL.64 R16, [R1+0x1d0] ;  /* 0x0001d00001107983 */ /* 0x001ee20000100a00 */
[----:B------:R-:W-:Y:S03]  /*31410*/  HMMA.16816.F32 R24, R4, R8, R24 ;  /* 0x000000080418723c */ /* 0x000fe60000001818 */
[----:B---3--:R0:W-:Y:S04]  /*31420*/  STL.64 [R1+0x42e8], R16 ;  /* 0x0042e81001007387 */ /* 0x0081e80000100a00 */
[----:B0-----:R-:W3:Y:S04]  /*31430*/  LDL.LU.64 R16, [R1+0x840] ;  /* 0x0008400001107983 */ /* 0x001ee80000300a00 */
[----:B------:R-:W2:Y:S04]  /*31440*/  LDL.LU.64 R18, [R1+0x848] ;  /* 0x0008480001127983 */ /* 0x000ea80000300a00 */
[----:B--2---:R-:W-:Y:S04]  /*31450*/  STL.64 [R1+0x4300], R18 ;  /* 0x0043001201007387 */ /* 0x004fe80000100a00 */
[----:B---3--:R0:W-:Y:S04]  /*31460*/  STL.64 [R1+0x42f8], R16 ;  /* 0x0042f81001007387 */ /* 0x0081e80000100a00 */
[----:B0-----:R-:W2:Y:S04]  /*31470*/  LDL.LU.64 R16, [R1+0x850] ;  /* 0x0008500001107983 */ /* 0x001ea80000300a00 */
[----:B------:R-:W2:Y:S04]  /*31480*/  LDL.LU.64 R18, [R1+0x858] ;  /* 0x0008580001127983 */ /* 0x000ea80000300a00 */
[----:B------:R0:W-:Y:S04]  /*31490*/  STL.64 [R1+0x1010], R24 ;  /* 0x0010101801007387 */ /* 0x0001e80000100a00 */
[----:B------:R-:W-:Y:S04]  /*314a0*/  STL.64 [R1+0x1018], R26 ;  /* 0x0010181a01007387 */ /* 0x000fe80000100a00 */
[----:B0-----:R-:W3:Y:S01]  /*314b0*/  LDL.LU.64 R24, [R1+0x4320] ;  /* 0x0043200001187983 */ /* 0x001ee20000300a00 */
[----:B------:R-:W-:-:S02]  /*314c0*/  IMAD.MOV.U32 R15, RZ, RZ, R8 ;  /* 0x000000ffff0f7224 */ /* 0x000fc400078e0008 */
[----:B------:R-:W-:Y:S02]  /*314d0*/  IMAD.MOV.U32 R14, RZ, RZ, R9 ;  /* 0x000000ffff0e7224 */ /* 0x000fe400078e0009 */
[----:B------:R-:W2:Y:S04]  /*314e0*/  LDL.LU.64 R8, [R1+0x810] ;  /* 0x0008100001087983 */ /* 0x000ea80000300a00 */
[----:B------:R-:W2:Y:S04]  /*314f0*/  LDL.LU.64 R10, [R1+0x818] ;  /* 0x00081800010a7983 */ /* 0x000ea80000300a00 */
[----:B------:R-:W-:Y:S04]  /*31500*/  STL.64 [R1+0x41a0], R14 ;  /* 0x0041a00e01007387 */ /* 0x000fe80000100a00 */
[----:B------:R-:W-:Y:S01]  /*31510*/  STL.64 [R1+0x4198], R12 ;  /* 0x0041980c01007387 */ /* 0x000fe20000100a00 */
[----:B---3--:R-:W-:Y:S03]  /*31520*/  HMMA.16816.F32 R4, R4, R24, R20 ;  /* 0x000000180404723c */ /* 0x008fe60000001814 */
[----:B------:R-:W2:-:S15]  /*31530*/  LDL.LU.64 R20, [R1+0x4318] ;  /* 0x0043180001147983 */ /* 0x000e9e0000300a00 */
[----:B------:R-:W-:Y:S01]  /*31540*/  NOP ;  /* 0x0000000000007918 */ /* 0x000fe20000000000 */
[----:B------:R-:W-:Y:S04]  /*31550*/  STL.64 [R1+0x640], R4 ;  /* 0x0006400401007387 */ /* 0x000fe80000100a00 */
[----:B------:R0:W-:Y:S04]  /*31560*/  STL.64 [R1+0x648], R6 ;  /* 0x0006480601007387 */ /* 0x0001e80000100a00 */
[----:B0-----:R-:W2:Y:S04]  /*31570*/  LDL.LU.64 R6, [R1+0x4310] ;  /* 0x0043100001067983 */ /* 0x001ea80000300a00 */
[----:B------:R-:W2:Y:S04]  /*31580*/  LDL.LU.64 R4, [R1+0x4308] ;  /* 0x0043080001047983 */ /* 0x000ea80000300a00 */
[----:B------:R0:W-:Y:S04]  /*31590*/  STL.64 [R1+0x4280], R24 ;  /* 0x0042801801007387 */ /* 0x0001e80000100a00 */
[----:B0-----:R-:W3:Y:S04]  /*315a0*/  LDL.LU.64 R24, [R1+0x820] ;  /* 0x0008200001187983 */ /* 0x001ee80000300a00 */
[----:B------:R-:W3:Y:S01]  /*315b0*/  LDL.LU.64 R26, [R1+0x828] ;  /* 0x00082800011a7983 */ /* 0x000ee20000300a00 */
[----:B--2---:R-:W-:Y:S03]  /*315c0*/  HMMA.16816.F32 R20, R4, R20, R16 ;  /* 0x000000140414723c */ /* 0x004fe60000001810 */
[----:B------:R-:W2:Y:S04]  /*315d0*/  LDL.LU.64 R18, [R1+0x4300] ;  /* 0x0043000001127983 */ /* 0x000ea80000300a00 */
[----:B------:R-:W2:-:S12]  /*315e0*/  LDL.LU.64 R16, [R1+0x42f8] ;  /* 0x0042f80001107983 */ /* 0x000e980000300a00 */
        /* <DEDUP_REMOVED lines=15> */
[----:B------:R-:W-:Y:S02]  /*316e0*/  IMAD.MOV.U32 R13, RZ, RZ, R3 ;  /* 0x000000ffff0d7224 */ /* 0x000fe400078e0003 */
[----:B------:R-:W-:-:S02]  /*316f0*/  IMAD.MOV.U32 R3, RZ, RZ, R17 ;  /* 0x000000ffff037224 */ /* 0x000fc400078e0011 */
[----:B-1----:R-:W-:Y:S01]  /*31700*/  IMAD.MOV.U32 R22, RZ, RZ, R16 ;  /* 0x000000ffff167224 */ /* 0x002fe200078e0010 */
[----:B------:R-:W3:Y:S04]  /*31710*/  LDL.LU.64 R18, [R1+0x42c8] ;  /* 0x0042c80001127983 */ /* 0x000ee80000300a00 */
[----:B------:R-:W3:Y:S04]  /*31720*/  LDL.LU.64 R16, [R1+0x42c0] ;  /* 0x0042c00001107983 */ /* 0x000ee80000300a00 */
[----:B------:R-:W-:Y:S04]  /*31730*/  STL [R1+0x414c], R3 ;  /* 0x00414c0301007387 */ /* 0x000fe80000100800 */
[----:B------:R-:W-:Y:S04]  /*31740*/  STL [R1+0x4148], R22 ;  /* 0x0041481601007387 */ /* 0x000fe80000100800 */
[----:B--2---:R0:W-:Y:S04]  /*31750*/  STL.64 [R1+0x4298], R20 ;  /* 0x0042981401007387 */ /* 0x0041e80000100a00 */
[----:B0-----:R-:W2:Y:S01]  /*31760*/  LDL.64 R20, [R1+0x1b0] ;  /* 0x0001b00001147983 */ /* 0x001ea20000100a00 */
[----:B----4-:R-:W-:-:S07]  /*31770*/  IMAD.MOV.U32 R12, RZ, RZ, R28 ;  /* 0x000000ffff0c7224 */ /* 0x010fce00078e001c */
[----:B---3--:R-:W-:Y:S01]  /*31780*/  HMMA.16816.F32 R12, R4, R12, R24 ;  /* 0x0000000c040c723c */ /* 0x008fe20000001818 */
[----:B------:R-:W3:Y:S04]  /*31790*/  LDL.LU.64 R24, [R1+0x7e0] ;  /* 0x0007e00001187983 */ /* 0x000ee80000300a00 */
[----:B------:R-:W3:-:S14]  /*317a0*/  LDL.LU.64 R26, [R1+0x7e8] ;  /* 0x0007e800011a7983 */ /* 0x000edc0000300a00 */
[----:B------:R-:W-:Y:S04]  /*317b0*/  STL.64 [R1+0x820], R12 ;  /* 0x0008200c01007387 */ /* 0x000fe80000100a00 */
[----:B------:R-:W-:Y:S01]  /*317c0*/  STL.64 [R1+0x828], R14 ;  /* 0x0008280e01007387 */ /* 0x000fe20000100a00 */
[----:B--2---:R-:W-:-:S15]  /*317d0*/  HMMA.16816.F32 R8, R4, R20, R8 ;  /* 0x000000140408723c */ /* 0x004fde0000001808 */
[----:B------:R-:W-:-:S04]  /*317e0*/  NOP ;  /* 0x0000000000007918 */ /* 0x000fc80000000000 */
[----:B------:R-:W-:Y:S04]  /*317f0*/  STL.64 [R1+0x810], R8 ;  /* 0x0008100801007387 */ /* 0x000fe80000100a00 */
[----:B------:R0:W-:Y:S02]  /*31800*/  STL.64 [R1+0x818], R10 ;  /* 0x0008180a01007387 */ /* 0x0001e40000100a00 */
[----:B0-----:R-:W-:Y:S02]  /*31810*/  IMAD.MOV.U32 R11, RZ, RZ, R21 ;  /* 0x000000ffff0b7224 */ /* 0x001fe400078e0015 */
[----:B------:R-:W-:Y:S02]  /*31820*/  IMAD.MOV.U32 R10, RZ, RZ, R20 ;  /* 0x000000ffff0a7224 */ /* 0x000fe400078e0014 */
[----:B------:R-:W2:Y:S04]  /*31830*/  LDL.LU.64 R20, [R1+0x160] ;  /* 0x0001600001147983 */ /* 0x000ea80000300a00 */
[----:B------:R-:W-:Y:S04]  /*31840*/  STL [R1+0x4154], R11 ;  /* 0x0041540b01007387 */ /* 0x000fe80000100800 */
[----:B------:R0:W-:Y:S04]  /*31850*/  STL [R1+0x4150], R10 ;  /* 0x0041500a01007387 */ /* 0x0001e80000100800 */
[----:B------:R-:W4:Y:S04]  /*31860*/  LDL.LU.64 R8, [R1+0x800] ;  /* 0x0008000001087983 */ /* 0x000f280000300a00 */
[----:B0-----:R-:W4:Y:S02]  /*31870*/  LDL.LU.64 R10, [R1+0x808] ;  /* 0x00080800010a7983 */ /* 0x001f240000300a00 */
[----:B----4-:R-:W-:-:S15]  /*31880*/  HMMA.16816.F32 R8, R4, R16, R8 ;  /* 0x000000100408723c */ /* 0x010fde0000001808 */
[----:B------:R-:W-:-:S04]  /*31890*/  NOP ;  /* 0x0000000000007918 */ /* 0x000fc80000000000 */
[----:B------:R0:W-:Y:S04]  /*318a0*/  STL.64 [R1+0x800], R8 ;  /* 0x0008000801007387 */ /* 0x0001e80000100a00 */
[----:B------:R-:W-:Y:S01]  /*318b0*/  STL.64 [R1+0x808], R10 ;  /* 0x0008080a01007387 */ /* 0x000fe20000100a00 */
[----:B0-----:R-:W-:Y:S02]  /*318c0*/  IMAD.MOV.U32 R9, RZ, RZ, R17 ;  /* 0x000000ffff097224 */ /* 0x001fe400078e0011 */
[----:B------:R-:W-:Y:S02]  /*318d0*/  IMAD.MOV.U32 R8, RZ, RZ, R16 ;  /* 0x000000ffff087224 */ /* 0x000fe400078e0010 */
[----:B------:R-:W4:Y:S04]  /*318e0*/  LDL.LU.64 R16, [R1+0x42b8] ;  /* 0x0042b80001107983 */ /* 0x000f280000300a00 */
[----:B------:R-:W-:Y:S04]  /*318f0*/  STL [R1+0x415c], R9 ;  /* 0x00415c0901007387 */ /* 0x000fe80000100800 */
[----:B------:R0:W-:Y:S04]  /*31900*/  STL [R1+0x4158], R8 ;  /* 0x0041580801007387 */ /* 0x0001e80000100800 */
[----:B0-----:R-:W4:Y:S04]  /*31910*/  LDL.LU.64 R8, [R1+0x7f0] ;  /* 0x0007f00001087983 */ /* 0x001f280000300a00 */
[----:B------:R-:W4:Y:S02]  /*31920*/  LDL.LU.64 R10, [R1+0x7f8] ;  /* 0x0007f800010a7983 */ /* 0x000f240000300a00 */
[----:B----4-:R-:W-:-:S15]  /*31930*/  HMMA.16816.F32 R8, R4, R16, R8 ;  /* 0x000000100408723c */ /* 0x010fde0000001808 */
[----:B------:R-:W-:-:S04]  /*31940*/  NOP ;  /* 0x0000000000007918 */ /* 0x000fc80000000000 */
[----:B------:R-:W-:Y:S04]  /*31950*/  STL.64 [R1+0x7f0], R8 ;  /* 0x0007f00801007387 */ /* 0x000fe80000100a00 */
[----:B------:R0:W-:Y:S02]  /*31960*/  STL.64 [R1+0x7f8], R10 ;  /* 0x0007f80a01007387 */ /* 0x0001e40000100a00 */
[----:B0-----:R-:W-:Y:S02]  /*31970*/  IMAD.MOV.U32 R11, RZ, RZ, R16 ;  /* 0x000000ffff0b7224 */ /* 0x001fe400078e0010 */
[----:B------:R-:W-:Y:S02]  /*31980*/  IMAD.MOV.U32 R10, RZ, RZ, R17 ;  /* 0x000000ffff0a7224 */ /* 0x000fe400078e0011 */
[----:B------:R-:W3:Y:S01]  /*31990*/  LDL.LU.64 R16, [R1+0x42b0] ;  /* 0x0042b00001107983 */ /* 0x000ee20000300a00 */
[----:B------:R-:W-:-:S02]  /*319a0*/  IMAD.MOV.U32 R12, RZ, RZ, R19 ;  /* 0x000000ffff0c7224 */ /* 0x000fc400078e0013 */
[----:B------:R-:W-:Y:S01]  /*319b0*/  IMAD.MOV.U32 R13, RZ, RZ, R18 ;  /* 0x000000ffff0d7224 */ /* 0x000fe200078e0012 */
[----:B---3--:R-:W-:Y:S01]  /*319c0*/  HMMA.16816.F32 R24, R4, R16, R24 ;  /* 0x000000100418723c */ /* 0x008fe20000001818 */
[----:B------:R-:W-:Y:S02]  /*319d0*/  IMAD.MOV.U32 R9, RZ, RZ, R16 ;  /* 0x000000ffff097224 */ /* 0x000fe400078e0010 */
[----:B------:R-:W-:-:S15]  /*319e0*/  IMAD.MOV.U32 R8, RZ, RZ, R17 ;  /* 0x000000ffff087224 */ /* 0x000fde00078e0011 */
[----:B------:R-:W-:Y:S01]  /*319f0*/  NOP ;  /* 0x0000000000007918 */ /* 0x000fe20000000000 */
[----:B------:R0:W-:Y:S04]  /*31a00*/  STL.64 [R1+0x7e0], R24 ;  /* 0x0007e01801007387 */ /* 0x0001e80000100a00 */
[----:B------:R1:W-:Y:S04]  /*31a10*/  STL.64 [R1+0x7e8], R26 ;  /* 0x0007e81a01007387 */ /* 0x0003e80000100a00 */
[----:B0-----:R-:W3:Y:S04]  /*31a20*/  LDL.LU.64 R24, [R1+0x7d0] ;  /* 0x0007d00001187983 */ /* 0x001ee80000300a00 */
[----:B-1----:R-:W3:Y:S04]  /*31a30*/  LDL.LU.64 R26, [R1+0x7d8] ;  /* 0x0007d800011a7983 */ /* 0x002ee80000300a00 */
[----:B------:R-:W4:Y:S04]  /*31a40*/  LDL.LU.64 R16, [R1+0x7b0] ;  /* 0x0007b00001107983 */ /* 0x000f280000300a00 */
[----:B------:R-:W2:Y:S04]  /*31a50*/  LDL.LU.64 R18, [R1+0x7b8] ;  /* 0x0007b80001127983 */ /* 0x000ea80000300a00 */
[----:B--2---:R-:W-:Y:S04]  /*31a60*/  STL.64 [R1+0x42a8], R18 ;  /* 0x0042a81201007387 */ /* 0x004fe80000100a00 */
[----:B----4-:R0:W-:Y:S04]  /*31a70*/  STL.64 [R1+0x42a0], R16 ;  /* 0x0042a01001007387 */ /* 0x0101e80000100a00 */
[----:B0-----:R-:W2:Y:S04]  /*31a80*/  LDL.LU.64 R16, [R1+0x7c0] ;  /* 0x0007c00001107983 */ /* 0x001ea80000300a00 */
[----:B------:R-:W2:Y:S04]  /*31a90*/  LDL.LU.64 R18, [R1+0x7c8] ;  /* 0x0007c80001127983 */ /* 0x000ea80000300a00 */
[----:B------:R-:W-:Y:S04]  /*31aa0*/  STL.64 [R1+0x4168], R10 ;  /* 0x0041680a01007387 */ /* 0x000fe80000100a00 */
[----:B------:R0:W-:Y:S04]  /*31ab0*/  STL.64 [R1+0x4160], R8 ;  /* 0x0041600801007387 */ /* 0x0001e80000100a00 */
[----:B0-----:R-:W4:Y:S04]  /*31ac0*/  LDL.64 R8, [R1+0x110] ;  /* 0x0001100001087983 */ /* 0x001f280000100a00 */
[----:B----4-:R0:W-:Y:S04]  /*31ad0*/  STL.64 [R1+0x4258], R8 ;  /* 0x0042580801007387 */ /* 0x0101e80000100a00 */
[----:B0-----:R-:W4:Y:S01]  /*31ae0*/  LDL.64 R8, [R1+0x120] ;  /* 0x0001200001087983 */ /* 0x001f220000100a00 */
[C---:B---3--:R-:W-:Y:S03]  /*31af0*/  HMMA.16816.F32 R12, R4.reuse, R12, R24 ;  /* 0x0000000c040c723c */ /* 0x048fe60000001818 */
[----:B----4-:R0:W-:Y:S04]  /*31b00*/  STL.64 [R1+0x4268], R8 ;  /* 0x0042680801007387 */ /* 0x0101e80000100a00 */
[----:B0-----:R-:W3:Y:S01]  /*31b10*/  LDL.64 R8, [R1+0x130] ;  /* 0x0001300001087983 */ /* 0x001ee20000100a00 */
[----:B--2---:R-:W-:Y:S03]  /*31b20*/  HMMA.16816.F32 R16, R4, R20, R16 ;  /* 0x000000140410723c */ /* 0x004fe60000001810 */
[----:B---3--:R0:W-:Y:S04]  /*31b30*/  STL.64 [R1+0x4288], R8 ;  /* 0x0042880801007387 */ /* 0x0081e80000100a00 */
[----:B0-----:R-:W2:Y:S04]  /*31b40*/  LDL.64 R8, [R1+0x150] ;  /* 0x0001500001087983 */ /* 0x001ea80000100a00 */
[----:B------:R-:W3:Y:S04]  /*31b50*/  LDL.LU.64 R24, [R1+0x7a0] ;  /* 0x0007a00001187983 */ /* 0x000ee80000300a00 */
[----:B------:R-:W3:Y:S04]  /*31b60*/  LDL.LU.64 R26, [R1+0x7a8] ;  /* 0x0007a800011a7983 */ /* 0x000ee80000300a00 */
[----:B------:R0:W-:Y:S04]  /*31b70*/  STL.64 [R1+0x7d0], R12 ;  /* 0x0007d00c01007387 */ /* 0x0001e80000100a00 */
[----:B------:R-:W-:Y:S04]  /*31b80*/  STL.64 [R1+0x7d8], R14 ;  /* 0x0007d80e01007387 */ /* 0x000fe80000100a00 */
[----:B0-----:R-:W4:Y:S04]  /*31b90*/  LDL.64 R12, [R1+0x100] ;  /* 0x00010000010c7983 */ /* 0x001f280000100a00 */
[----:B----4-:R0:W-:Y:S04]  /*31ba0*/  STL.64 [R1+0x4250], R12 ;  /* 0x0042500c01007387 */ /* 0x0101e80000100a00 */
[----:B0-----:R-:W3:Y:S04]  /*31bb0*/  LDL.64 R12, [R1+0x140] ;  /* 0x00014000010c7983 */ /* 0x001ee80000100a00 */
[----:B------:R-:W-:Y:S04]  /*31bc0*/  STL.64 [R1+0x7c0], R16 ;  /* 0x0007c01001007387 */ /* 0x000fe80000100a00 */
[----:B------:R0:W-:Y:S04]  /*31bd0*/  STL.64 [R1+0x7c8], R18 ;  /* 0x0007c81201007387 */ /* 0x0001e80000100a00 */
[----:B0-----:R-:W2:Y:S04]  /*31be0*/  LDL.LU.64 R18, [R1+0x42a8] ;  /* 0x0042a80001127983 */ /* 0x001ea80000300a00 */
[----:B------:R-:W2:Y:S01]  /*31bf0*/  LDL.LU.64 R16, [R1+0x42a0] ;  /* 0x0042a00001107983 */ /* 0x000ea20000300a00 */
[----:B------:R-:W-:-:S02]  /*31c00*/  IMAD.MOV.U32 R3, RZ, RZ, R20 ;  /* 0x000000ffff037224 */ /* 0x000fc400078e0014 */
[----:B------:R-:W-:Y:S02]  /*31c10*/  IMAD.MOV.U32 R22, RZ, RZ, R21 ;  /* 0x000000ffff167224 */ /* 0x000fe400078e0015 */
[----:B------:R-:W4:Y:S01]  /*31c20*/  LDL.LU.64 R20, [R1+0x4298] ;  /* 0x0042980001147983 */ /* 0x000f220000300a00 */
[----:B--2---:R-:W-:-:S15]  /*31c30*/  HMMA.16816.F32 R16, R4, R8, R16 ;  /* 0x000000080410723c */ /* 0x004fde0000001810 */
[----:B------:R-:W-:-:S04]  /*31c40*/  NOP ;  /* 0x0000000000007918 */ /* 0x000fc80000000000 */
[----:B------:R0:W-:Y:S04]  /*31c50*/  STL.64 [R1+0x7b0], R16 ;  /* 0x0007b01001007387 */ /* 0x0001e80000100a00 */
[----:B------:R1:W-:Y:S04]  /*31c60*/  STL.64 [R1+0x7b8], R18 ;  /* 0x0007b81201007387 */ /* 0x0003e80000100a00 */
[----:B0-----:R-:W2:Y:S01]  /*31c70*/  LDL.LU.64 R16, [R1+0x4290] ;  /* 0x0042900001107983 */ /* 0x001ea20000300a00 */
[----:B-1----:R-:W-:Y:S02]  /*31c80*/  IMAD.MOV.U32 R18, RZ, RZ, R9 ;  /* 0x000000ffff127224 */ /* 0x002fe400078e0009 */
[----:B------:R-:W-:-:S02]  /*31c90*/  IMAD.MOV.U32 R19, RZ, RZ, R8 ;  /* 0x000000ffff137224 */ /* 0x000fc400078e0008 */
[----:B------:R-:W3:Y:S04]  /*31ca0*/  LDL.LU.64 R8, [R1+0x4288] ;  /* 0x0042880001087983 */ /* 0x000ee80000300a00 */
[----:B------:R-:W-:Y:S04]  /*31cb0*/  STL [R1+0x4088], R18 ;  /* 0x0040881201007387 */ /* 0x000fe80000100800 */
[----:B------:R-:W-:Y:S04]  /*31cc0*/  STL [R1+0x4084], R19 ;  /* 0x0040841301007387 */ /* 0x000fe80000100800 */
[----:B--2---:R0:W-:Y:S04]  /*31cd0*/  STL.64 [R1+0x4260], R16 ;  /* 0x0042601001007387 */ /* 0x0041e80000100a00 */
[----:B0-----:R-:W2:Y:S04]  /*31ce0*/  LDL.LU.64 R16, [R1+0x780] ;  /* 0x0007800001107983 */ /* 0x001ea80000300a00 */
[----:B------:R-:W2:Y:S01]  /*31cf0*/  LDL.LU.64 R18, [R1+0x788] ;  /* 0x0007880001127983 */ /* 0x000ea20000300a00 */
[----:B---3--:R-:W-:Y:S03]  /*31d00*/  HMMA.16816.F32 R24, R4, R12, R24 ;  /* 0x0000000c0418723c */ /* 0x008fe60000001818 */
[----:B--2---:R-:W-:Y:S04]  /*31d10*/  STL.64 [R1+0x4278], R18 ;  /* 0x0042781201007387 */ /* 0x004fe80000100a00 */
[----:B------:R0:W-:Y:S04]  /*31d20*/  STL.64 [R1+0x4270], R16 ;  /* 0x0042701001007387 */ /* 0x0001e80000100a00 */
[----:B0-----:R-:W2:Y:S04]  /*31d30*/  LDL.LU.64 R16, [R1+0x790] ;  /* 0x0007900001107983 */ /* 0x001ea80000300a00 */
[----:B------:R-:W2:Y:S04]  /*31d40*/  LDL.LU.64 R18, [R1+0x798] ;  /* 0x0007980001127983 */ /* 0x000ea80000300a00 */
[----:B------:R0:W-:Y:S04]  /*31d50*/  STL.64 [R1+0x7a0], R24 ;  /* 0x0007a01801007387 */ /* 0x0001e80000100a00 */
[----:B------:R1:W-:Y:S01]  /*31d60*/  STL.64 [R1+0x7a8], R26 ;  /* 0x0007a81a01007387 */ /* 0x0003e20000100a00 */
[----:B------:R-:W-:-:S02]  /*31d70*/  IMAD.MOV.U32 R23, RZ, RZ, R13 ;  /* 0x000000ffff177224 */ /* 0x000fc400078e000d */
[----:B------:R-:W-:Y:S01]  /*31d80*/  IMAD.MOV.U32 R28, RZ, RZ, R8 ;  /* 0x000000ffff1c7224 */ /* 0x000fe200078e0008 */
[----:B0-----:R-:W3:Y:S01]  /*31d90*/  LDL.LU.64 R24, [R1+0x4280] ;  /* 0x0042800001187983 */ /* 0x001ee20000300a00 */
[----:B-1----:R-:W-:-:S03]  /*31da0*/  IMAD.MOV.U32 R26, RZ, RZ, R12 ;  /* 0x000000ffff1a7224 */ /* 0x002fc600078e000c */
[----:B------:R-:W3:Y:S04]  /*31db0*/  LDL.LU.64 R12, [R1+0x770] ;  /* 0x00077000010c7983 */ /* 0x000ee80000300a00 */
[----:B------:R-:W3:Y:S04]  /*31dc0*/  LDL.LU.64 R14, [R1+0x778] ;  /* 0x00077800010e7983 */ /* 0x000ee80000300a00 */
[----:B------:R-:W-:Y:S04]  /*31dd0*/  STL [R1+0x409c], R23 ;  /* 0x00409c1701007387 */ /* 0x000fe80000100800 */
[----:B------:R-:W-:Y:S01]  /*31de0*/  STL [R1+0x4098], R26 ;  /* 0x0040981a01007387 */ /* 0x000fe20000100800 */
        /* <DEDUP_REMOVED lines=8> */
[----:B------:R-:W-:Y:S01]  /*31e70*/  STL [R1+0x40e0], R28 ;  /* 0x0040e01c01007387 */ /* 0x000fe20000100800 */
        /* <DEDUP_REMOVED lines=9> */
[----:B------:R-:W-:Y:S01]  /*31f10*/  STL [R1+0x40e4], R18 ;  /* 0x0040e41201007387 */ /* 0x000fe20000100800 */
[----:B---3--:R-:W-:Y:S03]  /*31f20*/  HMMA.16816.F32 R12, R4, R8, R12 ;  /* 0x00000008040c723c */ /* 0x008fe6000000180c */
[----:B--2---:R0:W-:Y:S04]  /*31f30*/  STL.64 [R1+0x4240], R16 ;  /* 0x0042401001007387 */ /* 0x0041e80000100a00 */
[----:B0-----:R-:W2:Y:S04]  /*31f40*/  LDL.LU.64 R16, [R1+0x760] ;  /* 0x0007600001107983 */ /* 0x001ea80000300a00 */
[----:B------:R-:W2:Y:S08]  /*31f50*/  LDL.LU.64 R18, [R1+0x768] ;  /* 0x0007680001127983 */ /* 0x000eb00000300a00 */
[----:B------:R0:W-:Y:S04]  /*31f60*/  STL.64 [R1+0x770], R12 ;  /* 0x0007700c01007387 */ /* 0x0001e80000100a00 */
[----:B------:R-:W-:Y:S04]  /*31f70*/  STL.64 [R1+0x778], R14 ;  /* 0x0007780e01007387 */ /* 0x000fe80000100a00 */
[----:B0-----:R-:W2:Y:S01]  /*31f80*/  LDL.LU.64 R12, [R1+0x4250] ;  /* 0x00425000010c7983 */ /* 0x001ea20000300a00 */
[----:B------:R-:W-:-:S02]  /*31f90*/  IMAD.MOV.U32 R26, RZ, RZ, R9 ;  /* 0x000000ffff1a7224 */ /* 0x000fc400078e0009 */
[----:B------:R-:W-:Y:S02]  /*31fa0*/  IMAD.MOV.U32 R23, RZ, RZ, R8 ;  /* 0x000000ffff177224 */ /* 0x000fe400078e0008 */
[----:B------:R-:W3:Y:S04]  /*31fb0*/  LDL.64 R8, [R1+0xc0] ;  /* 0x0000c00001087983 */ /* 0x000ee80000100a00 */
[----:B------:R-:W-:Y:S04]  /*31fc0*/  STL.64 [R1+0x4178], R26 ;  /* 0x0041781a01007387 */ /* 0x000fe80000100a00 */
[----:B------:R0:W-:Y:S02]  /*31fd0*/  STL.64 [R1+0x4170], R24 ;  /* 0x0041701801007387 */ /* 0x0001e40000100a00 */
[----:B0-----:R-:W-:-:S02]  /*31fe0*/  IMAD.MOV.U32 R24, RZ, RZ, R0 ;  /* 0x000000ffff187224 */ /* 0x001fc400078e0000 */
[----:B------:R-:W-:Y:S01]  /*31ff0*/  IMAD.MOV.U32 R25, RZ, RZ, R29 ;  /* 0x000000ffff197224 */ /* 0x000fe200078e001d */
[----:B------:R-:W3:Y:S04]  /*32000*/  LDL.LU R0, [R1+0x424c] ;  /* 0x00424c0001007983 */ /* 0x000ee80000300800 */
[----:B------:R-:W3:Y:S04]  /*32010*/  LDL.LU R29, [R1+0x4248] ;  /* 0x00424800011d7983 */ /* 0x000ee80000300800 */
[----:B------:R0:W-:Y:S04]  /*32020*/  STL.64 [R1+0x4190], R24 ;  /* 0x0041901801007387 */ /* 0x0001e80000100a00 */
[----:B0-----:R-:W3:Y:S01]  /*32030*/  LDL.64 R24, [R1+0xf0] ;  /* 0x0000f00001187983 */ /* 0x001ee20000100a00 */
[----:B--2---:R-:W-:-:S15]  /*32040*/  HMMA.16816.F32 R16, R4, R12, R16 ;  /* 0x0000000c0410723c */ /* 0x004fde0000001810 */
[----:B------:R-:W-:-:S04]  /*32050*/  NOP ;  /* 0x0000000000007918 */ /* 0x000fc80000000000 */
[----:B------:R0:W-:Y:S04]  /*32060*/  STL.64 [R1+0x760], R16 ;  /* 0x0007601001007387 */ /* 0x0001e80000100a00 */
[----:B------:R1:W-:Y:S04]  /*32070*/  STL.64 [R1+0x768], R18 ;  /* 0x0007681201007387 */ /* 0x0003e80000100a00 */
[----:B0-----:R-:W2:Y:S01]  /*32080*/  LDL.LU.64 R16, [R1+0x4240] ;  /* 0x0042400001107983 */ /* 0x001ea20000300a00 */
[----:B-1----:R-:W-:Y:S02]  /*32090*/  IMAD.MOV.U32 R18, RZ, RZ, R12 ;  /* 0x000000ffff127224 */ /* 0x002fe400078e000c */
[----:B------:R-:W-:-:S02]  /*320a0*/  IMAD.MOV.U32 R28, RZ, RZ, R13 ;  /* 0x000000ffff1c7224 */ /* 0x000fc400078e000d */
[----:B--2---:R-:W-:Y:S02]  /*320b0*/  IMAD.MOV.U32 R12, RZ, RZ, R16 ;  /* 0x000000ffff0c7224 */ /* 0x004fe400078e0010 */
[----:B------:R-:W-:Y:S01]  /*320c0*/  IMAD.MOV.U32 R13, RZ, RZ, R17 ;  /* 0x000000ffff0d7224 */ /* 0x000fe200078e0011 */
[----:B------:R-:W2:Y:S04]  /*320d0*/  LDL.LU R16, [R1+0x423c] ;  /* 0x00423c0001107983 */ /* 0x000ea80000300800 */
[----:B------:R-:W2:Y:S04]  /*320e0*/  LDL.LU R17, [R1+0x4238] ;  /* 0x0042380001117983 */ /* 0x000ea80000300800 */
[----:B------:R0:W-:Y:S04]  /*320f0*/  STL.64 [R1+0x41b8], R12 ;  /* 0x0041b80c01007387 */ /* 0x0001e80000100a00 */
[----:B0-----:R-:W2:Y:S04]  /*32100*/  LDL.LU.64 R12, [R1+0x750] ;  /* 0x00075000010c7983 */ /* 0x001ea80000300a00 */
[----:B------:R-:W2:Y:S01]  /*32110*/  LDL.LU.64 R14, [R1+0x758] ;  /* 0x00075800010e7983 */ /* 0x000ea20000300a00 */
[----:B---3--:R-:W-:Y:S01]  /*32120*/  IMAD.MOV.U32 R19, RZ, RZ, R25 ;  /* 0x000000ffff137224 */ /* 0x008fe200078e0019 */
[----:B--2---:R-:W-:-:S15]  /*32130*/  HMMA.16816.F32 R12, R4, R24, R12 ;  /* 0x00000018040c723c */ /* 0x004fde000000180c */
[----:B------:R-:W-:-:S04]  /*32140*/  NOP ;  /* 0x0000000000007918 */ /* 0x000fc80000000000 */
[----:B------:R4:W-:Y:S04]  /*32150*/  STL.64 [R1+0x750], R12 ;  /* 0x0007500c01007387 */ /* 0x0009e80000100a00 */
[----:B------:R-:W-:Y:S01]  /*32160*/  STL.64 [R1+0x758], R14 ;  /* 0x0007580e01007387 */ /* 0x000fe20000100a00 */
[----:B----4-:R-:W-:Y:S02]  /*32170*/  IMAD.MOV.U32 R12, RZ, RZ, R20 ;  /* 0x000000ffff0c7224 */ /* 0x010fe400078e0014 */
[----:B------:R-:W-:Y:S01]  /*32180*/  IMAD.MOV.U32 R13, RZ, RZ, R21 ;  /* 0x000000ffff0d7224 */ /* 0x000fe200078e0015 */
[----:B------:R-:W2:Y:S04]  /*32190*/  LDL.LU R20, [R1+0x4234] ;  /* 0x0042340001147983 */ /* 0x000ea80000300800 */
[----:B------:R-:W2:Y:S04]  /*321a0*/  LDL.LU R21, [R1+0x4230] ;  /* 0x0042300001157983 */ /* 0x000ea80000300800 */
[----:B------:R-:W3:Y:S04]  /*321b0*/  LDL.LU.64 R24, [R1+0x720] ;  /* 0x0007200001187983 */ /* 0x000ee80000300a00 */
[----:B------:R-:W3:Y:S04]  /*321c0*/  LDL.LU.64 R26, [R1+0x728] ;  /* 0x00072800011a7983 */ /* 0x000ee80000300a00 */
[----:B------:R0:W-:Y:S04]  /*321d0*/  STL.64 [R1+0x41c8], R12 ;  /* 0x0041c80c01007387 */ /* 0x0001e80000100a00 */
[----:B0-----:R-:W4:Y:S04]  /*321e0*/  LDL.64 R12, [R1+0x80] ;  /* 0x00008000010c7983 */ /* 0x001f280000100a00 */
[----:B----4-:R0:W-:Y:S04]  /*321f0*/  STL.64 [R1+0x41e0], R12 ;  /* 0x0041e00c01007387 */ /* 0x0101e80000100a00 */
[----:B0-----:R-:W4:Y:S04]  /*32200*/  LDL.LU.64 R12, [R1+0x740] ;  /* 0x00074000010c7983 */ /* 0x001f280000300a00 */
[----:B------:R-:W4:Y:S02]  /*32210*/  LDL.LU.64 R14, [R1+0x748] ;  /* 0x00074800010e7983 */ /* 0x000f240000300a00 */
[----:B----4-:R-:W-:-:S15]  /*32220*/  HMMA.16816.F32 R12, R4, R16, R12 ;  /* 0x00000010040c723c */ /* 0x010fde000000180c */
[----:B------:R-:W-:-:S04]  /*32230*/  NOP ;  /* 0x0000000000007918 */ /* 0x000fc80000000000 */
[----:B------:R0:W-:Y:S04]  /*32240*/  STL.64 [R1+0x740], R12 ;  /* 0x0007400c01007387 */ /* 0x0001e80000100a00 */
[----:B------:R-:W-:Y:S01]  /*32250*/  STL.64 [R1+0x748], R14 ;  /* 0x0007480e01007387 */ /* 0x000fe20000100a00 */
[----:B0-----:R-:W-:Y:S02]  /*32260*/  IMAD.MOV.U32 R12, RZ, RZ, R0 ;  /* 0x000000ffff0c7224 */ /* 0x001fe400078e0000 */
[----:B------:R-:W-:Y:S01]  /*32270*/  IMAD.MOV.U32 R13, RZ, RZ, R2 ;  /* 0x000000ffff0d7224 */ /* 0x000fe200078e0002 */
[----:B------:R-:W4:Y:S04]  /*32280*/  LDL.LU R0, [R1+0x422c] ;  /* 0x00422c0001007983 */ /* 0x000f280000300800 */
[----:B------:R-:W2:Y:S04]  /*32290*/  LDL.LU R2, [R1+0x4228] ;  /* 0x0042280001027983 */ /* 0x000ea80000300800 */
[----:B------:R0:W-:Y:S04]  /*322a0*/  STL.64 [R1+0x41f8], R12 ;  /* 0x0041f80c01007387 */ /* 0x0001e80000100a00 */
[----:B0-----:R-:W2:Y:S04]  /*322b0*/  LDL.LU.64 R12, [R1+0x730] ;  /* 0x00073000010c7983 */ /* 0x001ea80000300a00 */
[----:B------:R-:W2:Y:S04]  /*322c0*/  LDL.LU.64 R14, [R1+0x738] ;  /* 0x00073800010e7983 */ /* 0x000ea80000300a00 */
[----:B------:R-:W-:Y:S04]  /*322d0*/  STL.64 [R1+0x3fd0], R16 ;  /* 0x003fd01001007387 */ /* 0x000fe80000100a00 */
[----:B------:R2:W-:Y:S02]  /*322e0*/  STL.64 [R1+0x4108], R18 ;  /* 0x0041081201007387 */ /* 0x0005e40000100a00 */
[----:B--2---:R-:W-:Y:S02]  /*322f0*/  HMMA.16816.F32 R16, R4, R20, R12 ;  /* 0x000000140410723c */ /* 0x004fe4000000180c */
[----:B------:R-:W2:Y:S01]  /*32300*/  LDL R12, [R1+0xa0] ;  /* 0x0000a000010c7983 */ /* 0x000ea20000100800 */
[----:B------:R-:W-:-:S15]  /*32310*/  IMAD.MOV.U32 R13, RZ, RZ, R29 ;  /* 0x000000ffff0d7224 */ /* 0x000fde00078e001d */
[----:B------:R-:W-:Y:S01]  /*32320*/  NOP ;  /* 0x0000000000007918 */ /* 0x000fe20000000000 */
[----:B------:R-:W-:Y:S04]  /*32330*/  STL.64 [R1+0x730], R16 ;  /* 0x0007301001007387 */ /* 0x000fe80000100a00 */
[----:B------:R3:W-:Y:S02]  /*32340*/  STL.64 [R1+0x738], R18 ;  /* 0x0007381201007387 */ /* 0x0007e40000100a00 */
[----:B---3--:R-:W-:Y:S02]  /*32350*/  HMMA.16816.F32 R16, R4, R8, R24 ;  /* 0x000000080410723c */ /* 0x008fe40000001818 */
[----:B--2---:R-:W-:Y:S04]  /*32360*/  STL.64 [R1+0x4210], R12 ;  /* 0x0042100c01007387 */ /* 0x004fe80000100a00 */
[----:B------:R-:W-:Y:S04]  /*32370*/  STL [R1+0x4128], R23 ;  /* 0x0041281701007387 */ /* 0x000fe80000100800 */
[----:B------:R0:W-:Y:S04]  /*32380*/  STL.64 [R1+0x4120], R20 ;  /* 0x0041201401007387 */ /* 0x0001e80000100a00 */
[----:B------:R1:W-:Y:S05]  /*32390*/  STL [R1+0x41c0], R22 ;  /* 0x0041c01601007387 */ /* 0x0003ea0000100800 */
[----:B------:R-:W-:Y:S04]  /*323a0*/  STL.64 [R1+0x720], R16 ;  /* 0x0007201001007387 */ /* 0x000fe80000100a00 */
[----:B------:R-:W-:Y:S04]  /*323b0*/  STL.64 [R1+0x728], R18 ;  /* 0x0007281201007387 */ /* 0x000fe80000100a00 */
[----:B0-----:R-:W2:Y:S04]  /*323c0*/  LDL.LU.64 R20, [R1+0x6d0] ;  /* 0x0006d00001147983 */ /* 0x001ea80000300a00 */
[----:B-1----:R-:W3:Y:S04]  /*323d0*/  LDL.LU.64 R22, [R1+0x6d8] ;  /* 0x0006d80001167983 */ /* 0x002ee80000300a00 */
[----:B---3--:R-:W-:Y:S04]  /*323e0*/  STL.64 [R1+0x41d8], R22 ;  /* 0x0041d81601007387 */ /* 0x008fe80000100a00 */
[----:B--2---:R0:W-:Y:S04]  /*323f0*/  STL.64 [R1+0x41d0], R20 ;  /* 0x0041d01401007387 */ /* 0x0041e80000100a00 */
[----:B0-----:R-:W2:Y:S04]  /*32400*/  LDL.LU.64 R20, [R1+0x6e0] ;  /* 0x0006e00001147983 */ /* 0x001ea80000300a00 */
[----:B------:R-:W3:Y:S04]  /*32410*/  LDL.LU.64 R22, [R1+0x6e8] ;  /* 0x0006e80001167983 */ /* 0x000ee80000300a00 */
        /* <DEDUP_REMOVED lines=13> */
[----:B------:R-:W2:Y:S01]  /*324f0*/  LDL.LU.64 R26, [R1+0x6b8] ;  /* 0x0006b800011a7983 */ /* 0x000ea20000300a00 */
[----:B------:R-:W-:-:S02]  /*32500*/  IMAD.MOV.U32 R12, RZ, RZ, R2 ;  /* 0x000000ffff0c7224 */ /* 0x000fc400078e0002 */
[----:B----4-:R-:W-:Y:S02]  /*32510*/  IMAD.MOV.U32 R13, RZ, RZ, R0 ;  /* 0x000000ffff0d7224 */ /* 0x010fe400078e0000 */
[----:B------:R-:W-:Y:S02]  /*32520*/  IMAD.MOV.U32 R2, RZ, RZ, R8 ;  /* 0x000000ffff027224 */ /* 0x000fe400078e0008 */
[----:B------:R-:W-:Y:S01]  /*32530*/  IMAD.MOV.U32 R0, RZ, RZ, R9 ;  /* 0x000000ffff007224 */ /* 0x000fe200078e0009 */
[----:B--2---:R-:W-:Y:S04]  /*32540*/  STL.64 [R1+0x41b0], R26 ;  /* 0x0041b01a01007387 */ /* 0x004fe80000100a00 */
[----:B---3--:R0:W-:Y:S04]  /*32550*/  STL.64 [R1+0x41a8], R24 ;  /* 0x0041a81801007387 */ /* 0x0081e80000100a00 */
[----:B0-----:R-:W2:Y:S04]  /*32560*/  LDL.LU.64 R24, [R1+0x6c0] ;  /* 0x0006c00001187983 */ /* 0x001ea80000300a00 */
[----:B------:R-:W2:Y:S04]  /*32570*/  LDL.LU.64 R26, [R1+0x6c8] ;  /* 0x0006c800011a7983 */ /* 0x000ea80000300a00 */
[----:B------:R-:W3:Y:S04]  /*32580*/  LDL.LU.64 R8, [R1+0x690] ;  /* 0x0006900001087983 */ /* 0x000ee80000300a00 */
[----:B------:R-:W4:Y:S01]  /*32590*/  LDL.LU.64 R10, [R1+0x698] ;  /* 0x00069800010a7983 */ /* 0x000f220000300a00 */
[C---:B------:R-:W-:Y:S03]  /*325a0*/  HMMA.16816.F32 R12, R4.reuse, R12, R20 ;  /* 0x0000000c040c723c */ /* 0x040fe60000001814 */
[----:B----4-:R-:W-:Y:S04]  /*325b0*/  STL.64 [R1+0x4188], R10 ;  /* 0x0041880a01007387 */ /* 0x010fe80000100a00 */
[----:B---3--:R0:W-:Y:S04]  /*325c0*/  STL.64 [R1+0x4180], R8 ;  /* 0x0041800801007387 */ /* 0x0081e80000100a00 */
[----:B0-----:R-:W3:Y:S04]  /*325d0*/  LDL.LU.64 R8, [R1+0x6a0] ;  /* 0x0006a00001087983 */ /* 0x001ee80000300a00 */
[----:B------:R-:W3:Y:S04]  /*325e0*/  LDL.LU.64 R10, [R1+0x6a8] ;  /* 0x0006a800010a7983 */ /* 0x000ee80000300a00 */
[----:B------:R-:W4:Y:S04]  /*325f0*/  LDL.LU.64 R16, [R1+0x680] ;  /* 0x0006800001107983 */ /* 0x000f280000300a00 */
[----:B------:R-:W4:Y:S04]  /*32600*/  LDL.LU.64 R18, [R1+0x688] ;  /* 0x0006880001127983 */ /* 0x000f280000300a00 */
[----:B------:R-:W-:Y:S04]  /*32610*/  STL [R1+0x4080], R2 ;  /* 0x0040800201007387 */ /* 0x000fe80000100800 */
        /* <DEDUP_REMOVED lines=15> */
[----:B------:R-:W-:Y:S04]  /*32710*/  STL.64 [R1+0x6f8], R14 ;  /* 0x0006f80e01007387 */ /* 0x000fe80000100a00 */
[----:B0-----:R-:W2:Y:S02]  /*32720*/  LDL.LU.64 R12, [R1+0x41e0] ;  /* 0x0041e000010c7983 */ /* 0x001ea40000300a00 */
        /* <DEDUP_REMOVED lines=8> */
[----:B------:R-:W2:Y:S02]  /*327b0*/  LDL.LU.64 R12, [R1+0x41c8] ;  /* 0x0041c800010c7983 */ /* 0x000ea40000300a00 */
[----:B--2---:R-:W-:Y:S02]  /*327c0*/  HMMA.16816.F32 R12, R4, R12, R20 ;  /* 0x0000000c040c723c */ /* 0x004fe40000001814 */
[----:B------:R-:W2:-:S15]  /*327d0*/  LDL.LU R22, [R1+0x41c0] ;  /* 0x0041c00001167983 */ /* 0x000e9e0000300800 */
[----:B------:R-:W-:Y:S02]  /*327e0*/  NOP ;  /* 0x0000000000007918 */ /* 0x000fe40000000000 */
[----:B------:R0:W-:Y:S04]  /*327f0*/  STL.64 [R1+0x6d0], R12 ;  /* 0x0006d00c01007387 */ /* 0x0001e80000100a00 */
[----:B------:R1:W-:Y:S04]  /*32800*/  STL.64 [R1+0x6d8], R14 ;  /* 0x0006d80e01007387 */ /* 0x0003e80000100a00 */
[----:B0-----:R-:W1:Y:S04]  /*32810*/  LDL.LU.64 R12, [R1+0x41b8] ;  /* 0x0041b800010c7983 */ /* 0x001e680000300a00 */
[----:B------:R-:W2:Y:S01]  /*32820*/  LDL.64 R20, [R1+0x1f0] ;  /* 0x0001f00001147983 */ /* 0x000ea20000100a00 */
[----:B-1----:R-:W-:Y:S03]  /*32830*/  HMMA.16816.F32 R12, R4, R12, R24 ;  /* 0x0000000c040c723c */ /* 0x002fe60000001818 */
[----:B------:R-:W2:Y:S04]  /*32840*/  LDL.LU.64 R26, [R1+0x41b0] ;  /* 0x0041b000011a7983 */ /* 0x000ea80000300a00 */
[----:B------:R-:W2:-:S12]  /*32850*/  LDL.LU.64 R24, [R1+0x41a8] ;  /* 0x0041a80001187983 */ /* 0x000e980000300a00 */
        /* <DEDUP_REMOVED lines=8> */
[----:B0-----:R-:W3:Y:S04]  /*328e0*/  LDL.LU.64 R24, [R1+0x4190] ;  /* 0x0041900001187983 */ /* 0x001ee80000300a00 */
[----:B------:R0:W-:Y:S01]  /*328f0*/  STL.64 [R1+0x4130], R12 ;  /* 0x0041300c01007387 */ /* 0x0001e20000100a00 */
[----:B---3--:R-:W-:Y:S03]  /*32900*/  HMMA.16816.F32 R24, R4, R24, R8 ;  /* 0x000000180418723c */ /* 0x008fe60000001808 */
[----:B------:R-:W2:Y:S04]  /*32910*/  LDL.LU.64 R10, [R1+0x4188] ;  /* 0x00418800010a7983 */ /* 0x000ea80000300a00 */
[----:B------:R-:W2:Y:S01]  /*32920*/  LDL.LU.64 R8, [R1+0x4180] ;  /* 0x0041800001087983 */ /* 0x000ea20000300a00 */
[----:B0-----:R-:W-:-:S11]  /*32930*/  IMAD.MOV.U32 R12, RZ, RZ, R15 ;  /* 0x000000ffff0c7224 */ /* 0x001fd600078e000f */
[----:B------:R-:W-:Y:S04]  /*32940*/  STL.64 [R1+0x6a0], R24 ;  /* 0x0006a01801007387 */ /* 0x000fe80000100a00 */
[----:B------:R0:W-:Y:S04]  /*32950*/  STL.64 [R1+0x6a8], R26 ;  /* 0x0006a81a01007387 */ /* 0x0001e80000100a00 */
[----:B0-----:R-:W3:Y:S04]  /*32960*/  LDL.LU.64 R26, [R1+0x4178] ;  /* 0x00417800011a7983 */ /* 0x001ee80000300a00 */
[----:B------:R-:W4:Y:S01]  /*32970*/  LDL.LU.64 R24, [R1+0x4170] ;  /* 0x0041700001187983 */ /* 0x000f220000300a00 */
[----:B------:R-:W-:-:S07]  /*32980*/  IMAD.MOV.U32 R13, RZ, RZ, R14 ;  /* 0x000000ffff0d7224 */ /* 0x000fce00078e000e */
[C---:B--2---:R-:W-:Y:S01]  /*32990*/  HMMA.16816.F32 R12, R4.reuse, R12, R8 ;  /* 0x0000000c040c723c */ /* 0x044fe20000001808 */
[----:B------:R-:W2:Y:S04]  /*329a0*/  LDL.LU.64 R10, [R1+0x4168] ;  /* 0x00416800010a7983 */ /* 0x000ea80000300a00 */
[----:B------:R-:W2:Y:S03]  /*329b0*/  LDL.LU.64 R8, [R1+0x4160] ;  /* 0x0041600001087983 */ /* 0x000ea60000300a00 */
[----:B----4-:R-:W-:Y:S11]  /*329c0*/  HMMA.16816.F32 R4, R4, R24, R16 ;  /* 0x000000180404723c */ /* 0x010ff60000001810 */
[----:B------:R0:W-:Y:S04]  /*329d0*/  STL.64 [R1+0x690], R12 ;  /* 0x0006900c01007387 */ /* 0x0001e80000100a00 */
[----:B------:R1:W-:Y:S04]  /*329e0*/  STL.64 [R1+0x698], R14 ;  /* 0x0006980e01007387 */ /* 0x0003e80000100a00 */
[----:B0-----:R-:W4:Y:S04]  /*329f0*/  LDL.LU.64 R12, [R1+0x630] ;  /* 0x00063000010c7983 */ /* 0x001f280000300a00 */
[----:B-1----:R-:W4:Y:S04]  /*32a00*/  LDL.LU.64 R14, [R1+0x638] ;  /* 0x00063800010e7983 */ /* 0x002f280000300a00 */
[----:B------:R-:W-:Y:S04]  /*32a10*/  STL.64 [R1+0x680], R4 ;  /* 0x0006800401007387 */ /* 0x000fe80000100a00 */
[----:B------:R-:W-:Y:S04]  /*32a20*/  STL.64 [R1+0x688], R6 ;  /* 0x0006880601007387 */ /* 0x000fe80000100a00 */
[----:B------:R2:W-:Y:S04]  /*32a30*/  STL.64 [R1+0x3f48], R24 ;  /* 0x003f481801007387 */ /* 0x0005e80000100a00 */
[----:B---3--:R-:W-:Y:S01]  /*32a40*/  STL.64 [R1+0x40a0], R26 ;  /* 0x0040a01a01007387 */ /* 0x008fe20000100a00 */
[----:B--2---:R-:W-:-:S02]  /*32a50*/  IMAD.MOV.U32 R24, RZ, RZ, R9 ;  /* 0x000000ffff187224 */ /* 0x004fc400078e0009 */
[----:B------:R-:W-:Y:S01]  /*32a60*/  IMAD.MOV.U32 R25, RZ, RZ, R8 ;  /* 0x000000ffff197224 */ /* 0x000fe200078e0008 */
[----:B------:R-:W2:Y:S04]  /*32a70*/  LDL.LU R9, [R1+0x415c] ;  /* 0x00415c0001097983 */ /* 0x000ea80000300800 */
[----:B------:R-:W3:Y:S04]  /*32a80*/  LDL.LU R8, [R1+0x4158] ;  /* 0x0041580001087983 */ /* 0x000ee80000300800 */
[----:B------:R0:W-:Y:S02]  /*32a90*/  STL.64 [R1+0x40b0], R24 ;  /* 0x0040b01801007387 */ /* 0x0001e40000100a00 */
[----:B0-----:R-:W-:-:S02]  /*32aa0*/  IMAD.MOV.U32 R24, RZ, RZ, R11 ;  /* 0x000000ffff187224 */ /* 0x001fc400078e000b */
[----:B------:R-:W-:Y:S01]  /*32ab0*/  IMAD.MOV.U32 R25, RZ, RZ, R10 ;  /* 0x000000ffff197224 */ /* 0x000fe200078e000a */
[----:B------:R-:W4:Y:S04]  /*32ac0*/  LDL.LU R11, [R1+0x4154] ;  /* 0x00415400010b7983 */ /* 0x000f280000300800 */
[----:B------:R-:W4:Y:S01]  /*32ad0*/  LDL.LU R10, [R1+0x4150] ;  /* 0x00415000010a7983 */ /* 0x000f220000300800 */
[----:B------:R-:W-:-:S03]  /*32ae0*/  IMAD.MOV.U32 R4, RZ, RZ, R3 ;  /* 0x000000ffff047224 */ /* 0x000fc600078e0003 */
[----:B------:R2:W-:Y:S04]  /*32af0*/  STL.64 [R1+0x40c8], R24 ;  /* 0x0040c81801007387 */ /* 0x0005e80000100a00 */
[----:B------:R-:W4:Y:S01]  /*32b00*/  LDL.LU R3, [R1+0x414c] ;  /* 0x00414c0001037983 */ /* 0x000f220000300800 */
[----:B------:R-:W-:-:S03]  /*32b10*/  IMAD.MOV.U32 R5, RZ, RZ, R22 ;  /* 0x000000ffff057224 */ /* 0x000fc600078e0016 */
[----:B------:R-:W4:Y:S01]  /*32b20*/  LDL.LU R22, [R1+0x4148] ;  /* 0x0041480001167983 */ /* 0x000f220000300800 */
[----:B--2---:R-:W-:Y:S02]  /*32b30*/  IMAD.MOV.U32 R25, RZ, RZ, R9 ;  /* 0x000000ffff197224 */ /* 0x004fe400078e0009 */
[----:B---3--:R-:W-:Y:S02]  /*32b40*/  IMAD.MOV.U32 R24, RZ, RZ, R8 ;  /* 0x000000ffff187224 */ /* 0x008fe400078e0008 */
[----:B------:R-:W2:Y:S04]  /*32b50*/  LDL.LU R8, [R1+0x4144] ;  /* 0x0041440001087983 */ /* 0x000ea80000300800 */
[----:B------:R-:W2:Y:S04]  /*32b60*/  LDL.LU R9, [R1+0x4140] ;  /* 0x0041400001097983 */ /* 0x000ea80000300800 */
[----:B------:R4:W-:Y:S02]  /*32b70*/  STL.64 [R1+0x40e8], R24 ;  /* 0x0040e81801007387 */ /* 0x0009e40000100a00 */
[----:B----4-:R-:W-:-:S02]  /*32b80*/  IMAD.MOV.U32 R25, RZ, RZ, R11 ;  /* 0x000000ffff197224 */ /* 0x010fc400078e000b */
[----:B------:R-:W-:Y:S02]  /*32b90*/  IMAD.MOV.U32 R24, RZ, RZ, R10 ;  /* 0x000000ffff187224 */ /* 0x000fe400078e000a */
[----:B------:R-:W2:Y:S04]  /*32ba0*/  LDL.LU R10, [R1+0x413c] ;  /* 0x00413c00010a7983 */ /* 0x000ea80000300800 */
[----:B------:R-:W2:Y:S04]  /*32bb0*/  LDL.LU R11, [R1+0x4138] ;  /* 0x00413800010b7983 */ /* 0x000ea80000300800 */
[----:B------:R0:W-:Y:S04]  /*32bc0*/  STL.64 [R1+0x4110], R24 ;  /* 0x0041101801007387 */ /* 0x0001e80000100a00 */
[----:B------:R-:W3:Y:S04]  /*32bd0*/  LDL R16, [R1+0x1c0] ;  /* 0x0001c00001107983 */ /* 0x000ee80000100800 */
[----:B------:R-:W3:Y:S04]  /*32be0*/  LDL R17, [R1+0x1c4] ;  /* 0x0001c40001117983 */ /* 0x000ee80000100800 */
[----:B0-----:R-:W4:Y:S04]  /*32bf0*/  LDL.64 R24, [R1+0x1e0] ;  /* 0x0001e00001187983 */ /* 0x001f280000100a00 */
[----:B---3--:R0:W-:Y:S01]  /*32c00*/  STL.64 [R1+0x4118], R16 ;  /* 0x0041181001007387 */ /* 0x0081e20000100a00 */
[----:B--2---:R-:W-:Y:S03]  /*32c10*/  HMMA.16816.F32 R12, R8, R20, R12 ;  /* 0x00000014080c723c */ /* 0x004fe6000000180c */
[----:B0-----:R-:W2:Y:S04]  /*32c20*/  LDL.LU.64 R16, [R1+0x620] ;  /* 0x0006200001107983 */ /* 0x001ea80000300a00 */
[----:B------:R-:W2:Y:S04]  /*32c30*/  LDL.LU.64 R18, [R1+0x628] ;  /* 0x0006280001127983 */ /* 0x000ea80000300a00 */
[----:B------:R0:W-:Y:S08]  /*32c40*/  STL.64 [R1+0x4090], R4 ;  /* 0x0040900401007387 */ /* 0x0001f00000100a00 */
[----:B------:R1:W-:Y:S04]  /*32c50*/  STL.64 [R1+0x630], R12 ;  /* 0x0006300c01007387 */ /* 0x0003e80000100a00 */
[----:B------:R3:W-:Y:S01]  /*32c60*/  STL.64 [R1+0x638], R14 ;  /* 0x0006380e01007387 */ /* 0x0007e20000100a00 */
[----:B0-----:R-:W-:-:S02]  /*32c70*/  IMAD.MOV.U32 R5, RZ, RZ, R3 ;  /* 0x000000ffff057224 */ /* 0x001fc400078e0003 */
[----:B------:R-:W-:Y:S01]  /*32c80*/  IMAD.MOV.U32 R3, RZ, RZ, R21 ;  /* 0x000000ffff037224 */ /* 0x000fe200078e0015 */
[----:B-1----:R-:W2:Y:S01]  /*32c90*/  LDL.LU.64 R12, [R1+0x4130] ;  /* 0x00413000010c7983 */ /* 0x002ea20000300a00 */
[----:B---3--:R-:W-:-:S03]  /*32ca0*/  IMAD.MOV.U32 R14, RZ, RZ, R20 ;  /* 0x000000ffff0e7224 */ /* 0x008fc600078e0014 */
[----:B------:R-:W3:Y:S04]  /*32cb0*/  LDL.LU R23, [R1+0x4128] ;  /* 0x0041280001177983 */ /* 0x000ee80000300800 */
[----:B------:R-:W3:Y:S01]  /*32cc0*/  LDL.LU.64 R20, [R1+0x4120] ;  /* 0x0041200001147983 */ /* 0x000ee20000300a00 */
[----:B------:R-:W-:Y:S02]  /*32cd0*/  IMAD.MOV.U32 R4, RZ, RZ, R22 ;  /* 0x000000ffff047224 */ /* 0x000fe400078e0016 */
[----:B----4-:R-:W-:Y:S02]  /*32ce0*/  IMAD.MOV.U32 R22, RZ, RZ, R24 ;  /* 0x000000ffff167224 */ /* 0x010fe400078e0018 */
[----:B------:R-:W-:Y:S01]  /*32cf0*/  IMAD.MOV.U32 R15, RZ, RZ, R25 ;  /* 0x000000ffff0f7224 */ /* 0x000fe200078e0019 */
[----:B--2---:R-:W-:-:S15]  /*32d00*/  HMMA.16816.F32 R16, R8, R24, R16 ;  /* 0x000000180810723c */ /* 0x004fde0000001810 */
[----:B------:R-:W-:-:S04]  /*32d10*/  NOP ;  /* 0x0000000000007918 */ /* 0x000fc80000000000 */
[----:B------:R0:W-:Y:S04]  /*32d20*/  STL.64 [R1+0x620], R16 ;  /* 0x0006201001007387 */ /* 0x0001e80000100a00 */
[----:B------:R1:W-:Y:S04]  /*32d30*/  STL.64 [R1+0x628], R18 ;  /* 0x0006281201007387 */ /* 0x0003e80000100a00 */
[----:B0-----:R-:W2:Y:S04]  /*32d40*/  LDL.LU.64 R16, [R1+0x610] ;  /* 0x0006100001107983 */ /* 0x001ea80000300a00 */
[----:B-1----:R-:W2:Y:S04]  /*32d50*/  LDL.LU.64 R18, [R1+0x618] ;  /* 0x0006180001127983 */ /* 0x002ea80000300a00 */
[----:B------:R-:W4:Y:S04]  /*32d60*/  LDL.LU.64 R24, [R1+0x600] ;  /* 0x0006000001187983 */ /* 0x000f280000300a00 */
[----:B------:R-:W4:Y:S04]  /*32d70*/  LDL.LU.64 R26, [R1+0x608] ;  /* 0x00060800011a7983 */ /* 0x000f280000300a00 */
[----:B------:R-:W-:Y:S04]  /*32d80*/  STL [R1+0x3fe0], R22 ;  /* 0x003fe01601007387 */ /* 0x000fe80000100800 */
[----:B---3--:R0:W-:Y:S04]  /*32d90*/  STL.64 [R1+0x3fd8], R20 ;  /* 0x003fd81401007387 */ /* 0x0081e80000100a00 */
[----:B------:R1:W-:Y:S04]  /*32da0*/  STL [R1+0x40a8], R23 ;  /* 0x0040a81701007387 */ /* 0x0003e80000100800 */
[----:B0-----:R-:W3:Y:S04]  /*32db0*/  LDL.LU.64 R20, [R1+0x5c0] ;  /* 0x0005c00001147983 */ /* 0x001ee80000300a00 */
[----:B-1----:R-:W2:Y:S04]  /*32dc0*/  LDL.LU.64 R22, [R1+0x5c8] ;  /* 0x0005c80001167983 */ /* 0x002ea80000300a00 */
[----:B--2---:R-:W-:Y:S04]  /*32dd0*/  STL.64 [R1+0x40c0], R22 ;  /* 0x0040c01601007387 */ /* 0x004fe80000100a00 */
[----:B---3--:R0:W-:Y:S04]  /*32de0*/  STL.64 [R1+0x40b8], R20 ;  /* 0x0040b81401007387 */ /* 0x0081e80000100a00 */
[----:B0-----:R-:W2:Y:S04]  /*32df0*/  LDL.LU.64 R20, [R1+0x5d0] ;  /* 0x0005d00001147983 */ /* 0x001ea80000300a00 */
[----:B------:R-:W3:Y:S04]  /*32e00*/  LDL.LU.64 R22, [R1+0x5d8] ;  /* 0x0005d80001167983 */ /* 0x000ee80000300a00 */
[----:B---3--:R-:W-:Y:S04]  /*32e10*/  STL.64 [R1+0x40d8], R22 ;  /* 0x0040d81601007387 */ /* 0x008fe80000100a00 */
[----:B--2---:R0:W-:Y:S04]  /*32e20*/  STL.64 [R1+0x40d0], R20 ;  /* 0x0040d01401007387 */ /* 0x0041e80000100a00 */
[----:B0-----:R-:W2:Y:S04]  /*32e30*/  LDL.LU.64 R20, [R1+0x5e0] ;  /* 0x0005e00001147983 */ /* 0x001ea80000300a00 */
[----:B------:R-:W3:Y:S01]  /*32e40*/  LDL.LU.64 R22, [R1+0x5e8] ;  /* 0x0005e80001167983 */ /* 0x000ee20000300a00 */
[C---:B------:R-:W-:Y:S03]  /*32e50*/  HMMA.16816.F32 R4, R8.reuse, R4, R16 ;  /* 0x000000040804723c */ /* 0x040fe60000001810 */
[----:B---3--:R-:W-:Y:S04]  /*32e60*/  STL.64 [R1+0x40f8], R22 ;  /* 0x0040f81601007387 */ /* 0x008fe80000100a00 */
[----:B--2---:R0:W-:Y:S04]  /*32e70*/  STL.64 [R1+0x40f0], R20 ;  /* 0x0040f01401007387 */ /* 0x0041e80000100a00 */
[----:B0-----:R-:W2:Y:S04]  /*32e80*/  LDL.LU.64 R20, [R1+0x5f0] ;  /* 0x0005f00001147983 */ /* 0x001ea80000300a00 */
[----:B------:R-:W2:Y:S04]  /*32e90*/  LDL.LU.64 R22, [R1+0x5f8] ;  /* 0x0005f80001167983 */ /* 0x000ea80000300a00 */
[----:B------:R-:W-:Y:S04]  /*32ea0*/  STL.64 [R1+0x3f70], R14 ;  /* 0x003f700e01007387 */ /* 0x000fe80000100a00 */
[----:B------:R0:W-:Y:S04]  /*32eb0*/  STL.64 [R1+0x3f68], R12 ;  /* 0x003f680c01007387 */ /* 0x0001e80000100a00 */
[----:B0-----:R-:W3:Y:S04]  /*32ec0*/  LDL R12, [R1+0x170] ;  /* 0x00017000010c7983 */ /* 0x001ee80000100800 */
[----:B------:R-:W3:Y:S04]  /*32ed0*/  LDL R13, [R1+0x174] ;  /* 0x00017400010d7983 */ /* 0x000ee80000100800 */
[----:B------:R-:W4:Y:S04]  /*32ee0*/  LDL.LU.64 R16, [R1+0x4118] ;  /* 0x0041180001107983 */ /* 0x000f280000300a00 */
[----:B------:R0:W-:Y:S04]  /*32ef0*/  STL.64 [R1+0x610], R4 ;  /* 0x0006100401007387 */ /* 0x0001e80000100a00 */
[----:B------:R1:W-:Y:S04]  /*32f00*/  STL.64 [R1+0x618], R6 ;  /* 0x0006180601007387 */ /* 0x0003e80000100a00 */
[----:B0-----:R-:W3:Y:S04]  /*32f10*/  LDL.LU.64 R4, [R1+0x5b0] ;  /* 0x0005b00001047983 */ /* 0x001ee80000300a00 */
[----:B-1----:R-:W3:Y:S01]  /*32f20*/  LDL.LU.64 R6, [R1+0x5b8] ;  /* 0x0005b80001067983 */ /* 0x002ee20000300a00 */
[----:B----4-:R-:W-:Y:S03]  /*32f30*/  HMMA.16816.F32 R16, R8, R16, R24 ;  /* 0x000000100810723c */ /* 0x010fe60000001818 */
[----:B------:R-:W2:-:S15]  /*32f40*/  LDL.LU.64 R24, [R1+0x4110] ;  /* 0x0041100001187983 */ /* 0x000e9e0000300a00 */
[----:B------:R-:W-:Y:S01]  /*32f50*/  NOP ;  /* 0x0000000000007918 */ /* 0x000fe20000000000 */
[----:B------:R-:W-:Y:S04]  /*32f60*/  STL.64 [R1+0x600], R16 ;  /* 0x0006001001007387 */ /* 0x000fe80000100a00 */
[----:B------:R0:W-:Y:S04]  /*32f70*/  STL.64 [R1+0x608], R18 ;  /* 0x0006081201007387 */ /* 0x0001e80000100a00 */
[----:B0-----:R-:W4:Y:S04]  /*32f80*/  LDL.LU.64 R18, [R1+0x4108] ;  /* 0x0041080001127983 */ /* 0x001f280000300a00 */
[----:B------:R-:W3:Y:S01]  /*32f90*/  LDL R16, [R1+0xf0] ;  /* 0x0000f00001107983 */ /* 0x000ee20000100800 */
[----:B--2---:R-:W-:Y:S01]  /*32fa0*/  HMMA.16816.F32 R24, R8, R24, R20 ;  /* 0x000000180818723c */ /* 0x004fe20000001814 */
[----:B----4-:R-:W-:-:S02]  /*32fb0*/  IMAD.MOV.U32 R17, RZ, RZ, R19 ;  /* 0x000000ffff117224 */ /* 0x010fc400078e0013 */
[----:B------:R-:W2:Y:S04]  /*32fc0*/  LDL.LU R19, [R1+0x4100] ;  /* 0x0041000001137983 */ /* 0x000ea80000300800 */
[----:B---3--:R-:W-:Y:S04]  /*32fd0*/  STL.64 [R1+0x3fe8], R16 ;  /* 0x003fe81001007387 */ /* 0x008fe80000100a00 */
[----:B------:R-:W3:Y:S04]  /*32fe0*/  LDL.LU.64 R22, [R1+0x40f8] ;  /* 0x0040f80001167983 */ /* 0x000ee80000300a00 */
[----:B------:R-:W3:Y:S04]  /*32ff0*/  LDL.LU.64 R20, [R1+0x40f0] ;  /* 0x0040f00001147983 */ /* 0x000ee80000300a00 */
[----:B------:R0:W-:Y:S04]  /*33000*/  STL.64 [R1+0x5f0], R24 ;  /* 0x0005f01801007387 */ /* 0x0001e80000100a00 */
[----:B------:R3:W-:Y:S04]  /*33010*/  STL.64 [R1+0x5f8], R26 ;  /* 0x0005f81a01007387 */ /* 0x0007e80000100a00 */
[----:B0-----:R-:W3:Y:S01]  /*33020*/  LDL.LU.64 R24, [R1+0x40e8] ;  /* 0x0040e80001187983 */ /* 0x001ee20000300a00 */
[----:B------:R-:W-:-:S02]  /*33030*/  IMAD.MOV.U32 R16, RZ, RZ, R18 ;  /* 0x000000ffff107224 */ /* 0x000fc400078e0012 */
[----:B------:R-:W-:Y:S01]  /*33040*/  IMAD.MOV.U32 R17, RZ, RZ, R28 ;  /* 0x000000ffff117224 */ /* 0x000fe200078e001c */
[----:B------:R-:W4:Y:S04]  /*33050*/  LDL.LU R18, [R1+0x40e4] ;  /* 0x0040e40001127983 */ /* 0x000f280000300800 */
[----:B------:R-:W2:Y:S04]  /*33060*/  LDL.LU R28, [R1+0x40e0] ;  /* 0x0040e000011c7983 */ /* 0x000ea80000300800 */
[----:B------:R-:W-:Y:S01]  /*33070*/  STL.64 [R1+0x4000], R16 ;  /* 0x0040001001007387 */ /* 0x000fe20000100a00 */
[----:B---3--:R-:W-:Y:S03]  /*33080*/  HMMA.16816.F32 R24, R8, R24, R20 ;  /* 0x000000180818723c */ /* 0x008fe60000001814 */
[----:B------:R-:W3:Y:S04]  /*33090*/  LDL.LU.64 R22, [R1+0x40d8] ;  /* 0x0040d80001167983 */ /* 0x000ee80000300a00 */
[----:B------:R-:W3:-:S12]  /*330a0*/  LDL.LU.64 R20, [R1+0x40d0] ;  /* 0x0040d00001147983 */ /* 0x000ed80000300a00 */
[----:B------:R0:W-:Y:S04]  /*330b0*/  STL.64 [R1+0x5e0], R24 ;  /* 0x0005e01801007387 */ /* 0x0001e80000100a00 */
[----:B------:R3:W-:Y:S04]  /*330c0*/  STL.64 [R1+0x5e8], R26 ;  /* 0x0005e81a01007387 */ /* 0x0007e80000100a00 */
[----:B0-----:R-:W3:Y:S02]  /*330d0*/  LDL.LU.64 R24, [R1+0x40c8] ;  /* 0x0040c80001187983 */ /* 0x001ee40000300a00 */
[----:B---3--:R-:W-:Y:S02]  /*330e0*/  HMMA.16816.F32 R24, R8, R24, R20 ;  /* 0x000000180818723c */ /* 0x008fe40000001814 */
[----:B------:R-:W3:Y:S04]  /*330f0*/  LDL.LU.64 R22, [R1+0x40c0] ;  /* 0x0040c00001167983 */ /* 0x000ee80000300a00 */
[----:B------:R-:W3:-:S13]  /*33100*/  LDL.LU.64 R20, [R1+0x40b8] ;  /* 0x0040b80001147983 */ /* 0x000eda0000300a00 */
[----:B------:R0:W-:Y:S04]  /*33110*/  STL.64 [R1+0x5d0], R24 ;  /* 0x0005d01801007387 */ /* 0x0001e80000100a00 */
[----:B------:R3:W-:Y:S04]  /*33120*/  STL.64 [R1+0x5d8], R26 ;  /* 0x0005d81a01007387 */ /* 0x0007e80000100a00 */
[----:B0-----:R-:W3:Y:S02]  /*33130*/  LDL.LU.64 R24, [R1+0x40b0] ;  /* 0x0040b00001187983 */ /* 0x001ee40000300a00 */
[----:B---3--:R-:W-:Y:S02]  /*33140*/  HMMA.16816.F32 R24, R8, R24, R20 ;  /* 0x000000180818723c */ /* 0x008fe40000001814 */
[----:B------:R-:W3:-:S15]  /*33150*/  LDL.LU R23, [R1+0x40a8] ;  /* 0x0040a80001177983 */ /* 0x000ede0000300800 */
[----:B------:R-:W-:Y:S02]  /*33160*/  NOP ;  /* 0x0000000000007918 */ /* 0x000fe40000000000 */
[----:B------:R-:W-:Y:S04]  /*33170*/  STL.64 [R1+0x5c0], R24 ;  /* 0x0005c01801007387 */ /* 0x000fe80000100a00 */
[----:B------:R0:W-:Y:S04]  /*33180*/  STL.64 [R1+0x5c8], R26 ;  /* 0x0005c81a01007387 */ /* 0x0001e80000100a00 */
[----:B0-----:R-:W2:Y:S01]  /*33190*/  LDL.LU.64 R26, [R1+0x40a0] ;  /* 0x0040a000011a7983 */ /* 0x001ea20000300a00 */
[----:B---3--:R-:W-:-:S03]  /*331a0*/  IMAD.MOV.U32 R16, RZ, RZ, R23 ;  /* 0x000000ffff107224 */ /* 0x008fc600078e0017 */
[----:B------:R-:W3:Y:S01]  /*331b0*/  LDL.LU R23, [R1+0x409c] ;  /* 0x00409c0001177983 */ /* 0x000ee20000300800 */
[----:B--2---:R-:W-:-:S03]  /*331c0*/  IMAD.MOV.U32 R17, RZ, RZ, R26 ;  /* 0x000000ffff117224 */ /* 0x004fc600078e001a */
[----:B------:R-:W2:Y:S04]  /*331d0*/  LDL.LU R26, [R1+0x4098] ;  /* 0x00409800011a7983 */ /* 0x000ea80000300800 */
[----:B------:R4:W-:Y:S04]  /*331e0*/  STL.64 [R1+0x4018], R16 ;  /* 0x0040181001007387 */ /* 0x0009e80000100a00 */
[----:B------:R-:W2:Y:S01]  /*331f0*/  LDL.64 R24, [R1+0x70] ;  /* 0x0000700001187983 */ /* 0x000ea20000100a00 */
[----:B------:R-:W-:Y:S01]  /*33200*/  HMMA.16816.F32 R12, R8, R12, R4 ;  /* 0x0000000c080c723c */ /* 0x000fe20000001804 */
[----:B----4-:R-:W-:-:S02]  /*33210*/  IMAD.MOV.U32 R16, RZ, RZ, R18 ;  /* 0x000000ffff107224 */ /* 0x010fc400078e0012 */
[----:B------:R-:W-:Y:S01]  /*33220*/  IMAD.MOV.U32 R17, RZ, RZ, R19 ;  /* 0x000000ffff117224 */ /* 0x000fe200078e0013 */
[----:B--2---:R-:W-:Y:S04]  /*33230*/  STL.64 [R1+0x3f78], R24 ;  /* 0x003f781801007387 */ /* 0x004fe80000100a00 */
[----:B------:R-:W2:Y:S04]  /*33240*/  LDL.LU.64 R4, [R1+0x4090] ;  /* 0x0040900001047983 */ /* 0x000ea80000300a00 */
[----:B------:R-:W4:Y:S07]  /*33250*/  LDL.LU R18, [R1+0x4088] ;  /* 0x0040880001127983 */ /* 0x000f2e0000300800 */
[----:B------:R0:W-:Y:S04]  /*33260*/  STL.64 [R1+0x5b0], R12 ;  /* 0x0005b00c01007387 */ /* 0x0001e80000100a00 */
[----:B------:R-:W-:Y:S04]  /*33270*/  STL.64 [R1+0x5b8], R14 ;  /* 0x0005b80e01007387 */ /* 0x000fe80000100a00 */
[----:B------:R-:W2:Y:S04]  /*33280*/  LDL.LU R19, [R1+0x4084] ;  /* 0x0040840001137983 */ /* 0x000ea80000300800 */
[----:B------:R1:W-:Y:S01]  /*33290*/  STL.64 [R1+0x4030], R16 ;  /* 0x0040301001007387 */ /* 0x0003e20000100a00 */
[----:B0-----:R-:W-:-:S03]  /*332a0*/  IMAD.MOV.U32 R12, RZ, RZ, R2 ;  /* 0x000000ffff0c7224 */ /* 0x001fc600078e0002 */
[----:B------:R-:W2:Y:S01]  /*332b0*/  LDL.LU R2, [R1+0x4080] ;  /* 0x0040800001027983 */ /* 0x000ea20000300800 */
[----:B-1----:R-:W-:Y:S02]  /*332c0*/  IMAD.MOV.U32 R16, RZ, RZ, R28 ;  /* 0x000000ffff107224 */ /* 0x002fe400078e001c */
[----:B------:R-:W-:-:S05]  /*332d0*/  IMAD.MOV.U32 R17, RZ, RZ, R27 ;  /* 0x000000ffff117224 */ /* 0x000fca00078e001b */
[----:B------:R0:W-:Y:S02]  /*332e0*/  STL.64 [R1+0x4048], R16 ;  /* 0x0040481001007387 */ /* 0x0001e40000100a00 */
[----:B0-----:R-:W-:Y:S02]  /*332f0*/  IMAD.MOV.U32 R16, RZ, RZ, R26 ;  /* 0x000000ffff107224 */ /* 0x001fe400078e001a */
[----:B---3--:R-:W-:-:S05]  /*33300*/  IMAD.MOV.U32 R17, RZ, RZ, R23 ;  /* 0x000000ffff117224 */ /* 0x008fca00078e0017 */
[----:B------:R4:W-:Y:S02]  /*33310*/  STL.64 [R1+0x4060], R16 ;  /* 0x0040601001007387 */ /* 0x0009e40000100a00 */
[----:B----4-:R-:W-:Y:S02]  /*33320*/  IMAD.MOV.U32 R17, RZ, RZ, R18 ;  /* 0x000000ffff117224 */ /* 0x010fe400078e0012 */
[----:B--2---:R-:W-:-:S05]  /*33330*/  IMAD.MOV.U32 R16, RZ, RZ, R19 ;  /* 0x000000ffff107224 */ /* 0x004fca00078e0013 */
[----:B------:R0:W-:Y:S04]  /*33340*/  STL.64 [R1+0x4078], R16 ;  /* 0x0040781001007387 */ /* 0x0001e80000100a00 */
[----:B0-----:R-:W2:Y:S04]  /*33350*/  LDL.LU.64 R16, [R1+0x5a0] ;  /* 0x0005a00001107983 */ /* 0x001ea80000300a00 */
[----:B------:R-:W2:Y:S04]  /*33360*/  LDL.LU.64 R18, [R1+0x5a8] ;  /* 0x0005a80001127983 */ /* 0x000ea80000300a00 */
[----:B------:R-:W3:Y:S04]  /*33370*/  LDL.LU.64 R20, [R1+0x530] ;  /* 0x0005300001147983 */ /* 0x000ee80000300a00 */
[----:B------:R-:W4:Y:S04]  /*33380*/  LDL.LU.64 R22, [R1+0x538] ;  /* 0x0005380001167983 */ /* 0x000f280000300a00 */
[----:B----4-:R-:W-:Y:S04]  /*33390*/  STL.64 [R1+0x3ff8], R22 ;  /* 0x003ff81601007387 */ /* 0x010fe80000100a00 */
[----:B---3--:R0:W-:Y:S04]  /*333a0*/  STL.64 [R1+0x3ff0], R20 ;  /* 0x003ff01401007387 */ /* 0x0081e80000100a00 */
[----:B0-----:R-:W3:Y:S04]  /*333b0*/  LDL.LU.64 R20, [R1+0x540] ;  /* 0x0005400001147983 */ /* 0x001ee80000300a00 */
        /* <DEDUP_REMOVED lines=16> */
[----:B------:R-:W4:Y:S01]  /*334c0*/  LDL.LU.64 R22, [R1+0x588] ;  /* 0x0005880001167983 */ /* 0x000f220000300a00 */
[----:B------:R-:W-:-:S03]  /*334d0*/  IMAD.MOV.U32 R13, RZ, RZ, R29 ;  /* 0x000000ffff0d7224 */ /* 0x000fc600078e001d */
[----:B----4-:R-:W-:Y:S04]  /*334e0*/  STL.64 [R1+0x4070], R22 ;  /* 0x0040701601007387 */ /* 0x010fe80000100a00 */
[----:B---3--:R0:W-:Y:S04]  /*334f0*/  STL.64 [R1+0x4068], R20 ;  /* 0x0040681401007387 */ /* 0x0081e80000100a00 */
[----:B0-----:R-:W3:Y:S04]  /*33500*/  LDL.LU.64 R20, [R1+0x590] ;  /* 0x0005900001147983 */ /* 0x001ee80000300a00 */
[----:B------:R-:W3:Y:S04]  /*33510*/  LDL.LU.64 R22, [R1+0x598] ;  /* 0x0005980001167983 */ /* 0x000ee80000300a00 */
[----:B------:R0:W-:Y:S04]  /*33520*/  STL.64 [R1+0x3f80], R12 ;  /* 0x003f800c01007387 */ /* 0x0001e80000100a00 */
[----:B0-----:R-:W4:Y:S04]  /*33530*/  LDL.64 R12, [R1+0x90] ;  /* 0x00009000010c7983 */ /* 0x001f280000100a00 */
[----:B----4-:R0:W-:Y:S04]  /*33540*/  STL.64 [R1+0x3f98], R12 ;  /* 0x003f980c01007387 */ /* 0x0101e80000100a00 */
[----:B0-----:R-:W4:Y:S01]  /*33550*/  LDL.64 R12, [R1+0xa0] ;  /* 0x0000a000010c7983 */ /* 0x001f220000100a00 */
[C---:B--2---:R-:W-:Y:S03]  /*33560*/  HMMA.16816.F32 R16, R8.reuse, R4, R16 ;  /* 0x000000040810723c */ /* 0x044fe60000001810 */
[----:B----4-:R0:W-:Y:S04]  /*33570*/  STL.64 [R1+0x3fb0], R12 ;  /* 0x003fb00c01007387 */ /* 0x0101e80000100a00 */
[----:B0-----:R-:W2:Y:S04]  /*33580*/  LDL.64 R12, [R1+0xb0] ;  /* 0x0000b000010c7983 */ /* 0x001ea80000100a00 */
[----:B--2---:R-:W-:Y:S04]  /*33590*/  STL.64 [R1+0x3fb8], R12 ;  /* 0x003fb80c01007387 */ /* 0x004fe80000100a00 */
[----:B------:R-:W2:Y:S04]  /*335a0*/  LDL.LU.64 R24, [R1+0x510] ;  /* 0x0005100001187983 */ /* 0x000ea80000300a00 */
[----:B------:R-:W2:Y:S04]  /*335b0*/  LDL.LU.64 R26, [R1+0x518] ;  /* 0x00051800011a7983 */ /* 0x000ea80000300a00 */
[----:B------:R0:W-:Y:S04]  /*335c0*/  STL.64 [R1+0x5a0], R16 ;  /* 0x0005a01001007387 */ /* 0x0001e80000100a00 */
[----:B------:R-:W-:Y:S04]  /*335d0*/  STL.64 [R1+0x5a8], R18 ;  /* 0x0005a81201007387 */ /* 0x000fe80000100a00 */
[----:B0-----:R-:W3:Y:S04]  /*335e0*/  LDL.LU.64 R16, [R1+0x4078] ;  /* 0x0040780001107983 */ /* 0x001ee80000300a00 */
[----:B------:R0:W-:Y:S04]  /*335f0*/  STL.64 [R1+0x3f00], R4 ;  /* 0x003f000401007387 */ /* 0x0001e80000100a00 */
[----:B0-----:R-:W4:Y:S04]  /*33600*/  LDL.LU.64 R4, [R1+0x520] ;  /* 0x0005200001047983 */ /* 0x001f280000300a00 */
[----:B------:R-:W4:Y:S01]  /*33610*/  LDL.LU.64 R6, [R1+0x528] ;  /* 0x0005280001067983 */ /* 0x000f220000300a00 */
        /* <DEDUP_REMOVED lines=37> */
[----:B------:R-:W3:Y:S04]  /*33870*/  LDL.LU R22, [R1+0x3fe0] ;  /* 0x003fe00001167983 */ /* 0x000ee80000300800 */
[----:B------:R-:W2:-:S13]  /*33880*/  LDL.LU.64 R20, [R1+0x3fd8] ;  /* 0x003fd80001147983 */ /* 0x000e9a0000300a00 */
[----:B------:R0:W-:Y:S04]  /*33890*/  STL.64 [R1+0x1310], R16 ;  /* 0x0013101001007387 */ /* 0x0001e80000100a00 */
[----:B------:R1:W-:Y:S04]  /*338a0*/  STL.64 [R1+0x1318], R18 ;  /* 0x0013181201007387 */ /* 0x0003e80000100a00 */
[----:B0-----:R-:W4:Y:S02]  /*338b0*/  LDL.LU.64 R16, [R1+0x3fd0] ;  /* 0x003fd00001107983 */ /* 0x001f240000300a00 */
[----:B----4-:R-:W-:Y:S02]  /*338c0*/  HMMA.16816.F32 R4, R8, R16, R4 ;  /* 0x000000100804723c */ /* 0x010fe40000001804 */
[----:B------:R-:W4:Y:S04]  /*338d0*/  LDL.LU.64 R16, [R1+0x4f0] ;  /* 0x0004f00001107983 */ /* 0x000f280000300a00 */
[----:B-1----:R-:W3:-:S13]  /*338e0*/  LDL.LU.64 R18, [R1+0x4f8] ;  /* 0x0004f80001127983 */ /* 0x002eda0000300a00 */
[----:B------:R-:W-:Y:S04]  /*338f0*/  STL.64 [R1+0x1300], R4 ;  /* 0x0013000401007387 */ /* 0x000fe80000100a00 */
[----:B------:R2:W-:Y:S02]  /*33900*/  STL.64 [R1+0x1308], R6 ;  /* 0x0013080601007387 */ /* 0x0005e40000100a00 */
[----:B--2---:R-:W-:Y:S02]  /*33910*/  HMMA.16816.F32 R4, R8, R20, R24 ;  /* 0x000000140804723c */ /* 0x004fe40000001818 */
[----:B---3--:R-:W-:Y:S04]  /*33920*/  STL.64 [R1+0x3fc8], R18 ;  /* 0x003fc81201007387 */ /* 0x008fe80000100a00 */
[----:B----4-:R0:W-:Y:S04]  /*33930*/  STL.64 [R1+0x3fc0], R16 ;  /* 0x003fc01001007387 */ /* 0x0101e80000100a00 */
[----:B0-----:R-:W2:Y:S04]  /*33940*/  LDL.LU.64 R16, [R1+0x500] ;  /* 0x0005000001107983 */ /* 0x001ea80000300a00 */
[----:B------:R-:W2:Y:S04]  /*33950*/  LDL.LU.64 R18, [R1+0x508] ;  /* 0x0005080001127983 */ /* 0x000ea80000300a00 */
[----:B------:R-:W3:Y:S04]  /*33960*/  LDL.LU.64 R24, [R1+0x4c0] ;  /* 0x0004c00001187983 */ /* 0x000ee80000300a00 */
[----:B------:R-:W4:Y:S04]  /*33970*/  LDL.LU.64 R26, [R1+0x4c8] ;  /* 0x0004c800011a7983 */ /* 0x000f280000300a00 */
[----:B------:R-:W-:Y:S04]  /*33980*/  STL.64 [R1+0x12f0], R4 ;  /* 0x0012f00401007387 */ /* 0x000fe80000100a00 */
[----:B------:R-:W-:Y:S01]  /*33990*/  STL.64 [R1+0x12f8], R6 ;  /* 0x0012f80601007387 */ /* 0x000fe20000100a00 */
[----:B------:R-:W-:-:S02]  /*339a0*/  IMAD.MOV.U32 R12, RZ, RZ, R2 ;  /* 0x000000ffff0c7224 */ /* 0x000fc400078e0002 */
[----:B------:R-:W-:Y:S01]  /*339b0*/  IMAD.MOV.U32 R13, RZ, RZ, R0 ;  /* 0x000000ffff0d7224 */ /* 0x000fe200078e0000 */
[----:B----4-:R-:W-:Y:S04]  /*339c0*/  STL.64 [R1+0x3f90], R26 ;  /* 0x003f901a01007387 */ /* 0x010fe80000100a00 */
[----:B---3--:R0:W-:Y:S04]  /*339d0*/  STL.64 [R1+0x3f88], R24 ;  /* 0x003f881801007387 */ /* 0x0081e80000100a00 */
[----:B0-----:R-:W3:Y:S04]  /*339e0*/  LDL.LU.64 R24, [R1+0x4d0] ;  /* 0x0004d00001187983 */ /* 0x001ee80000300a00 */
[----:B------:R-:W4:Y:S01]  /*339f0*/  LDL.LU.64 R26, [R1+0x4d8] ;  /* 0x0004d800011a7983 */ /* 0x000f220000300a00 */
[C---:B--2---:R-:W-:Y:S03]  /*33a00*/  HMMA.16816.F32 R12, R8.reuse, R12, R16 ;  /* 0x0000000c080c723c */ /* 0x044fe60000001810 */
[----:B----4-:R-:W-:Y:S04]  /*33a10*/  STL.64 [R1+0x3fa8], R26 ;  /* 0x003fa81a01007387 */ /* 0x010fe80000100a00 */
[----:B---3--:R0:W-:Y:S04]  /*33a20*/  STL.64 [R1+0x3fa0], R24 ;  /* 0x003fa01801007387 */ /* 0x0081e80000100a00 */
[----:B0-----:R-:W2:Y:S04]  /*33a30*/  LDL.LU.64 R24, [R1+0x4e0] ;  /* 0x0004e00001187983 */ /* 0x001ea80000300a00 */
[----:B------:R-:W2:Y:S04]  /*33a40*/  LDL.LU.64 R26, [R1+0x4e8] ;  /* 0x0004e800011a7983 */ /* 0x000ea80000300a00 */
[----:B------:R-:W3:Y:S04]  /*33a50*/  LDL.LU.64 R4, [R1+0x4b0] ;  /* 0x0004b00001047983 */ /* 0x000ee80000300a00 */
[----:B------:R-:W3:Y:S04]  /*33a60*/  LDL.LU.64 R6, [R1+0x4b8] ;  /* 0x0004b80001067983 */ /* 0x000ee80000300a00 */
[----:B------:R-:W-:Y:S04]  /*33a70*/  STL [R1+0x3e2c], R20 ;  /* 0x003e2c1401007387 */ /* 0x000fe80000100800 */
[----:B------:R-:W-:Y:S04]  /*33a80*/  STL [R1+0x3e28], R21 ;  /* 0x003e281501007387 */ /* 0x000fe80000100800 */
[----:B------:R-:W4:Y:S04]  /*33a90*/  LDL.LU.64 R18, [R1+0x3fc8] ;  /* 0x003fc80001127983 */ /* 0x000f280000300a00 */
[----:B------:R-:W4:Y:S04]  /*33aa0*/  LDL.LU.64 R16, [R1+0x3fc0] ;  /* 0x003fc00001107983 */ /* 0x000f280000300a00 */
[----:B------:R0:W-:Y:S04]  /*33ab0*/  STL.64 [R1+0x12e0], R12 ;  /* 0x0012e00c01007387 */ /* 0x0001e80000100a00 */
[----:B------:R-:W-:Y:S04]  /*33ac0*/  STL.64 [R1+0x12e8], R14 ;  /* 0x0012e80e01007387 */ /* 0x000fe80000100a00 */
[----:B0-----:R-:W4:Y:S02]  /*33ad0*/  LDL.LU.64 R12, [R1+0x3fb8] ;  /* 0x003fb800010c7983 */ /* 0x001f240000300a00 */
[----:B----4-:R-:W-:-:S15]  /*33ae0*/  HMMA.16816.F32 R16, R8, R12, R16 ;  /* 0x0000000c0810723c */ /* 0x010fde0000001810 */
[----:B------:R-:W-:-:S04]  /*33af0*/  NOP ;  /* 0x0000000000007918 */ /* 0x000fc80000000000 */
[----:B------:R0:W-:Y:S04]  /*33b00*/  STL.64 [R1+0x12d0], R16 ;  /* 0x0012d01001007387 */ /* 0x0001e80000100a00 */
[----:B------:R1:W-:Y:S01]  /*33b10*/  STL.64 [R1+0x12d8], R18 ;  /* 0x0012d81201007387 */ /* 0x0003e20000100a00 */
[----:B0-----:R-:W-:Y:S02]  /*33b20*/  IMAD.MOV.U32 R17, RZ, RZ, R12 ;  /* 0x000000ffff117224 */ /* 0x001fe400078e000c */
[----:B------:R-:W-:Y:S02]  /*33b30*/  IMAD.MOV.U32 R16, RZ, RZ, R13 ;  /* 0x000000ffff107224 */ /* 0x000fe400078e000d */
[----:B------:R-:W2:Y:S02]  /*33b40*/  LDL.LU.64 R12, [R1+0x3fb0] ;  /* 0x003fb000010c7983 */ /* 0x000ea40000300a00 */
[----:B--2---:R-:W-:Y:S01]  /*33b50*/  HMMA.16816.F32 R24, R8, R12, R24 ;  /* 0x0000000c0818723c */ /* 0x004fe20000001818 */
[----:B-1----:R-:W-:-:S02]  /*33b60*/  IMAD.MOV.U32 R19, RZ, RZ, R12 ;  /* 0x000000ffff137224 */ /* 0x002fc400078e000c */
[----:B------:R-:W-:-:S15]  /*33b70*/  IMAD.MOV.U32 R18, RZ, RZ, R13 ;  /* 0x000000ffff127224 */ /* 0x000fde00078e000d */
[----:B------:R-:W-:Y:S01]  /*33b80*/  NOP ;  /* 0x0000000000007918 */ /* 0x000fe20000000000 */
[----:B------:R-:W-:Y:S04]  /*33b90*/  STL.64 [R1+0x12c0], R24 ;  /* 0x0012c01801007387 */ /* 0x000fe80000100a00 */
[----:B------:R0:W-:Y:S04]  /*33ba0*/  STL.64 [R1+0x12c8], R26 ;  /* 0x0012c81a01007387 */ /* 0x0001e80000100a00 */
[----:B0-----:R-:W2:Y:S04]  /*33bb0*/  LDL.LU.64 R26, [R1+0x3fa8] ;  /* 0x003fa800011a7983 */ /* 0x001ea80000300a00 */
[----:B------:R-:W2:Y:S04]  /*33bc0*/  LDL.LU.64 R24, [R1+0x3fa0] ;  /* 0x003fa00001187983 */ /* 0x000ea80000300a00 */
[----:B------:R-:W2:Y:S04]  /*33bd0*/  LDL.LU.64 R12, [R1+0x3f98] ;  /* 0x003f9800010c7983 */ /* 0x000ea80000300a00 */
[----:B------:R-:W-:Y:S04]  /*33be0*/  STL.64 [R1+0x3e20], R18 ;  /* 0x003e201201007387 */ /* 0x000fe80000100a00 */
[----:B------:R0:W-:Y:S04]  /*33bf0*/  STL.64 [R1+0x3e18], R16 ;  /* 0x003e181001007387 */ /* 0x0001e80000100a00 */
[----:B0-----:R-:W4:Y:S01]  /*33c00*/  LDL.64 R16, [R1+0x60] ;  /* 0x0000600001107983 */ /* 0x001f220000100a00 */
        /* <DEDUP_REMOVED lines=9> */
[----:B------:R-:W-:Y:S04]  /*33ca0*/  STL [R1+0x3e34], R0 ;  /* 0x003e340001007387 */ /* 0x000fe80000100800 */
[----:B------:R-:W-:Y:S01]  /*33cb0*/  STL [R1+0x3e30], R2 ;  /* 0x003e300201007387 */ /* 0x000fe20000100800 */
[----:B--2---:R-:W-:Y:S03]  /*33cc0*/  HMMA.16816.F32 R12, R8, R12, R24 ;  /* 0x0000000c080c723c */ /* 0x004fe60000001818 */
[----:B------:R-:W3:-:S15]  /*33cd0*/  LDL.LU.64 R24, [R1+0x3f78] ;  /* 0x003f780001187983 */ /* 0x000ede0000300a00 */
[----:B------:R-:W-:Y:S01]  /*33ce0*/  NOP ;  /* 0x0000000000007918 */ /* 0x000fe20000000000 */
[----:B------:R-:W-:Y:S04]  /*33cf0*/  STL.64 [R1+0x12a0], R12 ;  /* 0x0012a00c01007387 */ /* 0x000fe80000100a00 */
        /* <DEDUP_REMOVED lines=8> */
[----:B------:R1:W-:Y:S04]  /*33d80*/  STL.64 [R1+0x1298], R6 ;  /* 0x0012980601007387 */ /* 0x0003e80000100a00 */
[----:B0-----:R-:W3:Y:S04]  /*33d90*/  LDL.LU.64 R4, [R1+0x490] ;  /* 0x0004900001047983 */ /* 0x001ee80000300a00 */
[----:B-1----:R-:W3:Y:S04]  /*33da0*/  LDL.LU.64 R6, [R1+0x498] ;  /* 0x0004980001067983 */ /* 0x002ee80000300a00 */
[----:B------:R0:W-:Y:S04]  /*33db0*/  STL.64 [R1+0x3ef8], R20 ;  /* 0x003ef81401007387 */ /* 0x0001e80000100a00 */
[----:B0-----:R-:W2:Y:S04]  /*33dc0*/  LDL.64 R20, [R1+0x1c0] ;  /* 0x0001c00001147983 */ /* 0x001ea80000100a00 */
[----:B--2---:R0:W-:Y:S04]  /*33dd0*/  STL.64 [R1+0x3f08], R20 ;  /* 0x003f081401007387 */ /* 0x0041e80000100a00 */
[----:B------:R-:W2:Y:S01]  /*33de0*/  LDL.64 R24, [R1+0x30] ;  /* 0x0000300001187983 */ /* 0x000ea20000100a00 */
[----:B0-----:R-:W-:-:S02]  /*33df0*/  IMAD.MOV.U32 R20, RZ, RZ, R22 ;  /* 0x000000ffff147224 */ /* 0x001fc400078e0016 */
[----:B------:R-:W-:Y:S01]  /*33e00*/  IMAD.MOV.U32 R21, RZ, RZ, R15 ;  /* 0x000000ffff157224 */ /* 0x000fe200078e000f */
[----:B--2---:R0:W-:Y:S04]  /*33e10*/  STL.64 [R1+0x3f58], R24 ;  /* 0x003f581801007387 */ /* 0x0041e80000100a00 */
[----:B0-----:R-:W2:Y:S04]  /*33e20*/  LDL.64 R24, [R1+0x40] ;  /* 0x0000400001187983 */ /* 0x001ea80000100a00 */
[----:B------:R0:W-:Y:S02]  /*33e30*/  STL.64 [R1+0x3f20], R20 ;  /* 0x003f201401007387 */ /* 0x0001e40000100a00 */
[----:B0-----:R-:W-:-:S02]  /*33e40*/  IMAD.MOV.U32 R20, RZ, RZ, R14 ;  /* 0x000000ffff147224 */ /* 0x001fc400078e000e */
[----:B------:R-:W-:-:S05]  /*33e50*/  IMAD.MOV.U32 R21, RZ, RZ, R3 ;  /* 0x000000ffff157224 */ /* 0x000fca00078e0003 */
[----:B------:R0:W-:Y:S04]  /*33e60*/  STL.64 [R1+0x3f50], R20 ;  /* 0x003f501401007387 */ /* 0x0001e80000100a00 */
[----:B0-----:R-:W2:Y:S04]  /*33e70*/  LDL.LU.64 R20, [R1+0x4a0] ;  /* 0x0004a00001147983 */ /* 0x001ea80000300a00 */
[----:B------:R-:W2:Y:S01]  /*33e80*/  LDL.LU.64 R22, [R1+0x4a8] ;  /* 0x0004a80001167983 */ /* 0x000ea20000300a00 */
[----:B---3--:R-:W-:Y:S01]  /*33e90*/  HMMA.16816.F32 R4, R8, R12, R4 ;  /* 0x0000000c0804723c */ /* 0x008fe20000001804 */
[----:B----4-:R-:W-:-:S02]  /*33ea0*/  IMAD.MOV.U32 R2, RZ, RZ, R17 ;  /* 0x000000ffff027224 */ /* 0x010fc400078e0011 */
[----:B------:R-:W-:-:S05]  /*33eb0*/  IMAD.MOV.U32 R0, RZ, RZ, R16 ;  /* 0x000000ffff007224 */ /* 0x000fca00078e0010 */
[----:B--2---:R-:W-:Y:S01]  /*33ec0*/  HMMA.16816.F32 R20, R8, R16, R20 ;  /* 0x000000100814723c */ /* 0x004fe20000001814 */
[----:B------:R-:W-:Y:S02]  /*33ed0*/  IMAD.MOV.U32 R17, RZ, RZ, R12 ;  /* 0x000000ffff117224 */ /* 0x000fe400078e000c */
[----:B------:R-:W-:-:S15]  /*33ee0*/  IMAD.MOV.U32 R16, RZ, RZ, R13 ;  /* 0x000000ffff107224 */ /* 0x000fde00078e000d */
[----:B------:R-:W-:Y:S01]  /*33ef0*/  NOP ;  /* 0x0000000000007918 */ /* 0x000fe20000000000 */
[----:B------:R-:W-:Y:S04]  /*33f00*/  STL.64 [R1+0x1280], R20 ;  /* 0x0012801401007387 */ /* 0x000fe80000100a00 */
[----:B------:R-:W-:Y:S04]  /*33f10*/  STL.64 [R1+0x1288], R22 ;  /* 0x0012881601007387 */ /* 0x000fe80000100a00 */
[----:B------:R-:W-:Y:S04]  /*33f20*/  STL [R1+0x3e4c], R2 ;  /* 0x003e4c0201007387 */ /* 0x000fe80000100800 */
[----:B------:R-:W-:Y:S04]  /*33f30*/  STL [R1+0x3e48], R0 ;  /* 0x003e480001007387 */ /* 0x000fe80000100800 */
[----:B------:R-:W-:Y:S04]  /*33f40*/  STL.64 [R1+0x1270], R4 ;  /* 0x0012700401007387 */ /* 0x000fe80000100a00 */
[----:B------:R-:W-:Y:S04]  /*33f50*/  STL.64 [R1+0x1278], R6 ;  /* 0x0012780601007387 */ /* 0x000fe80000100a00 */
[----:B------:R0:W-:Y:S04]  /*33f60*/  STL.64 [R1+0x3f60], R16 ;  /* 0x003f601001007387 */ /* 0x0001e80000100a00 */
[----:B0-----:R-:W2:Y:S04]  /*33f70*/  LDL.LU.64 R16, [R1+0x480] ;  /* 0x0004800001107983 */ /* 0x001ea80000300a00 */
[----:B------:R-:W2:Y:S04]  /*33f80*/  LDL.LU.64 R18, [R1+0x488] ;  /* 0x0004880001127983 */ /* 0x000ea80000300a00 */
[----:B------:R-:W3:Y:S04]  /*33f90*/  LDL.LU.64 R20, [R1+0x470] ;  /* 0x0004700001147983 */ /* 0x000ee80000300a00 */
[----:B------:R-:W3:Y:S04]  /*33fa0*/  LDL.LU.64 R22, [R1+0x478] ;  /* 0x0004780001167983 */ /* 0x000ee80000300a00 */
[----:B------:R-:W4:Y:S04]  /*33fb0*/  LDL.LU.64 R12, [R1+0x460] ;  /* 0x00046000010c7983 */ /* 0x000f280000300a00 */
[----:B------:R-:W4:Y:S04]  /*33fc0*/  LDL.LU.64 R14, [R1+0x468] ;  /* 0x00046800010e7983 */ /* 0x000f280000300a00 */
[----:B------:R-:W2:Y:S04]  /*33fd0*/  LDL.LU.64 R4, [R1+0x3f0] ;  /* 0x0003f00001047983 */ /* 0x000ea80000300a00 */
[----:B------:R-:W2:Y:S04]  /*33fe0*/  LDL.LU.64 R6, [R1+0x3f8] ;  /* 0x0003f80001067983 */ /* 0x000ea80000300a00 */
[----:B--2---:R-:W-:Y:S04]  /*33ff0*/  STL.64 [R1+0x3f18], R6 ;  /* 0x003f180601007387 */ /* 0x004fe80000100a00 */
[----:B------:R0:W-:Y:S04]  /*34000*/  STL.64 [R1+0x3f10], R4 ;  /* 0x003f100401007387 */ /* 0x0001e80000100a00 */
[----:B0-----:R-:W2:Y:S04]  /*34010*/  LDL.LU.64 R4, [R1+0x400] ;  /* 0x0004000001047983 */ /* 0x001ea80000300a00 */
[----:B------:R-:W2:Y:S01]  /*34020*/  LDL.LU.64 R6, [R1+0x408] ;  /* 0x0004080001067983 */ /* 0x000ea20000300a00 */
[----:B------:R-:W-:Y:S03]  /*34030*/  HMMA.16816.F32 R16, R8, R24, R16 ;  /* 0x000000180810723c */ /* 0x000fe60000001810 */
[----:B--2---:R-:W-:Y:S04]  /*34040*/  STL.64 [R1+0x3f30], R6 ;  /* 0x003f300601007387 */ /* 0x004fe80000100a00 */
[----:B------:R0:W-:Y:S04]  /*34050*/  STL.64 [R1+0x3f28], R4 ;  /* 0x003f280401007387 */ /* 0x0001e80000100a00 */
[----:B0-----:R-:W2:Y:S04]  /*34060*/  LDL.LU.64 R4, [R1+0x410] ;  /* 0x0004100001047983 */ /* 0x001ea80000300a00 */
[----:B------:R-:W2:Y:S04]  /*34070*/  LDL.LU.64 R6, [R1+0x418] ;  /* 0x0004180001067983 */ /* 0x000ea80000300a00 */
[----:B------:R0:W-:Y:S04]  /*34080*/  STL.64 [R1+0x1260], R16 ;  /* 0x0012601001007387 */ /* 0x0001e80000100a00 */
[----:B------:R1:W-:Y:S04]  /*34090*/  STL.64 [R1+0x1268], R18 ;  /* 0x0012681201007387 */ /* 0x0003e80000100a00 */
[----:B0-----:R-:W2:Y:S01]  /*340a0*/  LDL.LU.64 R16, [R1+0x3f60] ;  /* 0x003f600001107983 */ /* 0x001ea20000300a00 */
[----:B-1----:R-:W-:-:S02]  /*340b0*/  IMAD.MOV.U32 R19, RZ, RZ, R24 ;  /* 0x000000ffff137224 */ /* 0x002fc400078e0018 */
[----:B------:R-:W-:Y:S02]  /*340c0*/  IMAD.MOV.U32 R18, RZ, RZ, R25 ;  /* 0x000000ffff127224 */ /* 0x000fe400078e0019 */
[----:B------:R-:W3:Y:S04]  /*340d0*/  LDL.LU.64 R24, [R1+0x3f58] ;  /* 0x003f580001187983 */ /* 0x000ee80000300a00 */
[----:B------:R-:W-:Y:S01]  /*340e0*/  STL.64 [R1+0x3e58], R18 ;  /* 0x003e581201007387 */ /* 0x000fe20000100a00 */
[----:B---3--:R-:W-:Y:S03]  /*340f0*/  HMMA.16816.F32 R20, R8, R24, R20 ;  /* 0x000000180814723c */ /* 0x008fe60000001814 */
[----:B--2---:R0:W-:Y:S01]  /*34100*/  STL.64 [R1+0x3e50], R16 ;  /* 0x003e501001007387 */ /* 0x0041e20000100a00 */
[----:B------:R-:W-:-:S02]  /*34110*/  IMAD.MOV.U32 R2, RZ, RZ, R24 ;  /* 0x000000ffff027224 */ /* 0x000fc400078e0018 */
[----:B------:R-:W-:Y:S01]  /*34120*/  IMAD.MOV.U32 R0, RZ, RZ, R25 ;  /* 0x000000ffff007224 */ /* 0x000fe200078e0019 */
[----:B0-----:R-:W2:Y:S04]  /*34130*/  LDL.LU.64 R16, [R1+0x3e0] ;  /* 0x0003e00001107983 */ /* 0x001ea80000300a00 */
[----:B------:R-:W2:Y:S08]  /*34140*/  LDL.LU.64 R18, [R1+0x3e8] ;  /* 0x0003e80001127983 */ /* 0x000eb00000300a00 */
[----:B------:R0:W-:Y:S04]  /*34150*/  STL.64 [R1+0x1250], R20 ;  /* 0x0012501401007387 */ /* 0x0001e80000100a00 */
[----:B------:R-:W-:Y:S04]  /*34160*/  STL.64 [R1+0x1258], R22 ;  /* 0x0012581601007387 */ /* 0x000fe80000100a00 */
[----:B0-----:R-:W3:Y:S04]  /*34170*/  LDL.LU.64 R20, [R1+0x3f50] ;  /* 0x003f500001147983 */ /* 0x001ee80000300a00 */
[----:B------:R-:W4:Y:S02]  /*34180*/  LDL.LU.64 R24, [R1+0x3f48] ;  /* 0x003f480001187983 */ /* 0x000f240000300a00 */
[----:B----4-:R-:W-:Y:S02]  /*34190*/  HMMA.16816.F32 R8, R8, R24, R12 ;  /* 0x000000180808723c */ /* 0x010fe4000000180c */
[----:B------:R-:W3:Y:S04]  /*341a0*/  LDL.LU.64 R14, [R1+0x3f40] ;  /* 0x003f4000010e7983 */ /* 0x000ee80000300a00 */
[----:B------:R-:W3:Y:S04]  /*341b0*/  LDL.LU.64 R12, [R1+0x3f38] ;  /* 0x003f3800010c7983 */ /* 0x000ee80000300a00 */
[----:B------:R0:W-:Y:S04]  /*341c0*/  STL.64 [R1+0x3ee0], R24 ;  /* 0x003ee01801007387 */ /* 0x0001e80000100a00 */
[----:B0-----:R-:W4:Y:S05]  /*341d0*/  LDL.64 R24, [R1+0x1d0] ;  /* 0x0001d00001187983 */ /* 0x001f2a0000100a00 */
[----:B------:R0:W-:Y:S04]  /*341e0*/  STL.64 [R1+0x1230], R8 ;  /* 0x0012300801007387 */ /* 0x0001e80000100a00 */
[----:B------:R-:W-:Y:S04]  /*341f0*/  STL.64 [R1+0x1238], R10 ;  /* 0x0012380a01007387 */ /* 0x000fe80000100a00 */
[----:B0-----:R-:W2:Y:S01]  /*34200*/  LDL.64 R8, [R1+0xc0] ;  /* 0x0000c00001087983 */ /* 0x001ea20000100a00 */
        /* <DEDUP_REMOVED lines=10> */
[----:B------:R-:W-:Y:S04]  /*342b0*/  STL.64 [R1+0x13f8], R22 ;  /* 0x0013f81601007387 */ /* 0x000fe80000100a00 */
[----:B0-----:R-:W2:Y:S01]  /*342c0*/  LDL.LU.64 R20, [R1+0x3f08] ;  /* 0x003f080001147983 */ /* 0x001ea20000300a00 */
[----:B----4-:R-:W-:Y:S01]  /*342d0*/  IMAD.MOV.U32 R3, RZ, RZ, R25 ;  /* 0x000000ffff037224 */ /* 0x010fe200078e0019 */
[C---:B---3--:R-:W-:Y:S08]  /*342e0*/  HMMA.16816.F32 R4, R12.reuse, R24, R4 ;  /* 0x000000180c04723c */ /* 0x048ff00000001804 */
[----:B--2---:R-:W-:Y:S11]  /*342f0*/  HMMA.16816.F32 R16, R12, R20, R16 ;  /* 0x000000140c10723c */ /* 0x004ff60000001810 */
[----:B------:R0:W-:Y:S04]  /*34300*/  STL.64 [R1+0x13e0], R4 ;  /* 0x0013e00401007387 */ /* 0x0001e80000100a00 */
[----:B------:R1:W-:Y:S01]  /*34310*/  STL.64 [R1+0x13e8], R6 ;  /* 0x0013e80601007387 */ /* 0x0003e20000100a00 */
[----:B------:R-:W-:-:S03]  /*34320*/  IMAD.MOV.U32 R10, RZ, RZ, R20 ;  /* 0x000000ffff0a7224 */ /* 0x000fc600078e0014 */
[----:B0-----:R-:W2:Y:S01]  /*34330*/  LDL.LU.64 R4, [R1+0x3f00] ;  /* 0x003f000001047983 */ /* 0x001ea20000300a00 */
[----:B-1----:R-:W-:-:S03]  /*34340*/  IMAD.MOV.U32 R6, RZ, RZ, R24 ;  /* 0x000000ffff067224 */ /* 0x002fc600078e0018 */
[----:B------:R-:W-:Y:S01]  /*34350*/  STL [R1+0x3ce4], R3 ;  /* 0x003ce40301007387 */ /* 0x000fe20000100800 */
[----:B------:R-:W-:-:S03]  /*34360*/  IMAD.MOV.U32 R7, RZ, RZ, R21 ;  /* 0x000000ffff077224 */ /* 0x000fc600078e0015 */
[----:B------:R-:W-:Y:S04]  /*34370*/  STL [R1+0x3ce0], R6 ;  /* 0x003ce00601007387 */ /* 0x000fe80000100800 */
[----:B------:R0:W-:Y:S04]  /*34380*/  STL.64 [R1+0x13d0], R16 ;  /* 0x0013d01001007387 */ /* 0x0001e80000100a00 */
[----:B------:R-:W-:Y:S04]  /*34390*/  STL.64 [R1+0x13d8], R18 ;  /* 0x0013d81201007387 */ /* 0x000fe80000100a00 */
[----:B------:R-:W3:Y:S04]  /*343a0*/  LDL.LU.64 R20, [R1+0x3d0] ;  /* 0x0003d00001147983 */ /* 0x000ee80000300a00 */
[----:B------:R-:W3:Y:S04]  /*343b0*/  LDL.LU.64 R22, [R1+0x3d8] ;  /* 0x0003d80001167983 */ /* 0x000ee80000300a00 */
[----:B------:R-:W4:Y:S04]  /*343c0*/  LDL.LU.64 R24, [R1+0x3c0] ;  /* 0x0003c00001187983 */ /* 0x000f280000300a00 */
[----:B------:R-:W2:Y:S04]  /*343d0*/  LDL.LU.64 R26, [R1+0x3c8] ;  /* 0x0003c800011a7983 */ /* 0x000ea80000300a00 */
[----:B--2---:R-:W-:Y:S04]  /*343e0*/  STL.64 [R1+0x3ef0], R26 ;  /* 0x003ef01a01007387 */ /* 0x004fe80000100a00 */
[----:B----4-:R1:W-:Y:S04]  /*343f0*/  STL.64 [R1+0x3ee8], R24 ;  /* 0x003ee81801007387 */ /* 0x0103e80000100a00 */
[----:B0-----:R-:W2:Y:S04]  /*34400*/  LDL.64 R16, [R1+0x140] ;  /* 0x0001400001107983 */ /* 0x001ea80000100a00 */
[----:B-1----:R-:W3:Y:S04]  /*34410*/  LDL.64 R24, [R1+0x1b0] ;  /* 0x0001b00001187983 */ /* 0x002ee80000100a00 */
[----:B--2---:R0:W-:Y:S04]  /*34420*/  STL.64 [R1+0x3e90], R16 ;  /* 0x003e901001007387 */ /* 0x0041e80000100a00 */
[----:B0-----:R-:W2:Y:S01]  /*34430*/  LDL.64 R16, [R1+0x150] ;  /* 0x0001500001107983 */ /* 0x001ea20000100a00 */
[----:B---3--:R-:W-:Y:S01]  /*34440*/  HMMA.16816.F32 R20, R12, R24, R20 ;  /* 0x000000180c14723c */ /* 0x008fe20000001814 */
[----:B------:R-:W-:-:S02]  /*34450*/  IMAD.MOV.U32 R11, RZ, RZ, R25 ;  /* 0x000000ffff0b7224 */ /* 0x000fc400078e0019 */
[----:B--2---:R0:W-:Y:S04]  /*34460*/  STL.64 [R1+0x3ea8], R16 ;  /* 0x003ea81001007387 */ /* 0x0041e80000100a00 */
[----:B0-----:R-:W2:Y:S04]  /*34470*/  LDL.64 R16, [R1+0x190] ;  /* 0x0001900001107983 */ /* 0x001ea80000100a00 */
[----:B------:R-:W-:Y:S04]  /*34480*/  STL [R1+0x3cec], R7 ;  /* 0x003cec0701007387 */ /* 0x000fe80000100800 */
[----:B------:R0:W-:Y:S04]  /*34490*/  STL.64 [R1+0x3ed8], R4 ;  /* 0x003ed80401007387 */ /* 0x0001e80000100a00 */
[----:B0-----:R-:W2:Y:S04]  /*344a0*/  LDL.LU.64 R4, [R1+0x3b0] ;  /* 0x0003b00001047983 */ /* 0x001ea80000300a00 */
[----:B------:R-:W2:Y:S04]  /*344b0*/  LDL.LU.64 R6, [R1+0x3b8] ;  /* 0x0003b80001067983 */ /* 0x000ea80000300a00 */
[----:B------:R-:W-:Y:S04]  /*344c0*/  STL [R1+0x3ce8], R10 ;  /* 0x003ce80a01007387 */ /* 0x000fe80000100800 */
[----:B------:R0:W-:Y:S04]  /*344d0*/  STL.64 [R1+0x13c0], R20 ;  /* 0x0013c01401007387 */ /* 0x0001e80000100a00 */
[----:B------:R1:W-:Y:S04]  /*344e0*/  STL.64 [R1+0x13c8], R22 ;  /* 0x0013c81601007387 */ /* 0x0003e80000100a00 */
[----:B0-----:R-:W3:Y:S01]  /*344f0*/  LDL.LU.64 R20, [R1+0x3ef8] ;  /* 0x003ef80001147983 */ /* 0x001ee20000300a00 */
[----:B-1----:R-:W-:-:S03]  /*34500*/  IMAD.MOV.U32 R22, RZ, RZ, R24 ;  /* 0x000000ffff167224 */ /* 0x002fc600078e0018 */
[----:B------:R-:W4:Y:S04]  /*34510*/  LDL.LU.64 R26, [R1+0x3ef0] ;  /* 0x003ef000011a7983 */ /* 0x000f280000300a00 */
[----:B------:R-:W4:Y:S04]  /*34520*/  LDL.LU.64 R24, [R1+0x3ee8] ;  /* 0x003ee80001187983 */ /* 0x000f280000300a00 */
[----:B------:R-:W-:Y:S04]  /*34530*/  STL [R1+0x3d08], R11 ;  /* 0x003d080b01007387 */ /* 0x000fe80000100800 */
[----:B------:R0:W-:Y:S04]  /*34540*/  STL.64 [R1+0x3ec0], R8 ;  /* 0x003ec00801007387 */ /* 0x0001e80000100a00 */
[----:B0-----:R-:W4:Y:S04]  /*34550*/  LDL.64 R8, [R1+0x1a0] ;  /* 0x0001a00001087983 */ /* 0x001f280000100a00 */
[----:B------:R-:W-:Y:S01]  /*34560*/  STL [R1+0x3cf0], R22 ;  /* 0x003cf01601007387 */ /* 0x000fe20000100800 */
[C---:B--2---:R-:W-:Y:S08]  /*34570*/  HMMA.16816.F32 R4, R12.reuse, R16, R4 ;  /* 0x000000100c04723c */ /* 0x044ff00000001804 */
[----:B----4-:R-:W-:Y:S01]  /*34580*/  HMMA.16816.F32 R24, R12, R8, R24 ;  /* 0x000000080c18723c */ /* 0x010fe20000001818 */
[----:B------:R-:W-:-:S15]  /*34590*/  IMAD.MOV.U32 R23, RZ, RZ, R9 ;  /* 0x000000ffff177224 */ /* 0x000fde00078e0009 */
[----:B------:R-:W-:-:S03]  /*345a0*/  NOP ;  /* 0x0000000000007918 */ /* 0x000fc60000000000 */
[----:B------:R0:W-:Y:S04]  /*345b0*/  STL.64 [R1+0x15a0], R24 ;  /* 0x0015a01801007387 */ /* 0x0001e80000100a00 */
[----:B------:R1:W-:Y:S04]  /*345c0*/  STL.64 [R1+0x15a8], R26 ;  /* 0x0015a81a01007387 */ /* 0x0003e80000100a00 */
[----:B0-----:R-:W2:Y:S01]  /*345d0*/  LDL.LU.64 R24, [R1+0x3ee0] ;  /* 0x003ee00001187983 */ /* 0x001ea20000300a00 */
[----:B-1----:R-:W-:-:S03]  /*345e0*/  IMAD.MOV.U32 R26, RZ, RZ, R8 ;  /* 0x000000ffff1a7224 */ /* 0x002fc600078e0008 */
[----:B------:R-:W-:Y:S04]  /*345f0*/  STL [R1+0x3ea0], R23 ;  /* 0x003ea01701007387 */ /* 0x000fe80000100800 */
[----:B---3--:R-:W-:Y:S04]  /*34600*/  STL.64 [R1+0x3e98], R20 ;  /* 0x003e981401007387 */ /* 0x008fe80000100a00 */
[----:B------:R-:W-:Y:S04]  /*34610*/  STL [R1+0x3d0c], R26 ;  /* 0x003d0c1a01007387 */ /* 0x000fe80000100800 */
[----:B------:R0:W-:Y:S04]  /*34620*/  STL.64 [R1+0x1590], R4 ;  /* 0x0015900401007387 */ /* 0x0001e80000100a00 */
[----:B------:R1:W-:Y:S04]  /*34630*/  STL.64 [R1+0x1598], R6 ;  /* 0x0015980601007387 */ /* 0x0003e80000100a00 */
[----:B0-----:R-:W3:Y:S04]  /*34640*/  LDL.LU.64 R4, [R1+0x3a0] ;  /* 0x0003a00001047983 */ /* 0x001ee80000300a00 */
[----:B-1----:R-:W3:Y:S04]  /*34650*/  LDL.LU.64 R6, [R1+0x3a8] ;  /* 0x0003a80001067983 */ /* 0x002ee80000300a00 */
[----:B------:R-:W4:Y:S04]  /*34660*/  LDL.LU.64 R8, [R1+0x390] ;  /* 0x0003900001087983 */ /* 0x000f280000300a00 */
[----:B------:R-:W2:Y:S01]  /*34670*/  LDL.LU.64 R10, [R1+0x398] ;  /* 0x00039800010a7983 */ /* 0x000ea20000300a00 */
[----:B------:R-:W-:-:S02]  /*34680*/  IMAD.MOV.U32 R28, RZ, RZ, R16 ;  /* 0x000000ffff1c7224 */ /* 0x000fc400078e0010 */
[----:B------:R-:W-:Y:S01]  /*34690*/  IMAD.MOV.U32 R27, RZ, RZ, R17 ;  /* 0x000000ffff1b7224 */ /* 0x000fe200078e0011 */
[----:B--2---:R-:W-:Y:S04]  /*346a0*/  STL.64 [R1+0x3ed0], R10 ;  /* 0x003ed00a01007387 */ /* 0x004fe80000100a00 */
[----:B----4-:R0:W-:Y:S04]  /*346b0*/  STL.64 [R1+0x3ec8], R8 ;  /* 0x003ec80801007387 */ /* 0x0101e80000100a00 */
[----:B0-----:R-:W3:Y:S04]  /*346c0*/  LDL.64 R8, [R1+0x180] ;  /* 0x0001800001087983 */ /* 0x001ee80000100a00 */
[----:B------:R-:W2:Y:S04]  /*346d0*/  LDL.LU.64 R16, [R1+0x380] ;  /* 0x0003800001107983 */ /* 0x000ea80000300a00 */
[----:B------:R-:W4:Y:S01]  /*346e0*/  LDL.LU.64 R18, [R1+0x388] ;  /* 0x0003880001127983 */ /* 0x000f220000300a00 */
[----:B---3--:R-:W-:Y:S03]  /*346f0*/  HMMA.16816.F32 R4, R12, R8, R4 ;  /* 0x000000080c04723c */ /* 0x008fe60000001804 */
[----:B----4-:R-:W-:Y:S04]  /*34700*/  STL.64 [R1+0x3eb8], R18 ;  /* 0x003eb81201007387 */ /* 0x010fe80000100a00 */
[----:B--2---:R0:W-:Y:S01]  /*34710*/  STL.64 [R1+0x3eb0], R16 ;  /* 0x003eb01001007387 */ /* 0x0041e20000100a00 */
[----:B------:R-:W-:-:S03]  /*34720*/  IMAD.MOV.U32 R29, RZ, RZ, R9 ;  /* 0x000000ffff1d7224 */ /* 0x000fc600078e0009 */
[----:B0-----:R-:W2:Y:S04]  /*34730*/  LDL.64 R16, [R1+0x170] ;  /* 0x0001700001107983 */ /* 0x001ea80000100a00 */
[----:B------:R-:W3:Y:S04]  /*34740*/  LDL.LU.64 R20, [R1+0x370] ;  /* 0x0003700001147983 */ /* 0x000ee80000300a00 */
[----:B------:R-:W3:Y:S04]  /*34750*/  LDL.LU.64 R22, [R1+0x378] ;  /* 0x0003780001167983 */ /* 0x000ee80000300a00 */
[----:B------:R-:W-:Y:S04]  /*34760*/  STL [R1+0x3d24], R27 ;  /* 0x003d241b01007387 */ /* 0x000fe80000100800 */
[----:B------:R0:W-:Y:S04]  /*34770*/  STL.64 [R1+0x3e88], R24 ;  /* 0x003e881801007387 */ /* 0x0001e80000100a00 */
[----:B0-----:R-:W4:Y:S04]  /*34780*/  LDL.LU.64 R24, [R1+0x360] ;  /* 0x0003600001187983 */ /* 0x001f280000300a00 */
[----:B------:R-:W4:Y:S04]  /*34790*/  LDL.LU.64 R26, [R1+0x368] ;  /* 0x00036800011a7983 */ /* 0x000f280000300a00 */
[----:B------:R-:W-:Y:S04]  /*347a0*/  STL [R1+0x3d20], R28 ;  /* 0x003d201c01007387 */ /* 0x000fe80000100800 */
[----:B------:R0:W-:Y:S04]  /*347b0*/  STL.64 [R1+0x1580], R4 ;  /* 0x0015800401007387 */ /* 0x0001e80000100a00 */
[----:B------:R1:W-:Y:S04]  /*347c0*/  STL.64 [R1+0x1588], R6 ;  /* 0x0015880601007387 */ /* 0x0003e80000100a00 */
[----:B0-----:R-:W3:Y:S01]  /*347d0*/  LDL.LU.64 R4, [R1+0x3ed8] ;  /* 0x003ed80001047983 */ /* 0x001ee20000300a00 */
[----:B-1----:R-:W-:-:S03]  /*347e0*/  IMAD.MOV.U32 R6, RZ, RZ, R8 ;  /* 0x000000ffff067224 */ /* 0x002fc600078e0008 */
[----:B------:R-:W3:Y:S04]  /*347f0*/  LDL.LU.64 R10, [R1+0x3ed0] ;  /* 0x003ed000010a7983 */ /* 0x000ee80000300a00 */
[----:B------:R-:W3:Y:S04]  /*34800*/  LDL.LU.64 R8, [R1+0x3ec8] ;  /* 0x003ec80001087983 */ /* 0x000ee80000300a00 */
[----:B------:R-:W-:Y:S01]  /*34810*/  STL [R1+0x3d28], R29 ;  /* 0x003d281d01007387 */ /* 0x000fe20000100800 */
[----:B--2---:R-:W-:Y:S01]  /*34820*/  IMAD.MOV.U32 R3, RZ, RZ, R17 ;  /* 0x000000ffff037224 */ /* 0x004fe200078e0011 */
[----:B---3--:R-:W-:-:S15]  /*34830*/  HMMA.16816.F32 R8, R12, R16, R8 ;  /* 0x000000100c08723c */ /* 0x008fde0000001808 */
[----:B------:R-:W-:-:S04]  /*34840*/  NOP ;  /* 0x0000000000007918 */ /* 0x000fc80000000000 */
[----:B------:R0:W-:Y:S04]  /*34850*/  STL.64 [R1+0x1570], R8 ;  /* 0x0015700801007387 */ /* 0x0001e80000100a00 */
[----:B------:R1:W-:Y:S04]  /*34860*/  STL.64 [R1+0x1578], R10 ;  /* 0x0015780a01007387 */ /* 0x0003e80000100a00 */
[----:B0-----:R-:W2:Y:S01]  /*34870*/  LDL.LU.64 R8, [R1+0x3ec0] ;  /* 0x003ec00001087983 */ /* 0x001ea20000300a00 */
[----:B-1----:R-:W-:-:S03]  /*34880*/  IMAD.MOV.U32 R10, RZ, RZ, R16 ;  /* 0x000000ffff0a7224 */ /* 0x002fc600078e0010 */
[----:B------:R-:W3:Y:S04]  /*34890*/  LDL.LU.64 R18, [R1+0x3eb8] ;  /* 0x003eb80001127983 */ /* 0x000ee80000300a00 */
[----:B------:R-:W3:Y:S04]  /*348a0*/  LDL.LU.64 R16, [R1+0x3eb0] ;  /* 0x003eb00001107983 */ /* 0x000ee80000300a00 */
[----:B------:R-:W-:Y:S04]  /*348b0*/  STL [R1+0x3d30], R3 ;  /* 0x003d300301007387 */ /* 0x000fe80000100800 */
[----:B------:R-:W-:Y:S01]  /*348c0*/  STL [R1+0x3d2c], R10 ;  /* 0x003d2c0a01007387 */ /* 0x000fe20000100800 */
[----:B---3--:R-:W-:Y:S03]  /*348d0*/  HMMA.16816.F32 R16, R12, R4, R16 ;  /* 0x000000040c10723c */ /* 0x008fe60000001810 */
[----:B--2---:R0:W-:Y:S04]  /*348e0*/  STL.64 [R1+0x3e80], R8 ;  /* 0x003e800801007387 */ /* 0x0041e80000100a00 */
[----:B0-----:R-:W2:-:S12]  /*348f0*/  LDL.64 R8, [R1+0x130] ;  /* 0x0001300001087983 */ /* 0x001e980000100a00 */
[----:B------:R0:W-:Y:S04]  /*34900*/  STL.64 [R1+0x1560], R16 ;  /* 0x0015601001007387 */ /* 0x0001e80000100a00 */
[----:B------:R-:W-:Y:S04]  /*34910*/  STL.64 [R1+0x1568], R18 ;  /* 0x0015681201007387 */ /* 0x000fe80000100a00 */
[----:B0-----:R-:W3:Y:S04]  /*34920*/  LDL.LU.64 R16, [R1+0x3ea8] ;  /* 0x003ea80001107983 */ /* 0x001ee80000300a00 */
[----:B------:R0:W-:Y:S01]  /*34930*/  STL.64 [R1+0x3c38], R4 ;  /* 0x003c380401007387 */ /* 0x0001e20000100a00 */
[----:B---3--:R-:W-:Y:S01]  /*34940*/  HMMA.16816.F32 R20, R12, R16, R20 ;  /* 0x000000100c14723c */ /* 0x008fe20000001814 */
[----:B0-----:R-:W-:-:S02]  /*34950*/  IMAD.MOV.U32 R5, RZ, RZ, R16 ;  /* 0x000000ffff057224 */ /* 0x001fc400078e0010 */
[----:B------:R-:W-:-:S15]  /*34960*/  IMAD.MOV.U32 R4, RZ, RZ, R17 ;  /* 0x000000ffff047224 */ /* 0x000fde00078e0011 */
[----:B------:R-:W-:Y:S01]  /*34970*/  NOP ;  /* 0x0000000000007918 */ /* 0x000fe20000000000 */
[----:B------:R-:W-:Y:S04]  /*34980*/  STL.64 [R1+0x1550], R20 ;  /* 0x0015501401007387 */ /* 0x000fe80000100a00 */
[----:B------:R0:W-:Y:S04]  /*34990*/  STL.64 [R1+0x1558], R22 ;  /* 0x0015581601007387 */ /* 0x0001e80000100a00 */
[----:B0-----:R-:W3:Y:S04]  /*349a0*/  LDL.LU R23, [R1+0x3ea0] ;  /* 0x003ea00001177983 */ /* 0x001ee80000300800 */
[----:B------:R-:W2:Y:S04]  /*349b0*/  LDL.LU.64 R20, [R1+0x3e98] ;  /* 0x003e980001147983 */ /* 0x000ea80000300a00 */
[----:B------:R-:W4:Y:S02]  /*349c0*/  LDL.LU.64 R16, [R1+0x3e90] ;  /* 0x003e900001107983 */ /* 0x000f240000300a00 */
[----:B----4-:R-:W-:Y:S01]  /*349d0*/  HMMA.16816.F32 R24, R12, R16, R24 ;  /* 0x000000100c18723c */ /* 0x010fe20000001818 */
[----:B------:R-:W-:-:S02]  /*349e0*/  IMAD.MOV.U32 R22, RZ, RZ, R16 ;  /* 0x000000ffff167224 */ /* 0x000fc400078e0010 */
[----:B------:R-:W-:-:S15]  /*349f0*/  IMAD.MOV.U32 R7, RZ, RZ, R17 ;  /* 0x000000ffff077224 */ /* 0x000fde00078e0011 */
[----:B------:R-:W-:Y:S01]  /*34a00*/  NOP ;  /* 0x0000000000007918 */ /* 0x000fe20000000000 */
[----:B------:R0:W-:Y:S04]  /*34a10*/  STL.64 [R1+0x1540], R24 ;  /* 0x0015401801007387 */ /* 0x0001e80000100a00 */
[----:B------:R1:W-:Y:S04]  /*34a20*/  STL.64 [R1+0x1548], R26 ;  /* 0x0015481a01007387 */ /* 0x0003e80000100a00 */
[----:B0-----:R-:W4:Y:S04]  /*34a30*/  LDL.LU.64 R24, [R1+0x350] ;  /* 0x0003500001187983 */ /* 0x001f280000300a00 */
[----:B-1----:R-:W4:Y:S04]  /*34a40*/  LDL.LU.64 R26, [R1+0x358] ;  /* 0x00035800011a7983 */ /* 0x002f280000300a00 */
[----:B------:R-:W2:Y:S04]  /*34a50*/  LDL.LU.64 R16, [R1+0x320] ;  /* 0x0003200001107983 */ /* 0x000ea80000300a00 */
[----:B------:R-:W2:Y:S04]  /*34a60*/  LDL.LU.64 R18, [R1+0x328] ;  /* 0x0003280001127983 */ /* 0x000ea80000300a00 */
[----:B--2---:R-:W-:Y:S04]  /*34a70*/  STL.64 [R1+0x3e68], R18 ;  /* 0x003e681201007387 */ /* 0x004fe80000100a00 */
[----:B------:R0:W-:Y:S04]  /*34a80*/  STL.64 [R1+0x3e60], R16 ;  /* 0x003e601001007387 */ /* 0x0001e80000100a00 */
[----:B0-----:R-:W2:Y:S04]  /*34a90*/  LDL.64 R16, [R1+0x110] ;  /* 0x0001100001107983 */ /* 0x001ea80000100a00 */
[----:B--2---:R0:W-:Y:S04]  /*34aa0*/  STL.64 [R1+0x3e70], R16 ;  /* 0x003e701001007387 */ /* 0x0041e80000100a00 */
[----:B0-----:R-:W2:Y:S04]  /*34ab0*/  LDL.64 R16, [R1+0x120] ;  /* 0x0001200001107983 */ /* 0x001ea80000100a00 */
[----:B---3--:R-:W-:Y:S04]  /*34ac0*/  STL.64 [R1+0x3e40], R22 ;  /* 0x003e401601007387 */ /* 0x008fe80000100a00 */
[----:B------:R0:W-:Y:S04]  /*34ad0*/  STL.64 [R1+0x3e38], R20 ;  /* 0x003e381401007387 */ /* 0x0001e80000100a00 */
[----:B0-----:R-:W3:Y:S01]  /*34ae0*/  LDL.64 R20, [R1+0x100] ;  /* 0x0001000001147983 */ /* 0x001ee20000100a00 */
[----:B----4-:R-:W-:Y:S03]  /*34af0*/  HMMA.16816.F32 R24, R12, R8, R24 ;  /* 0x000000080c18723c */ /* 0x010fe60000001818 */
[----:B---3--:R0:W-:Y:S04]  /*34b00*/  STL.64 [R1+0x3e78], R20 ;  /* 0x003e781401007387 */ /* 0x0081e80000100a00 */
[----:B0-----:R-:W3:Y:S04]  /*34b10*/  LDL.LU.64 R20, [R1+0x340] ;  /* 0x0003400001147983 */ /* 0x001ee80000300a00 */
[----:B------:R-:W3:Y:S04]  /*34b20*/  LDL.LU.64 R22, [R1+0x348] ;  /* 0x0003480001167983 */ /* 0x000ee80000300a00 */
[----:B------:R-:W-:Y:S04]  /*34b30*/  STL.64 [R1+0x3d00], R6 ;  /* 0x003d000601007387 */ /* 0x000fe80000100a00 */
[----:B------:R0:W-:Y:S01]  /*34b40*/  STL.64 [R1+0x3cf8], R4 ;  /* 0x003cf80401007387 */ /* 0x0001e20000100a00 */
[----:B------:R-:W-:-:S03]  /*34b50*/  IMAD.MOV.U32 R11, RZ, RZ, R9 ;  /* 0x000000ffff0b7224 */ /* 0x000fc600078e0009 */
[----:B0-----:R-:W4:Y:S04]  /*34b60*/  LDL.LU.64 R4, [R1+0x330] ;  /* 0x0003300001047983 */ /* 0x001f280000300a00 */
[----:B------:R-:W4:Y:S04]  /*34b70*/  LDL.LU.64 R6, [R1+0x338] ;  /* 0x0003380001067983 */ /* 0x000f280000300a00 */
[----:B------:R0:W-:Y:S04]  /*34b80*/  STL.64 [R1+0x1530], R24 ;  /* 0x0015301801007387 */ /* 0x0001e80000100a00 */
[----:B------:R1:W-:Y:S01]  /*34b90*/  STL.64 [R1+0x1538], R26 ;  /* 0x0015381a01007387 */ /* 0x0003e20000100a00 */
[----:B--2---:R-:W-:-:S03]  /*34ba0*/  IMAD.MOV.U32 R28, RZ, RZ, R17 ;  /* 0x000000ffff1c7224 */ /* 0x004fc600078e0011 */
[----:B0-----:R-:W2:Y:S01]  /*34bb0*/  LDL.LU.64 R24, [R1+0x3e88] ;  /* 0x003e880001187983 */ /* 0x001ea20000300a00 */
[----:B-1----:R-:W-:-:S03]  /*34bc0*/  IMAD.MOV.U32 R26, RZ, RZ, R8 ;  /* 0x000000ffff1a7224 */ /* 0x002fc600078e0008 */
[----:B------:R-:W2:Y:S01]  /*34bd0*/  LDL.LU.64 R8, [R1+0x3e80] ;  /* 0x003e800001087983 */ /* 0x000ea20000300a00 */
[----:B------:R-:W-:-:S03]  /*34be0*/  IMAD.MOV.U32 R27, RZ, RZ, R16 ;  /* 0x000000ffff1b7224 */ /* 0x000fc600078e0010 */
[----:B------:R-:W-:Y:S01]  /*34bf0*/  STL [R1+0x3d34], R26 ;  /* 0x003d341a01007387 */ /* 0x000fe20000100800 */
[----:B---3--:R-:W-:-:S15]  /*34c00*/  HMMA.16816.F32 R20, R12, R16, R20 ;  /* 0x000000100c14723c */ /* 0x008fde0000001814 */
[----:B------:R-:W-:-:S04]  /*34c10*/  NOP ;  /* 0x0000000000007918 */ /* 0x000fc80000000000 */
[----:B------:R0:W-:Y:S04]  /*34c20*/  STL.64 [R1+0x1520], R20 ;  /* 0x0015201401007387 */ /* 0x0001e80000100a00 */
[----:B------:R-:W-:Y:S04]  /*34c30*/  STL.64 [R1+0x1528], R22 ;  /* 0x0015281601007387 */ /* 0x000fe80000100a00 */
[----:B0-----:R-:W3:Y:S04]  /*34c40*/  LDL.LU.64 R20, [R1+0x3e78] ;  /* 0x003e780001147983 */ /* 0x001ee80000300a00 */
[----:B------:R-:W4:Y:S02]  /*34c50*/  LDL.LU.64 R16, [R1+0x3e70] ;  /* 0x003e700001107983 */ /* 0x000f240000300a00 */
[----:B----4-:R-:W-:-:S15]  /*34c60*/  HMMA.16816.F32 R4, R12, R16, R4 ;  /* 0x000000100c04723c */ /* 0x010fde0000001804 */
[----:B------:R-:W-:-:S04]  /*34c70*/  NOP ;  /* 0x0000000000007918 */ /* 0x000fc80000000000 */
[----:B------:R0:W-:Y:S04]  /*34c80*/  STL.64 [R1+0x1510], R4 ;  /* 0x0015100401007387 */ /* 0x0001e80000100a00 */
[----:B------:R-:W-:Y:S04]  /*34c90*/  STL.64 [R1+0x1518], R6 ;  /* 0x0015180601007387 */ /* 0x000fe80000100a00 */
[----:B------:R-:W3:Y:S01]  /*34ca0*/  LDL.LU.64 R18, [R1+0x3e68] ;  /* 0x003e680001127983 */ /* 0x000ee20000300a00 */
[----:B0-----:R-:W-:Y:S02]  /*34cb0*/  IMAD.MOV.U32 R5, RZ, RZ, R16 ;  /* 0x000000ffff057224 */ /* 0x001fe400078e0010 */
[----:B------:R-:W-:-:S02]  /*34cc0*/  IMAD.MOV.U32 R4, RZ, RZ, R17 ;  /* 0x000000ffff047224 */ /* 0x000fc400078e0011 */
[----:B------:R-:W3:Y:S02]  /*34cd0*/  LDL.LU.64 R16, [R1+0x3e60] ;  /* 0x003e600001107983 */ /* 0x000ee40000300a00 */
[----:B---3--:R-:W-:-:S15]  /*34ce0*/  HMMA.16816.F32 R16, R12, R20, R16 ;  /* 0x000000140c10723c */ /* 0x008fde0000001810 */
[----:B------:R-:W-:-:S04]  /*34cf0*/  NOP ;  /* 0x0000000000007918 */ /* 0x000fc80000000000 */
[----:B------:R-:W-:Y:S04]  /*34d00*/  STL.64 [R1+0x1500], R16 ;  /* 0x0015001001007387 */ /* 0x000fe80000100a00 */
[----:B------:R0:W-:Y:S04]  /*34d10*/  STL.64 [R1+0x1508], R18 ;  /* 0x0015081201007387 */ /* 0x0001e80000100a00 */
[----:B0-----:R-:W3:Y:S04]  /*34d20*/  LDL.LU.64 R18, [R1+0x3e58] ;  /* 0x003e580001127983 */ /* 0x001ee80000300a00 */
[----:B------:R-:W4:Y:S01]  /*34d30*/  LDL.LU.64 R16, [R1+0x3e50] ;  /* 0x003e500001107983 */ /* 0x000f220000300a00 */
[----:B------:R-:W-:-:S02]  /*34d40*/  IMAD.MOV.U32 R7, RZ, RZ, R20 ;  /* 0x000000ffff077224 */ /* 0x000fc400078e0014 */
[----:B------:R-:W-:Y:S02]  /*34d50*/  IMAD.MOV.U32 R6, RZ, RZ, R21 ;  /* 0x000000ffff067224 */ /* 0x000fe400078e0015 */
[----:B------:R-:W2:Y:S04]  /*34d60*/  LDL.LU.64 R20, [R1+0x310] ;  /* 0x0003100001147983 */ /* 0x000ea80000300a00 */
[----:B------:R-:W2:Y:S04]  /*34d70*/  LDL.LU.64 R22, [R1+0x318] ;  /* 0x0003180001167983 */ /* 0x000ea80000300a00 */
[----:B------:R-:W-:Y:S04]  /*34d80*/  STL.64 [R1+0x3d40], R6 ;  /* 0x003d400601007387 */ /* 0x000fe80000100a00 */
[----:B------:R0:W-:Y:S02]  /*34d90*/  STL.64 [R1+0x3d38], R4 ;  /* 0x003d380401007387 */ /* 0x0001e40000100a00 */
[----:B0-----:R-:W-:-:S02]  /*34da0*/  IMAD.MOV.U32 R4, RZ, RZ, R2 ;  /* 0x000000ffff047224 */ /* 0x001fc400078e0002 */
[----:B------:R-:W-:Y:S01]  /*34db0*/  IMAD.MOV.U32 R5, RZ, RZ, R0 ;  /* 0x000000ffff057224 */ /* 0x000fe200078e0000 */
[----:B------:R-:W2:Y:S04]  /*34dc0*/  LDL.LU R2, [R1+0x3e4c] ;  /* 0x003e4c0001027983 */ /* 0x000ea80000300800 */
[----:B------:R-:W2:Y:S04]  /*34dd0*/  LDL.LU R0, [R1+0x3e48] ;  /* 0x003e480001007983 */ /* 0x000ea80000300800 */
[----:B------:R3:W-:Y:S02]  /*34de0*/  STL.64 [R1+0x3d58], R4 ;  /* 0x003d580401007387 */ /* 0x0007e40000100a00 */
[----:B---3--:R-:W-:-:S02]  /*34df0*/  IMAD.MOV.U32 R4, RZ, RZ, R19 ;  /* 0x000000ffff047224 */ /* 0x008fc400078e0013 */
[----:B------:R-:W-:-:S05]  /*34e00*/  IMAD.MOV.U32 R5, RZ, RZ, R18 ;  /* 0x000000ffff057224 */ /* 0x000fca00078e0012 */
[----:B------:R4:W-:Y:S02]  /*34e10*/  STL.64 [R1+0x3d70], R4 ;  /* 0x003d700401007387 */ /* 0x0009e40000100a00 */
[----:B----4-:R-:W-:Y:S02]  /*34e20*/  IMAD.MOV.U32 R4, RZ, RZ, R17 ;  /* 0x000000ffff047224 */ /* 0x010fe400078e0011 */
[----:B------:R-:W-:Y:S02]  /*34e30*/  IMAD.MOV.U32 R5, RZ, RZ, R16 ;  /* 0x000000ffff057224 */ /* 0x000fe400078e0010 */
[----:B------:R-:W3:Y:S04]  /*34e40*/  LDL.LU.64 R16, [R1+0x300] ;  /* 0x0003000001107983 */ /* 0x000ee80000300a00 */
[----:B------:R-:W3:Y:S04]  /*34e50*/  LDL.LU.64 R18, [R1+0x308] ;  /* 0x0003080001127983 */ /* 0x000ee80000300a00 */
[----:B------:R0:W-:Y:S04]  /*34e60*/  STL.64 [R1+0x3d88], R4 ;  /* 0x003d880401007387 */ /* 0x0001e80000100a00 */
[----:B0-----:R-:W2:Y:S02]  /*34e70*/  LDL.64 R4, [R1+0xf0] ;  /* 0x0000f00001047983 */ /* 0x001ea40000100a00 */
[----:B--2---:R-:W-:-:S15]  /*34e80*/  HMMA.16816.F32 R20, R12, R4, R20 ;  /* 0x000000040c14723c */ /* 0x004fde0000001814 */
[----:B------:R-:W-:-:S04]  /*34e90*/  NOP ;  /* 0x0000000000007918 */ /* 0x000fc80000000000 */
[----:B------:R-:W-:Y:S04]  /*34ea0*/  STL.64 [R1+0x14f0], R20 ;  /* 0x0014f01401007387 */ /* 0x000fe80000100a00 */
[----:B------:R0:W-:Y:S04]  /*34eb0*/  STL.64 [R1+0x14f8], R22 ;  /* 0x0014f81601007387 */ /* 0x0001e80000100a00 */
[----:B0-----:R-:W2:Y:S04]  /*34ec0*/  LDL.LU.64 R22, [R1+0x3e40] ;  /* 0x003e400001167983 */ /* 0x001ea80000300a00 */
[----:B------:R-:W4:Y:S01]  /*34ed0*/  LDL.LU.64 R20, [R1+0x3e38] ;  /* 0x003e380001147983 */ /* 0x000f220000300a00 */
[----:B------:R-:W-:-:S02]  /*34ee0*/  IMAD.MOV.U32 R26, RZ, RZ, R4 ;  /* 0x000000ffff1a7224 */ /* 0x000fc400078e0004 */
[----:B------:R-:W-:Y:S02]  /*34ef0*/  IMAD.MOV.U32 R3, RZ, RZ, R5 ;  /* 0x000000ffff037224 */ /* 0x000fe400078e0005 */
[----:B------:R-:W-:Y:S02]  /*34f00*/  IMAD.MOV.U32 R4, RZ, RZ, R0 ;  /* 0x000000ffff047224 */ /* 0x000fe400078e0000 */
[----:B------:R-:W-:Y:S01]  /*34f10*/  IMAD.MOV.U32 R5, RZ, RZ, R2 ;  /* 0x000000ffff057224 */ /* 0x000fe200078e0002 */
[----:B------:R-:W2:Y:S04]  /*34f20*/  LDL.LU R0, [R1+0x3e34] ;  /* 0x003e340001007983 */ /* 0x000ea80000300800 */
[----:B------:R-:W2:Y:S04]  /*34f30*/  LDL.LU R2, [R1+0x3e30] ;  /* 0x003e300001027983 */ /* 0x000ea80000300800 */
[----:B------:R4:W-:Y:S02]  /*34f40*/  STL.64 [R1+0x3da0], R4 ;  /* 0x003da00401007387 */ /* 0x0009e40000100a00 */
[----:B----4-:R-:W-:-:S02]  /*34f50*/  IMAD.MOV.U32 R4, RZ, RZ, R20 ;  /* 0x000000ffff047224 */ /* 0x010fc400078e0014 */
[----:B------:R-:W-:Y:S01]  /*34f60*/  IMAD.MOV.U32 R5, RZ, RZ, R21 ;  /* 0x000000ffff057224 */ /* 0x000fe200078e0015 */
[----:B------:R-:W4:Y:S04]  /*34f70*/  LDL.LU R20, [R1+0x3e2c] ;  /* 0x003e2c0001147983 */ /* 0x000f280000300800 */
[----:B------:R-:W4:Y:S04]  /*34f80*/  LDL.LU R21, [R1+0x3e28] ;  /* 0x003e280001157983 */ /* 0x000f280000300800 */
[----:B------:R0:W-:Y:S04]  /*34f90*/  STL.64 [R1+0x3db8], R4 ;  /* 0x003db80401007387 */ /* 0x0001e80000100a00 */
[----:B0-----:R-:W2:Y:S04]  /*34fa0*/  LDL.64 R4, [R1+0x80] ;  /* 0x0000800001047983 */ /* 0x001ea80000100a00 */
[----:B--2---:R0:W-:Y:S04]  /*34fb0*/  STL.64 [R1+0x3dd0], R4 ;  /* 0x003dd00401007387 */ /* 0x0041e80000100a00 */
[----:B0-----:R-:W4:Y:S04]  /*34fc0*/  LDL.LU.64 R4, [R1+0x2f0] ;  /* 0x0002f00001047983 */ /* 0x001f280000300a00 */
[----:B------:R-:W4:Y:S04]  /*34fd0*/  LDL.LU.64 R6, [R1+0x2f8] ;  /* 0x0002f80001067983 */ /* 0x000f280000300a00 */
[----:B------:R-:W-:Y:S04]  /*34fe0*/  STL.64 [R1+0x3d50], R26 ;  /* 0x003d501a01007387 */ /* 0x000fe80000100a00 */
[----:B------:R0:W-:Y:S04]  /*34ff0*/  STL.64 [R1+0x3d48], R24 ;  /* 0x003d481801007387 */ /* 0x0001e80000100a00 */
[----:B0-----:R-:W3:Y:S02]  /*35000*/  LDL.64 R24, [R1+0xe0] ;  /* 0x0000e00001187983 */ /* 0x001ee40000100a00 */
[----:B---3--:R-:W-:Y:S01]  /*35010*/  HMMA.16816.F32 R16, R12, R24, R16 ;  /* 0x000000180c10723c */ /* 0x008fe20000001810 */
[----:B------:R-:W-:-:S02]  /*35020*/  IMAD.MOV.U32 R10, RZ, RZ, R24 ;  /* 0x000000ffff0a7224 */ /* 0x000fc400078e0018 */
[----:B------:R-:W-:-:S05]  /*35030*/  IMAD.MOV.U32 R29, RZ, RZ, R25 ;  /* 0x000000ffff1d7224 */ /* 0x000fca00078e0019 */
[----:B----4-:R-:W-:Y:S11]  /*35040*/  HMMA.16816.F32 R24, R12, R20, R4 ;  /* 0x000000140c18723c */ /* 0x010ff60000001804 */
[----:B------:R-:W-:Y:S04]  /*35050*/  STL.64 [R1+0x14e0], R16 ;  /* 0x0014e01001007387 */ /* 0x000fe80000100a00 */
[----:B------:R0:W-:Y:S04]  /*35060*/  STL.64 [R1+0x14e8], R18 ;  /* 0x0014e81201007387 */ /* 0x0001e80000100a00 */
[----:B0-----:R-:W2:Y:S04]  /*35070*/  LDL.LU.64 R18, [R1+0x3e20] ;  /* 0x003e200001127983 */ /* 0x001ea80000300a00 */
[----:B------:R-:W3:Y:S04]  /*35080*/  LDL.LU.64 R16, [R1+0x3e18] ;  /* 0x003e180001107983 */ /* 0x000ee80000300a00 */
[----:B------:R-:W4:Y:S04]  /*35090*/  LDL.LU.64 R4, [R1+0x2b0] ;  /* 0x0002b00001047983 */ /* 0x000f280000300a00 */
[----:B------:R-:W2:Y:S04]  /*350a0*/  LDL.LU.64 R6, [R1+0x2b8] ;  /* 0x0002b80001067983 */ /* 0x000ea80000300a00 */
[----:B------:R-:W-:Y:S04]  /*350b0*/  STL.64 [R1+0x14d0], R24 ;  /* 0x0014d01801007387 */ /* 0x000fe80000100a00 */
[----:B------:R-:W-:Y:S04]  /*350c0*/  STL.64 [R1+0x14d8], R26 ;  /* 0x0014d81a01007387 */ /* 0x000fe80000100a00 */
[----:B--2---:R-:W-:Y:S04]  /*350d0*/  STL.64 [R1+0x3de0], R6 ;  /* 0x003de00601007387 */ /* 0x004fe80000100a00 */
[----:B----4-:R0:W-:Y:S02]  /*350e0*/  STL.64 [R1+0x3dd8], R4 ;  /* 0x003dd80401007387 */ /* 0x0101e40000100a00 */
[----:B0-----:R-:W-:-:S02]  /*350f0*/  IMAD.MOV.U32 R4, RZ, RZ, R19 ;  /* 0x000000ffff047224 */ /* 0x001fc400078e0013 */
[----:B------:R-:W-:-:S05]  /*35100*/  IMAD.MOV.U32 R5, RZ, RZ, R18 ;  /* 0x000000ffff057224 */ /* 0x000fca00078e0012 */
[----:B------:R3:W-:Y:S02]  /*35110*/  STL.64 [R1+0x3df8], R4 ;  /* 0x003df80401007387 */ /* 0x0007e40000100a00 */
[----:B---3--:R-:W-:Y:S02]  /*35120*/  IMAD.MOV.U32 R4, RZ, RZ, R17 ;  /* 0x000000ffff047224 */ /* 0x008fe400078e0011 */
[----:B------:R-:W-:-:S05]  /*35130*/  IMAD.MOV.U32 R5, RZ, RZ, R16 ;  /* 0x000000ffff057224 */ /* 0x000fca00078e0010 */
        /* <DEDUP_REMOVED lines=39> */
[----:B------:R2:W-:Y:S04]  /*353b0*/  STL.64 [R1+0x14c8], R6 ;  /* 0x0014c80601007387 */ /* 0x0005e80000100a00 */
[----:B0-----:R-:W2:Y:S04]  /*353c0*/  LDL.LU.64 R4, [R1+0x3e10] ;  /* 0x003e100001047983 */ /* 0x001ea80000300a00 */
[----:B------:R-:W-:Y:S01]  /*353d0*/  STL.64 [R1+0x3b90], R8 ;  /* 0x003b900801007387 */ /* 0x000fe20000100a00 */
[----:B--2---:R-:W-:Y:S03]  /*353e0*/  HMMA.16816.F32 R4, R12, R4, R24 ;  /* 0x000000040c04723c */ /* 0x004fe60000001818 */
[----:B------:R-:W2:Y:S04]  /*353f0*/  LDL.LU.64 R26, [R1+0x3e08] ;  /* 0x003e0800011a7983 */ /* 0x000ea80000300a00 */
[----:B------:R-:W2:-:S12]  /*35400*/  LDL.LU.64 R24, [R1+0x3e00] ;  /* 0x003e000001187983 */ /* 0x000e980000300a00 */
[----:B------:R0:W-:Y:S04]  /*35410*/  STL.64 [R1+0x14b0], R4 ;  /* 0x0014b00401007387 */ /* 0x0001e80000100a00 */
[----:B------:R2:W-:Y:S04]  /*35420*/  STL.64 [R1+0x14b8], R6 ;  /* 0x0014b80601007387 */ /* 0x0005e80000100a00 */
[----:B0-----:R-:W2:Y:S02]  /*35430*/  LDL.LU.64 R4, [R1+0x3df8] ;  /* 0x003df80001047983 */ /* 0x001ea40000300a00 */
[----:B--2---:R-:W-:Y:S02]  /*35440*/  HMMA.16816.F32 R4, R12, R4, R24 ;  /* 0x000000040c04723c */ /* 0x004fe40000001818 */
[----:B------:R-:W2:Y:S04]  /*35450*/  LDL.LU.64 R26, [R1+0x3df0] ;  /* 0x003df000011a7983 */ /* 0x000ea80000300a00 */
[----:B------:R-:W2:-:S13]  /*35460*/  LDL.LU.64 R24, [R1+0x3de8] ;  /* 0x003de80001187983 */ /* 0x000e9a0000300a00 */
[----:B------:R-:W-:Y:S04]  /*35470*/  STL.64 [R1+0x14a0], R4 ;  /* 0x0014a00401007387 */ /* 0x000fe80000100a00 */
[----:B------:R0:W-:Y:S04]  /*35480*/  STL.64 [R1+0x14a8], R6 ;  /* 0x0014a80601007387 */ /* 0x0001e80000100a00 */
[----:B0-----:R-:W4:Y:S04]  /*35490*/  LDL.LU.64 R6, [R1+0x3de0] ;  /* 0x003de00001067983 */ /* 0x001f280000300a00 */
[----:B------:R-:W4:Y:S01]  /*354a0*/  LDL.LU.64 R4, [R1+0x3dd8] ;  /* 0x003dd80001047983 */ /* 0x000f220000300a00 */
[----:B------:R-:W-:-:S02]  /*354b0*/  IMAD.MOV.U32 R20, RZ, RZ, R2 ;  /* 0x000000ffff147224 */ /* 0x000fc400078e0002 */
[----:B------:R-:W-:-:S07]  /*354c0*/  IMAD.MOV.U32 R21, RZ, RZ, R0 ;  /* 0x000000ffff157224 */ /* 0x000fce00078e0000 */
[----:B----4-:R-:W-:Y:S01]  /*354d0*/  HMMA.16816.F32 R20, R12, R20, R4 ;  /* 0x000000140c14723c */ /* 0x010fe20000001804 */
[----:B------:R-:W2:-:S15]  /*354e0*/  LDL.LU.64 R4, [R1+0x3dd0] ;  /* 0x003dd00001047983 */ /* 0x000e9e0000300a00 */
[----:B------:R-:W-:-:S03]  /*354f0*/  NOP ;  /* 0x0000000000007918 */ /* 0x000fc60000000000 */
[----:B------:R0:W-:Y:S04]  /*35500*/  STL.64 [R1+0x1490], R20 ;  /* 0x0014901401007387 */ /* 0x0001e80000100a00 */
[----:B------:R-:W-:Y:S04]  /*35510*/  STL.64 [R1+0x1498], R22 ;  /* 0x0014981601007387 */ /* 0x000fe80000100a00 */
        /* <DEDUP_REMOVED lines=36> */
[----:B------:R-:W3:-:S13]  /*35760*/  LDL.LU.64 R24, [R1+0x3d48] ;  /* 0x003d480001187983 */ /* 0x000eda0000300a00 */
[----:B------:R-:W-:Y:S04]  /*35770*/  STL.64 [R1+0x1430], R4 ;  /* 0x0014300401007387 */ /* 0x000fe80000100a00 */
[----:B------:R0:W-:Y:S04]  /*35780*/  STL.64 [R1+0x1438], R6 ;  /* 0x0014380601007387 */ /* 0x0001e80000100a00 */
[----:B0-----:R-:W4:Y:S04]  /*35790*/  LDL.LU.64 R6, [R1+0x3d40] ;  /* 0x003d400001067983 */ /* 0x001f280000300a00 */
[----:B------:R-:W4:Y:S01]  /*357a0*/  LDL.LU.64 R4, [R1+0x3d38] ;  /* 0x003d380001047983 */ /* 0x000f220000300a00 */
[----:B------:R-:W-:Y:S01]  /*357b0*/  IMAD.MOV.U32 R9, RZ, RZ, R3 ;  /* 0x000000ffff097224 */ /* 0x000fe200078e0003 */
[----:B---3--:R-:W-:Y:S02]  /*357c0*/  HMMA.16816.F32 R12, R12, R24, R16 ;  /* 0x000000180c0c723c */ /* 0x008fe40000001810 */
[----:B------:R-:W3:Y:S04]  /*357d0*/  LDL.LU.64 R16, [R1+0xff0] ;  /* 0x000ff00001107983 */ /* 0x000ee80000300a00 */
[----:B------:R-:W3:Y:S01]  /*357e0*/  LDL.LU.64 R18, [R1+0xff8] ;  /* 0x000ff80001127983 */ /* 0x000ee20000300a00 */
[----:B--2---:R-:W-:-:S12]  /*357f0*/  IMAD.MOV.U32 R8, RZ, RZ, R26 ;  /* 0x000000ffff087224 */ /* 0x004fd800078e001a */
[----:B------:R-:W-:Y:S04]  /*35800*/  STL.64 [R1+0x13b0], R12 ;  /* 0x0013b00c01007387 */ /* 0x000fe80000100a00 */
[----:B------:R-:W-:Y:S04]  /*35810*/  STL.64 [R1+0x13b8], R14 ;  /* 0x0013b80e01007387 */ /* 0x000fe80000100a00 */
[----:B------:R-:W2:Y:S04]  /*35820*/  LDL.LU R26, [R1+0x3d34] ;  /* 0x003d3400011a7983 */ /* 0x000ea80000300800 */
[----:B------:R-:W2:Y:S04]  /*35830*/  LDL.LU R3, [R1+0x3d30] ;  /* 0x003d300001037983 */ /* 0x000ea80000300800 */
[----:B------:R4:W-:Y:S04]  /*35840*/  STL.64 [R1+0x3ba0], R8 ;  /* 0x003ba00801007387 */ /* 0x0009e80000100a00 */
[----:B------:R0:W-:Y:S01]  /*35850*/  STL.64 [R1+0x3b60], R24 ;  /* 0x003b601801007387 */ /* 0x0001e20000100a00 */
[----:B----4-:R-:W-:-:S02]  /*35860*/  IMAD.MOV.U32 R8, RZ, RZ, R7 ;  /* 0x000000ffff087224 */ /* 0x010fc400078e0007 */
[----:B------:R-:W-:Y:S02]  /*35870*/  IMAD.MOV.U32 R9, RZ, RZ, R6 ;  /* 0x000000ffff097224 */ /* 0x000fe400078e0006 */
[----:B0-----:R-:W-:Y:S02]  /*35880*/  IMAD.MOV.U32 R24, RZ, RZ, R10 ;  /* 0x000000ffff187224 */ /* 0x001fe400078e000a */
[----:B------:R-:W-:Y:S01]  /*35890*/  IMAD.MOV.U32 R25, RZ, RZ, R29 ;  /* 0x000000ffff197224 */ /* 0x000fe200078e001d */
[----:B------:R-:W4:Y:S04]  /*358a0*/  LDL.LU R10, [R1+0x3d2c] ;  /* 0x003d2c00010a7983 */ /* 0x000f280000300800 */
[----:B------:R-:W2:Y:S04]  /*358b0*/  LDL.LU R29, [R1+0x3d28] ;  /* 0x003d2800011d7983 */ /* 0x000ea80000300800 */
[----:B------:R0:W-:Y:S02]  /*358c0*/  STL.64 [R1+0x3bb8], R8 ;  /* 0x003bb80801007387 */ /* 0x0001e40000100a00 */
[----:B0-----:R-:W-:-:S02]  /*358d0*/  IMAD.MOV.U32 R8, RZ, RZ, R5 ;  /* 0x000000ffff087224 */ /* 0x001fc400078e0005 */
[----:B------:R-:W-:Y:S02]  /*358e0*/  IMAD.MOV.U32 R9, RZ, RZ, R4 ;  /* 0x000000ffff097224 */ /* 0x000fe400078e0004 */
[----:B------:R-:W2:Y:S04]  /*358f0*/  LDL.LU.64 R4, [R1+0xfe0] ;  /* 0x000fe00001047983 */ /* 0x000ea80000300a00 */
[----:B------:R-:W2:Y:S04]  /*35900*/  LDL.LU.64 R6, [R1+0xfe8] ;  /* 0x000fe80001067983 */ /* 0x000ea80000300a00 */
[----:B------:R0:W-:Y:S04]  /*35910*/  STL.64 [R1+0x3bd0], R8 ;  /* 0x003bd00801007387 */ /* 0x0001e80000100a00 */
[----:B------:R-:W-:Y:S04]  /*35920*/  STL.64 [R1+0x3b98], R24 ;  /* 0x003b981801007387 */ /* 0x000fe80000100a00 */
[----:B------:R-:W3:Y:S04]  /*35930*/  LDL.LU R12, [R1] ;  /* 0x00000000010c7983 */ /* 0x000ee80000300800 */
[----:B------:R-:W3:Y:S04]  /*35940*/  LDL.LU R13, [R1+0x4] ;  /* 0x00000400010d7983 */ /* 0x000ee80000300800 */
[----:B------:R-:W3:Y:S04]  /*35950*/  LDL.LU R14, [R1+0x8] ;  /* 0x00000800010e7983 */ /* 0x000ee80000300800 */
[----:B------:R-:W3:Y:S01]  /*35960*/  LDL.LU R15, [R1+0xc] ;  /* 0x00000c00010f7983 */ /* 0x000ee20000300800 */
[----:B0-----:R-:W-:-:S02]  /*35970*/  IMAD.MOV.U32 R8, RZ, RZ, R27 ;  /* 0x000000ffff087224 */ /* 0x001fc400078e001b */
[----:B------:R-:W-:Y:S01]  /*35980*/  IMAD.MOV.U32 R9, RZ, RZ, R28 ;  /* 0x000000ffff097224 */ /* 0x000fe200078e001c */
[----:B------:R-:W2:Y:S04]  /*35990*/  LDL.LU R27, [R1+0x3d24] ;  /* 0x003d2400011b7983 */ /* 0x000ea80000300800 */
[----:B------:R-:W2:Y:S04]  /*359a0*/  LDL.LU R28, [R1+0x3d20] ;  /* 0x003d2000011c7983 */ /* 0x000ea80000300800 */
[----:B------:R-:W-:Y:S01]  /*359b0*/  STL.64 [R1+0x3be8], R8 ;  /* 0x003be80801007387 */ /* 0x000fe20000100a00 */
[----:B---3--:R-:W-:-:S15]  /*359c0*/  HMMA.16816.F32 R16, R12, R20, R16 ;  /* 0x000000140c10723c */ /* 0x008fde0000001810 */
[----:B------:R-:W-:-:S04]  /*359d0*/  NOP ;  /* 0x0000000000007918 */ /* 0x000fc80000000000 */
[----:B------:R0:W-:Y:S04]  /*359e0*/  STL.64 [R1+0x250], R16 ;  /* 0x0002501001007387 */ /* 0x0001e80000100a00 */
[----:B------:R1:W-:Y:S04]  /*359f0*/  STL.64 [R1+0x258], R18 ;  /* 0x0002581201007387 */ /* 0x0003e80000100a00 */
[----:B0-----:R-:W3:Y:S01]  /*35a00*/  LDL.LU.64 R16, [R1+0x3d18] ;  /* 0x003d180001107983 */ /* 0x001ee20000300a00 */
[----:B--2---:R-:W-:Y:S02]  /*35a10*/  IMAD.MOV.U32 R8, RZ, RZ, R26 ;  /* 0x000000ffff087224 */ /* 0x004fe400078e001a */
[----:B------:R-:W-:-:S02]  /*35a20*/  IMAD.MOV.U32 R9, RZ, RZ, R11 ;  /* 0x000000ffff097224 */ /* 0x000fc400078e000b */
[----:B-1----:R-:W-:Y:S02]  /*35a30*/  IMAD.MOV.U32 R18, RZ, RZ, R20 ;  /* 0x000000ffff127224 */ /* 0x002fe400078e0014 */
[----:B------:R-:W-:Y:S01]  /*35a40*/  IMAD.MOV.U32 R19, RZ, RZ, R21 ;  /* 0x000000ffff137224 */ /* 0x000fe200078e0015 */
[----:B------:R-:W2:Y:S04]  /*35a50*/  LDL.LU.64 R22, [R1+0x3d10] ;  /* 0x003d100001167983 */ /* 0x000ea80000300a00 */
[----:B------:R-:W2:Y:S04]  /*35a60*/  LDL.LU R26, [R1+0x3d0c] ;  /* 0x003d0c00011a7983 */ /* 0x000ea80000300800 */
[----:B------:R-:W2:Y:S04]  /*35a70*/  LDL.LU R11, [R1+0x3d08] ;  /* 0x003d0800010b7983 */ /* 0x000ea80000300800 */
[----:B------:R-:W-:Y:S04]  /*35a80*/  STL.64 [R1+0x3c00], R8 ;  /* 0x003c000801007387 */ /* 0x000fe80000100a00 */
[----:B------:R-:W-:Y:S04]  /*35a90*/  STL.64 [R1+0x3ae8], R18 ;  /* 0x003ae81201007387 */ /* 0x000fe80000100a00 */
[----:B---3--:R0:W-:Y:S04]  /*35aa0*/  STL.64 [R1+0x3ae0], R16 ;  /* 0x003ae01001007387 */ /* 0x0081e80000100a00 */
[----:B0-----:R-:W3:Y:S04]  /*35ab0*/  LDL R16, [R1+0x1e0] ;  /* 0x0001e00001107983 */ /* 0x001ee80000100800 */
[----:B------:R-:W3:Y:S02]  /*35ac0*/  LDL R17, [R1+0x1e4] ;  /* 0x0001e40001117983 */ /* 0x000ee40000100800 */
[----:B---3--:R-:W-:Y:S02]  /*35ad0*/  HMMA.16816.F32 R16, R12, R16, R4 ;  /* 0x000000100c10723c */ /* 0x008fe40000001804 */
[----:B------:R-:W3:Y:S04]  /*35ae0*/  LDL.LU.64 R6, [R1+0x3d00] ;  /* 0x003d000001067983 */ /* 0x000ee80000300a00 */
[----:B------:R-:W4:Y:S01]  /*35af0*/  LDL.LU.64 R4, [R1+0x3cf8] ;  /* 0x003cf80001047983 */ /* 0x000f220000300a00 */
[----:B--2---:R-:W-:-:S03]  /*35b00*/  IMAD.MOV.U32 R8, RZ, RZ, R22 ;  /* 0x000000ffff087224 */ /* 0x004fc600078e0016 */
[----:B------:R-:W2:Y:S09]  /*35b10*/  LDL.LU R22, [R1+0x3cf0] ;  /* 0x003cf00001167983 */ /* 0x000eb20000300800 */
[----:B------:R-:W-:Y:S04]  /*35b20*/  STL.64 [R1+0x240], R16 ;  /* 0x0002401001007387 */ /* 0x000fe80000100a00 */
[----:B------:R-:W-:Y:S01]  /*35b30*/  STL.64 [R1+0x248], R18 ;  /* 0x0002481201007387 */ /* 0x000fe20000100a00 */
[----:B---3--:R-:W-:-:S03]  /*35b40*/  IMAD.MOV.U32 R9, RZ, RZ, R7 ;  /* 0x000000ffff097224 */ /* 0x008fc600078e0007 */
[----:B------:R-:W3:Y:S04]  /*35b50*/  LDL.LU R7, [R1+0x3cec] ;  /* 0x003cec0001077983 */ /* 0x000ee80000300800 */
[----:B------:R4:W-:Y:S02]  /*35b60*/  STL.64 [R1+0x3c18], R8 ;  /* 0x003c180801007387 */ /* 0x0009e40000100a00 */
[----:B----4-:R-:W-:Y:S02]  /*35b70*/  IMAD.MOV.U32 R9, RZ, RZ, R4 ;  /* 0x000000ffff097224 */ /* 0x010fe400078e0004 */
[----:B------:R-:W-:Y:S02]  /*35b80*/  IMAD.MOV.U32 R4, RZ, RZ, R10 ;  /* 0x000000ffff047224 */ /* 0x000fe400078e000a */
[----:B------:R-:W4:Y:S01]  /*35b90*/  LDL.LU R10, [R1+0x3ce8] ;  /* 0x003ce800010a7983 */ /* 0x000f220000300800 */
[----:B------:R-:W-:-:S02]  /*35ba0*/  IMAD.MOV.U32 R8, RZ, RZ, R5 ;  /* 0x000000ffff087224 */ /* 0x000fc400078e0005 */
[----:B------:R-:W-:Y:S02]  /*35bb0*/  IMAD.MOV.U32 R5, RZ, RZ, R3 ;  /* 0x000000ffff057224 */ /* 0x000fe400078e0003 */
[----:B------:R-:W4:Y:S04]  /*35bc0*/  LDL.LU R3, [R1+0x3ce4] ;  /* 0x003ce40001037983 */ /* 0x000f280000300800 */
[----:B------:R0:W-:Y:S02]  /*35bd0*/  STL.64 [R1+0x3c50], R4 ;  /* 0x003c500401007387 */ /* 0x0001e40000100a00 */
[----:B0-----:R-:W-:Y:S02]  /*35be0*/  IMAD.MOV.U32 R4, RZ, RZ, R6 ;  /* 0x000000ffff047224 */ /* 0x001fe400078e0006 */
[----:B------:R-:W-:Y:S01]  /*35bf0*/  IMAD.MOV.U32 R5, RZ, RZ, R29 ;  /* 0x000000ffff057224 */ /* 0x000fe200078e001d */
[----:B------:R-:W4:Y:S04]  /*35c00*/  LDL.LU R6, [R1+0x3ce0] ;  /* 0x003ce00001067983 */ /* 0x000f280000300800 */
[----:B------:R0:W-:Y:S02]  /*35c10*/  STL.64 [R1+0x3c68], R4 ;  /* 0x003c680401007387 */ /* 0x0001e40000100a00 */
[----:B0-----:R-:W-:-:S02]  /*35c20*/  IMAD.MOV.U32 R4, RZ, RZ, R28 ;  /* 0x000000ffff047224 */ /* 0x001fc400078e001c */
[----:B------:R-:W-:-:S05]  /*35c30*/  IMAD.MOV.U32 R5, RZ, RZ, R27 ;  /* 0x000000ffff057224 */ /* 0x000fca00078e001b */
[----:B------:R0:W-:Y:S02]  /*35c40*/  STL.64 [R1+0x3c80], R4 ;  /* 0x003c800401007387 */ /* 0x0001e40000100a00 */
[----:B0-----:R-:W-:Y:S02]  /*35c50*/  IMAD.MOV.U32 R4, RZ, RZ, R26 ;  /* 0x000000ffff047224 */ /* 0x001fe400078e001a */
[----:B------:R-:W-:-:S05]  /*35c60*/  IMAD.MOV.U32 R5, RZ, RZ, R23 ;  /* 0x000000ffff057224 */ /* 0x000fca00078e0017 */
[----:B------:R2:W-:Y:S02]  /*35c70*/  STL.64 [R1+0x3c98], R4 ;  /* 0x003c980401007387 */ /* 0x0005e40000100a00 */
[----:B--2---:R-:W-:Y:S02]  /*35c80*/  IMAD.MOV.U32 R4, RZ, RZ, R22 ;  /* 0x000000ffff047224 */ /* 0x004fe400078e0016 */
[----:B------:R-:W-:-:S05]  /*35c90*/  IMAD.MOV.U32 R5, RZ, RZ, R11 ;  /* 0x000000ffff057224 */ /* 0x000fca00078e000b */
[----:B------:R3:W-:Y:S02]  /*35ca0*/  STL.64 [R1+0x3cb0], R4 ;  /* 0x003cb00401007387 */ /* 0x0007e40000100a00 */
[----:B---3--:R-:W-:Y:S02]  /*35cb0*/  IMAD.MOV.U32 R5, RZ, RZ, R7 ;  /* 0x000000ffff057224 */ /* 0x008fe400078e0007 */
[----:B----4-:R-:W-:-:S05]  /*35cc0*/  IMAD.MOV.U32 R4, RZ, RZ, R10 ;  /* 0x000000ffff047224 */ /* 0x010fca00078e000a */
[----:B------:R-:W-:Y:S04]  /*35cd0*/  STL.64 [R1+0x3cc8], R4 ;  /* 0x003cc80401007387 */ /* 0x000fe80000100a00 */
[----:B------:R0:W-:Y:S04]  /*35ce0*/  STL.64 [R1+0x3c30], R8 ;  /* 0x003c300801007387 */ /* 0x0001e80000100a00 */
        /* <DEDUP_REMOVED lines=104> */
[----:B--2---:R-:W-:-:S15]  /*36370*/  HMMA.16816.F32 R8, R12, R4, R8 ;  /* 0x000000040c08723c */ /* 0x004fde0000001808 */
[----:B------:R-:W-:-:S04]  /*36380*/  NOP ;  /* 0x0000000000007918 */ /* 0x000fc80000000000 */
[----:B------:R0:W-:Y:S04]  /*36390*/  STL.64 [R1+0x3d0], R8 ;  /* 0x0003d00801007387 */ /* 0x0001e80000100a00 */
[----:B------:R1:W-:Y:S04]  /*363a0*/  STL.64 [R1+0x3d8], R10 ;  /* 0x0003d80a01007387 */ /* 0x0003e80000100a00 */
[----:B0-----:R-:W1:Y:S02]  /*363b0*/  LDL.LU.64 R8, [R1+0x3c30] ;  /* 0x003c300001087983 */ /* 0x001e640000300a00 */
[----:B-1----:R-:W-:Y:S02]  /*363c0*/  HMMA.16816.F32 R8, R12, R8, R24 ;  /* 0x000000080c08723c */ /* 0x002fe40000001818 */
        /* <DEDUP_REMOVED lines=36> */
[----:B------:R-:W3:-:S15]  /*36610*/  LDL.LU.64 R24, [R1+0x3b98] ;  /* 0x003b980001187983 */ /* 0x000ede0000300a00 */
[----:B------:R-:W-:Y:S02]  /*36620*/  NOP ;  /* 0x0000000000007918 */ /* 0x000fe40000000000 */
[----:B------:R0:W-:Y:S04]  /*36630*/  STL.64 [R1+0x360], R8 ;  /* 0x0003600801007387 */ /* 0x0001e80000100a00 */
[----:B------:R-:W-:Y:S04]  /*36640*/  STL.64 [R1+0x368], R10 ;  /* 0x0003680a01007387 */ /* 0x000fe80000100a00 */
[----:B0-----:R-:W2:Y:S01]  /*36650*/  LDL.LU.64 R8, [R1+0x3b90] ;  /* 0x003b900001087983 */ /* 0x001ea20000300a00 */
[----:B---3--:R-:W-:Y:S03]  /*36660*/  HMMA.16816.F32 R24, R12, R24, R20 ;  /* 0x000000180c18723c */ /* 0x008fe60000001814 */
[----:B------:R-:W4:-:S15]  /*36670*/  LDL.LU.64 R20, [R1+0x3b88] ;  /* 0x003b880001147983 */ /* 0x000f1e0000300a00 */
[----:B------:R-:W-:Y:S01]  /*36680*/  NOP ;  /* 0x0000000000007918 */ /* 0x000fe20000000000 */
[----:B------:R-:W-:Y:S04]  /*36690*/  STL.64 [R1+0x350], R24 ;  /* 0x0003501801007387 */ /* 0x000fe80000100a00 */
[----:B------:R-:W-:Y:S01]  /*366a0*/  STL.64 [R1+0x358], R26 ;  /* 0x0003581a01007387 */ /* 0x000fe20000100a00 */
[----:B----4-:R-:W-:Y:S01]  /*366b0*/  HMMA.16816.F32 R16, R12, R20, R16 ;  /* 0x000000140c10723c */ /* 0x010fe20000001810 */
[----:B------:R-:W-:Y:S02]  /*366c0*/  IMAD.MOV.U32 R7, RZ, RZ, R20 ;  /* 0x000000ffff077224 */ /* 0x000fe400078e0014 */
[----:B------:R-:W-:-:S15]  /*366d0*/  IMAD.MOV.U32 R6, RZ, RZ, R21 ;  /* 0x000000ffff067224 */ /* 0x000fde00078e0015 */
[----:B------:R-:W-:Y:S01]  /*366e0*/  NOP ;  /* 0x0000000000007918 */ /* 0x000fe20000000000 */
[----:B------:R0:W-:Y:S04]  /*366f0*/  STL.64 [R1+0x340], R16 ;  /* 0x0003401001007387 */ /* 0x0001e80000100a00 */
[----:B------:R-:W-:Y:S04]  /*36700*/  STL.64 [R1+0x348], R18 ;  /* 0x0003481201007387 */ /* 0x000fe80000100a00 */
[----:B------:R-:W2:Y:S04]  /*36710*/  LDL.LU.64 R20, [R1+0xec0] ;  /* 0x000ec00001147983 */ /* 0x000ea80000300a00 */
[----:B------:R-:W2:Y:S04]  /*36720*/  LDL.LU.64 R22, [R1+0xec8] ;  /* 0x000ec80001167983 */ /* 0x000ea80000300a00 */
[----:B0-----:R-:W3:Y:S04]  /*36730*/  LDL.64 R16, [R1+0x60] ;  /* 0x0000600001107983 */ /* 0x001ee80000100a00 */
[----:B---3--:R-:W-:Y:S04]  /*36740*/  STL.64 [R1+0x3b48], R16 ;  /* 0x003b481001007387 */ /* 0x008fe80000100a00 */
[----:B------:R-:W3:Y:S04]  /*36750*/  LDL.LU.64 R24, [R1+0xe90] ;  /* 0x000e900001187983 */ /* 0x000ee80000300a00 */
[----:B------:R-:W4:Y:S04]  /*36760*/  LDL.LU.64 R26, [R1+0xe98] ;  /* 0x000e9800011a7983 */ /* 0x000f280000300a00 */
[----:B----4-:R-:W-:Y:S04]  /*36770*/  STL.64 [R1+0x3b70], R26 ;  /* 0x003b701a01007387 */ /* 0x010fe80000100a00 */
[----:B---3--:R0:W-:Y:S04]  /*36780*/  STL.64 [R1+0x3b68], R24 ;  /* 0x003b681801007387 */ /* 0x0081e80000100a00 */
[----:B0-----:R-:W3:Y:S01]  /*36790*/  LDL.64 R24, [R1+0xa0] ;  /* 0x0000a00001187983 */ /* 0x001ee20000100a00 */
[----:B------:R-:W-:-:S02]  /*367a0*/  IMAD.MOV.U32 R16, RZ, RZ, R2 ;  /* 0x000000ffff107224 */ /* 0x000fc400078e0002 */
[----:B------:R-:W-:Y:S01]  /*367b0*/  IMAD.MOV.U32 R17, RZ, RZ, R0 ;  /* 0x000000ffff117224 */ /* 0x000fe200078e0000 */
[----:B---3--:R0:W-:Y:S04]  /*367c0*/  STL.64 [R1+0x3b80], R24 ;  /* 0x003b801801007387 */ /* 0x0081e80000100a00 */
[----:B0-----:R-:W3:Y:S04]  /*367d0*/  LDL.LU.64 R24, [R1+0xeb0] ;  /* 0x000eb00001187983 */ /* 0x001ee80000300a00 */
[----:B------:R-:W3:Y:S04]  /*367e0*/  LDL.LU.64 R26, [R1+0xeb8] ;  /* 0x000eb800011a7983 */ /* 0x000ee80000300a00 */
[----:B------:R0:W-:Y:S04]  /*367f0*/  STL.64 [R1+0x3b58], R16 ;  /* 0x003b581001007387 */ /* 0x0001e80000100a00 */
[----:B0-----:R-:W4:Y:S04]  /*36800*/  LDL.64 R16, [R1+0x90] ;  /* 0x0000900001107983 */ /* 0x001f280000100a00 */
[----:B----4-:R0:W-:Y:S04]  /*36810*/  STL.64 [R1+0x3b78], R16 ;  /* 0x003b781001007387 */ /* 0x0101e80000100a00 */
[----:B0-----:R-:W4:Y:S04]  /*36820*/  LDL.LU.64 R16, [R1+0xea0] ;  /* 0x000ea00001107983 */ /* 0x001f280000300a00 */
[----:B------:R-:W4:Y:S04]  /*36830*/  LDL.LU.64 R18, [R1+0xea8] ;  /* 0x000ea80001127983 */ /* 0x000f280000300a00 */
[----:B------:R-:W-:Y:S04]  /*36840*/  STL [R1+0x3a20], R7 ;  /* 0x003a200701007387 */ /* 0x000fe80000100800 */
[----:B------:R-:W-:Y:S04]  /*36850*/  STL [R1+0x3b30], R6 ;  /* 0x003b300601007387 */ /* 0x000fe80000100800 */
[----:B------:R0:W-:Y:S04]  /*36860*/  STL.64 [R1+0x3b28], R4 ;  /* 0x003b280401007387 */ /* 0x0001e80000100a00 */
[----:B0-----:R-:W3:Y:S01]  /*36870*/  LDL.64 R4, [R1+0x70] ;  /* 0x0000700001047983 */ /* 0x001ee20000100a00 */
[----:B--2---:R-:W-:Y:S03]  /*36880*/  HMMA.16816.F32 R20, R12, R8, R20 ;  /* 0x000000080c14723c */ /* 0x004fe60000001814 */
[----:B---3--:R0:W-:Y:S04]  /*36890*/  STL.64 [R1+0x3b50], R4 ;  /* 0x003b500401007387 */ /* 0x0081e80000100a00 */
[----:B0-----:R-:W2:-:S12]  /*368a0*/  LDL.LU.64 R4, [R1+0xb0] ;  /* 0x0000b00001047983 */ /* 0x001e980000300a00 */
[----:B------:R-:W-:Y:S04]  /*368b0*/  STL.64 [R1+0x330], R20 ;  /* 0x0003301401007387 */ /* 0x000fe80000100a00 */
[----:B------:R-:W-:Y:S01]  /*368c0*/  STL.64 [R1+0x338], R22 ;  /* 0x0003381601007387 */ /* 0x000fe20000100a00 */
[----:B--2---:R-:W-:-:S15]  /*368d0*/  HMMA.16816.F32 R24, R12, R4, R24 ;  /* 0x000000040c18723c */ /* 0x004fde0000001818 */
[----:B------:R-:W-:-:S04]  /*368e0*/  NOP ;  /* 0x0000000000007918 */ /* 0x000fc80000000000 */
[----:B------:R0:W-:Y:S04]  /*368f0*/  STL.64 [R1+0x320], R24 ;  /* 0x0003201801007387 */ /* 0x0001e80000100a00 */
[----:B------:R-:W-:Y:S04]  /*36900*/  STL.64 [R1+0x328], R26 ;  /* 0x0003281a01007387 */ /* 0x000fe80000100a00 */
[----:B0-----:R-:W4:Y:S01]  /*36910*/  LDL.LU.64 R24, [R1+0x3b80] ;  /* 0x003b800001187983 */ /* 0x001f220000300a00 */
[----:B------:R-:W-:Y:S02]  /*36920*/  IMAD.MOV.U32 R20, RZ, RZ, R8 ;  /* 0x000000ffff147224 */ /* 0x000fe400078e0008 */
[----:B------:R-:W-:-:S02]  /*36930*/  IMAD.MOV.U32 R11, RZ, RZ, R9 ;  /* 0x000000ffff0b7224 */ /* 0x000fc400078e0009 */
[----:B------:R-:W-:Y:S02]  /*36940*/  IMAD.MOV.U32 R9, RZ, RZ, R4 ;  /* 0x000000ffff097224 */ /* 0x000fe400078e0004 */
[----:B------:R-:W-:Y:S02]  /*36950*/  IMAD.MOV.U32 R8, RZ, RZ, R5 ;  /* 0x000000ffff087224 */ /* 0x000fe400078e0005 */
[----:B------:R-:W2:Y:S04]  /*36960*/  LDL.LU.64 R4, [R1+0xe80] ;  /* 0x000e800001047983 */ /* 0x000ea80000300a00 */
[----:B------:R-:W2:Y:S01]  /*36970*/  LDL.LU.64 R6, [R1+0xe88] ;  /* 0x000e880001067983 */ /* 0x000ea20000300a00 */
[----:B----4-:R-:W-:Y:S01]  /*36980*/  HMMA.16816.F32 R16, R12, R24, R16 ;  /* 0x000000180c10723c */ /* 0x010fe20000001810 */
[----:B------:R-:W-:-:S02]  /*36990*/  IMAD.MOV.U32 R22, RZ, RZ, R24 ;  /* 0x000000ffff167224 */ /* 0x000fc400078e0018 */
[----:B------:R-:W-:-:S15]  /*369a0*/  IMAD.MOV.U32 R21, RZ, RZ, R25 ;  /* 0x000000ffff157224 */ /* 0x000fde00078e0019 */
[----:B------:R-:W-:Y:S01]  /*369b0*/  NOP ;  /* 0x0000000000007918 */ /* 0x000fe20000000000 */
[----:B------:R0:W-:Y:S04]  /*369c0*/  STL.64 [R1+0x310], R16 ;  /* 0x0003101001007387 */ /* 0x0001e80000100a00 */
[----:B------:R-:W-:Y:S04]  /*369d0*/  STL.64 [R1+0x318], R18 ;  /* 0x0003181201007387 */ /* 0x000fe80000100a00 */
[----:B0-----:R-:W3:Y:S04]  /*369e0*/  LDL.LU.64 R16, [R1+0x3b78] ;  /* 0x003b780001107983 */ /* 0x001ee80000300a00 */
[----:B------:R-:W3:Y:S04]  /*369f0*/  LDL.LU.64 R26, [R1+0x3b70] ;  /* 0x003b7000011a7983 */ /* 0x000ee80000300a00 */
[----:B------:R-:W3:Y:S02]  /*36a00*/  LDL.LU.64 R24, [R1+0x3b68] ;  /* 0x003b680001187983 */ /* 0x000ee40000300a00 */
[----:B---3--:R-:W-:Y:S01]  /*36a10*/  HMMA.16816.F32 R24, R12, R16, R24 ;  /* 0x000000100c18723c */ /* 0x008fe20000001818 */
[----:B------:R-:W-:-:S15]  /*36a20*/  IMAD.MOV.U32 R23, RZ, RZ, R17 ;  /* 0x000000ffff177224 */ /* 0x000fde00078e0011 */
[----:B------:R-:W-:-:S03]  /*36a30*/  NOP ;  /* 0x0000000000007918 */ /* 0x000fc60000000000 */
[----:B------:R0:W-:Y:S04]  /*36a40*/  STL.64 [R1+0x300], R24 ;  /* 0x0003001801007387 */ /* 0x0001e80000100a00 */
[----:B------:R1:W-:Y:S04]  /*36a50*/  STL.64 [R1+0x308], R26 ;  /* 0x0003081a01007387 */ /* 0x0003e80000100a00 */
[----:B0-----:R-:W3:Y:S01]  /*36a60*/  LDL.LU.64 R24, [R1+0x3b60] ;  /* 0x003b600001187983 */ /* 0x001ee20000300a00 */
[----:B-1----:R-:W-:-:S03]  /*36a70*/  IMAD.MOV.U32 R26, RZ, RZ, R16 ;  /* 0x000000ffff1a7224 */ /* 0x002fc600078e0010 */
[----:B------:R-:W2:Y:S04]  /*36a80*/  LDL.LU.64 R16, [R1+0x3b58] ;  /* 0x003b580001107983 */ /* 0x000ea80000300a00 */
[----:B------:R-:W-:Y:S04]  /*36a90*/  STL [R1+0x3b40], R26 ;  /* 0x003b401a01007387 */ /* 0x000fe80000100800 */
[----:B---3--:R0:W-:Y:S01]  /*36aa0*/  STL.64 [R1+0x3b38], R24 ;  /* 0x003b381801007387 */ /* 0x0081e20000100a00 */
[C---:B--2---:R-:W-:Y:S03]  /*36ab0*/  HMMA.16816.F32 R16, R12.reuse, R16, R4 ;  /* 0x000000100c10723c */ /* 0x044fe60000001804 */
[----:B0-----:R-:W2:Y:S04]  /*36ac0*/  LDL.LU.64 R24, [R1+0xe60] ;  /* 0x000e600001187983 */ /* 0x001ea80000300a00 */
[----:B------:R-:W2:Y:S04]  /*36ad0*/  LDL.LU.64 R26, [R1+0xe68] ;  /* 0x000e6800011a7983 */ /* 0x000ea80000300a00 */
[----:B------:R-:W-:Y:S04]  /*36ae0*/  STL.64 [R1+0x39a0], R22 ;  /* 0x0039a01601007387 */ /* 0x000fe80000100a00 */
[----:B------:R0:W-:Y:S04]  /*36af0*/  STL.64 [R1+0x3998], R20 ;  /* 0x0039981401007387 */ /* 0x0001e80000100a00 */
[----:B0-----:R-:W3:Y:S04]  /*36b00*/  LDL.LU.64 R20, [R1+0xe70] ;  /* 0x000e700001147983 */ /* 0x001ee80000300a00 */
[----:B------:R-:W3:Y:S04]  /*36b10*/  LDL.LU.64 R22, [R1+0xe78] ;  /* 0x000e780001167983 */ /* 0x000ee80000300a00 */
[----:B------:R-:W3:Y:S04]  /*36b20*/  LDL.LU.64 R4, [R1+0x3b50] ;  /* 0x003b500001047983 */ /* 0x000ee80000300a00 */
[----:B------:R0:W-:Y:S04]  /*36b30*/  STL.64 [R1+0x2f0], R16 ;  /* 0x0002f01001007387 */ /* 0x0001e80000100a00 */
[----:B------:R-:W-:Y:S04]  /*36b40*/  STL.64 [R1+0x2f8], R18 ;  /* 0x0002f81201007387 */ /* 0x000fe80000100a00 */
[----:B0-----:R-:W2:Y:S01]  /*36b50*/  LDL.LU.64 R16, [R1+0x3b48] ;  /* 0x003b480001107983 */ /* 0x001ea20000300a00 */
[----:B---3--:R-:W-:Y:S01]  /*36b60*/  HMMA.16816.F32 R20, R12, R4, R20 ;  /* 0x000000040c14723c */ /* 0x008fe20000001814 */
[----:B------:R-:W-:-:S02]  /*36b70*/  IMAD.MOV.U32 R10, RZ, RZ, R4 ;  /* 0x000000ffff0a7224 */ /* 0x000fc400078e0004 */
[----:B------:R-:W-:-:S15]  /*36b80*/  IMAD.MOV.U32 R3, RZ, RZ, R5 ;  /* 0x000000ffff037224 */ /* 0x000fde00078e0005 */
[----:B------:R-:W-:Y:S01]  /*36b90*/  NOP ;  /* 0x0000000000007918 */ /* 0x000fe20000000000 */
[----:B------:R0:W-:Y:S04]  /*36ba0*/  STL.64 [R1+0x2e0], R20 ;  /* 0x0002e01401007387 */ /* 0x0001e80000100a00 */
[----:B------:R1:W-:Y:S04]  /*36bb0*/  STL.64 [R1+0x2e8], R22 ;  /* 0x0002e81601007387 */ /* 0x0003e80000100a00 */
[----:B------:R-:W3:Y:S04]  /*36bc0*/  LDL.LU.64 R4, [R1+0xe50] ;  /* 0x000e500001047983 */ /* 0x000ee80000300a00 */
[----:B------:R-:W3:Y:S04]  /*36bd0*/  LDL.LU.64 R6, [R1+0xe58] ;  /* 0x000e580001067983 */ /* 0x000ee80000300a00 */
[----:B0-----:R-:W4:Y:S04]  /*36be0*/  LDL.LU.64 R20, [R1+0xe40] ;  /* 0x000e400001147983 */ /* 0x001f280000300a00 */
[----:B-1----:R-:W3:Y:S01]  /*36bf0*/  LDL.LU.64 R22, [R1+0xe48] ;  /* 0x000e480001167983 */ /* 0x002ee20000300a00 */
[C---:B--2---:R-:W-:Y:S03]  /*36c00*/  HMMA.16816.F32 R24, R12.reuse, R16, R24 ;  /* 0x000000100c18723c */ /* 0x044fe60000001818 */
[----:B---3--:R-:W-:Y:S04]  /*36c10*/  STL.64 [R1+0x3b20], R22 ;  /* 0x003b201601007387 */ /* 0x008fe80000100a00 */
[----:B----4-:R0:W-:Y:S04]  /*36c20*/  STL.64 [R1+0x3b18], R20 ;  /* 0x003b181401007387 */ /* 0x0101e80000100a00 */
[----:B0-----:R-:W2:Y:S04]  /*36c30*/  LDL.64 R20, [R1+0x50] ;  /* 0x0000500001147983 */ /* 0x001ea80000100a00 */
[----:B------:R-:W-:Y:S04]  /*36c40*/  STL.64 [R1+0x3af8], R10 ;  /* 0x003af80a01007387 */ /* 0x000fe80000100a00 */
[----:B------:R0:W-:Y:S04]  /*36c50*/  STL.64 [R1+0x3af0], R8 ;  /* 0x003af00801007387 */ /* 0x0001e80000100a00 */
[----:B0-----:R-:W3:Y:S04]  /*36c60*/  LDL.64 R8, [R1+0x30] ;  /* 0x0000300001087983 */ /* 0x001ee80000100a00 */
[----:B---3--:R0:W-:Y:S04]  /*36c70*/  STL.64 [R1+0x3b10], R8 ;  /* 0x003b100801007387 */ /* 0x0081e80000100a00 */
[----:B0-----:R-:W3:Y:S04]  /*36c80*/  LDL.64 R8, [R1+0x40] ;  /* 0x0000400001087983 */ /* 0x001ee80000100a00 */
[----:B------:R-:W-:Y:S04]  /*36c90*/  STL.64 [R1+0x2d0], R24 ;  /* 0x0002d01801007387 */ /* 0x000fe80000100a00 */
[----:B------:R0:W-:Y:S04]  /*36ca0*/  STL.64 [R1+0x2d8], R26 ;  /* 0x0002d81a01007387 */ /* 0x0001e80000100a00 */
[----:B0-----:R-:W4:Y:S04]  /*36cb0*/  LDL.LU R26, [R1+0x3b40] ;  /* 0x003b4000011a7983 */ /* 0x001f280000300800 */
[----:B------:R-:W3:Y:S01]  /*36cc0*/  LDL.LU.64 R24, [R1+0x3b38] ;  /* 0x003b380001187983 */ /* 0x000ee20000300a00 */
[----:B--2---:R-:W-:Y:S01]  /*36cd0*/  HMMA.16816.F32 R4, R12, R20, R4 ;  /* 0x000000140c04723c */ /* 0x004fe20000001804 */
[----:B------:R-:W-:-:S02]  /*36ce0*/  IMAD.MOV.U32 R27, RZ, RZ, R17 ;  /* 0x000000ffff1b7224 */ /* 0x000fc400078e0011 */
[----:B------:R-:W-:Y:S02]  /*36cf0*/  IMAD.MOV.U32 R28, RZ, RZ, R16 ;  /* 0x000000ffff1c7224 */ /* 0x000fe400078e0010 */
[----:B------:R-:W-:Y:S01]  /*36d00*/  IMAD.MOV.U32 R29, RZ, RZ, R21 ;  /* 0x000000ffff1d7224 */ /* 0x000fe200078e0015 */
[----:B----4-:R-:W-:Y:S04]  /*36d10*/  STL.64 [R1+0x3b08], R26 ;  /* 0x003b081a01007387 */ /* 0x010fe80000100a00 */
[----:B---3--:R0:W-:Y:S04]  /*36d20*/  STL.64 [R1+0x3b00], R24 ;  /* 0x003b001801007387 */ /* 0x0081e80000100a00 */
[----:B0-----:R-:W2:Y:S04]  /*36d30*/  LDL.LU.64 R24, [R1+0xe30] ;  /* 0x000e300001187983 */ /* 0x001ea80000300a00 */
[----:B------:R-:W2:Y:S04]  /*36d40*/  LDL.LU.64 R26, [R1+0xe38] ;  /* 0x000e3800011a7983 */ /* 0x000ea80000300a00 */
[----:B------:R-:W3:Y:S04]  /*36d50*/  LDL.LU.64 R16, [R1+0xe20] ;  /* 0x000e200001107983 */ /* 0x000ee80000300a00 */
[----:B------:R-:W3:Y:S04]  /*36d60*/  LDL.LU.64 R18, [R1+0xe28] ;  /* 0x000e280001127983 */ /* 0x000ee80000300a00 */
[----:B------:R-:W-:Y:S04]  /*36d70*/  STL.64 [R1+0x2c0], R4 ;  /* 0x0002c00401007387 */ /* 0x000fe80000100a00 */
[----:B------:R0:W-:Y:S04]  /*36d80*/  STL.64 [R1+0x2c8], R6 ;  /* 0x0002c80601007387 */ /* 0x0001e80000100a00 */
[----:B0-----:R-:W4:Y:S04]  /*36d90*/  LDL.LU R6, [R1+0x3b30] ;  /* 0x003b300001067983 */ /* 0x001f280000300800 */
[----:B------:R-:W2:Y:S01]  /*36da0*/  LDL.LU.64 R4, [R1+0x3b28] ;  /* 0x003b280001047983 */ /* 0x000ea20000300a00 */
[----:B------:R-:W-:-:S03]  /*36db0*/  IMAD.MOV.U32 R7, RZ, RZ, R20 ;  /* 0x000000ffff077224 */ /* 0x000fc600078e0014 */
[----:B------:R-:W2:Y:S04]  /*36dc0*/  LDL.LU.64 R22, [R1+0x3b20] ;  /* 0x003b200001167983 */ /* 0x000ea80000300a00 */
[----:B------:R-:W2:Y:S02]  /*36dd0*/  LDL.LU.64 R20, [R1+0x3b18] ;  /* 0x003b180001147983 */ /* 0x000ea40000300a00 */
[----:B--2---:R-:W-:Y:S02]  /*36de0*/  HMMA.16816.F32 R20, R12, R8, R20 ;  /* 0x000000080c14723c */ /* 0x004fe40000001814 */
[----:B----4-:R-:W-:Y:S04]  /*36df0*/  STL.64 [R1+0x3a50], R6 ;  /* 0x003a500601007387 */ /* 0x010fe80000100a00 */
[----:B------:R0:W-:Y:S04]  /*36e00*/  STL.64 [R1+0x3a48], R4 ;  /* 0x003a480401007387 */ /* 0x0001e80000100a00 */
[----:B0-----:R-:W2:Y:S09]  /*36e10*/  LDL.64 R4, [R1+0x1e0] ;  /* 0x0001e00001047983 */ /* 0x001eb20000100a00 */
[----:B------:R-:W-:Y:S04]  /*36e20*/  STL.64 [R1+0x2b0], R20 ;  /* 0x0002b01401007387 */ /* 0x000fe80000100a00 */
[----:B------:R0:W-:Y:S02]  /*36e30*/  STL.64 [R1+0x2b8], R22 ;  /* 0x0002b81601007387 */ /* 0x0001e40000100a00 */
[----:B0-----:R-:W-:-:S02]  /*36e40*/  IMAD.MOV.U32 R23, RZ, RZ, R8 ;  /* 0x000000ffff177224 */ /* 0x001fc400078e0008 */
[----:B------:R-:W-:Y:S02]  /*36e50*/  IMAD.MOV.U32 R22, RZ, RZ, R9 ;  /* 0x000000ffff167224 */ /* 0x000fe400078e0009 */
[----:B------:R-:W4:Y:S04]  /*36e60*/  LDL.LU.64 R8, [R1+0x3b10] ;  /* 0x003b100001087983 */ /* 0x000f280000300a00 */
[----:B------:R0:W-:Y:S04]  /*36e70*/  STL.64 [R1+0x3aa0], R22 ;  /* 0x003aa01601007387 */ /* 0x0001e80000100a00 */
[----:B------:R-:W2:Y:S04]  /*36e80*/  LDL.LU.64 R20, [R1+0xe00] ;  /* 0x000e000001147983 */ /* 0x000ea80000300a00 */
[----:B0-----:R-:W2:Y:S01]  /*36e90*/  LDL.LU.64 R22, [R1+0xe08] ;  /* 0x000e080001167983 */ /* 0x001ea20000300a00 */
[----:B----4-:R-:W-:-:S15]  /*36ea0*/  HMMA.16816.F32 R24, R12, R8, R24 ;  /* 0x000000080c18723c */ /* 0x010fde0000001818 */
[----:B------:R-:W-:-:S04]  /*36eb0*/  NOP ;  /* 0x0000000000007918 */ /* 0x000fc80000000000 */
[----:B------:R-:W-:Y:S04]  /*36ec0*/  STL.64 [R1+0x2a0], R24 ;  /* 0x0002a01801007387 */ /* 0x000fe80000100a00 */
[----:B------:R0:W-:Y:S04]  /*36ed0*/  STL.64 [R1+0x2a8], R26 ;  /* 0x0002a81a01007387 */ /* 0x0001e80000100a00 */
[----:B0-----:R-:W4:Y:S04]  /*36ee0*/  LDL.LU.64 R26, [R1+0x3b08] ;  /* 0x003b0800011a7983 */ /* 0x001f280000300a00 */
[----:B------:R-:W3:Y:S01]  /*36ef0*/  LDL.LU.64 R24, [R1+0x3b00] ;  /* 0x003b000001187983 */ /* 0x000ee20000300a00 */
[----:B------:R-:W-:-:S02]  /*36f00*/  IMAD.MOV.U32 R2, RZ, RZ, R8 ;  /* 0x000000ffff027224 */ /* 0x000fc400078e0008 */
[----:B------:R-:W-:Y:S01]  /*36f10*/  IMAD.MOV.U32 R0, RZ, RZ, R9 ;  /* 0x000000ffff007224 */ /* 0x000fe200078e0009 */
[----:B------:R-:W2:Y:S04]  /*36f20*/  LDL.LU.64 R10, [R1+0x3af8] ;  /* 0x003af800010a7983 */ /* 0x000ea80000300a00 */
[----:B------:R-:W2:Y:S01]  /*36f30*/  LDL.LU.64 R8, [R1+0x3af0] ;  /* 0x003af00001087983 */ /* 0x000ea20000300a00 */
[----:B---3--:R-:W-:Y:S03]  /*36f40*/  HMMA.16816.F32 R12, R12, R24, R16 ;  /* 0x000000180c0c723c */ /* 0x008fe60000001810 */
[----:B------:R-:W3:Y:S04]  /*36f50*/  LDL.LU.64 R18, [R1+0x3ae8] ;  /* 0x003ae80001127983 */ /* 0x000ee80000300a00 */
[----:B------:R-:W2:Y:S04]  /*36f60*/  LDL.LU.64 R16, [R1+0x3ae0] ;  /* 0x003ae00001107983 */ /* 0x000ea80000300a00 */
[----:B------:R3:W-:Y:S04]  /*36f70*/  STL.64 [R1+0x38b0], R24 ;  /* 0x0038b01801007387 */ /* 0x0007e80000100a00 */
[----:B----4-:R-:W-:Y:S01]  /*36f80*/  STL.64 [R1+0x3a58], R26 ;  /* 0x003a581a01007387 */ /* 0x010fe20000100a00 */
[----:B---3--:R-:W-:-:S02]  /*36f90*/  IMAD.MOV.U32 R24, RZ, RZ, R18 ;  /* 0x000000ffff187224 */ /* 0x008fc400078e0012 */
[----:B------:R-:W-:Y:S01]  /*36fa0*/  IMAD.MOV.U32 R25, RZ, RZ, R19 ;  /* 0x000000ffff197224 */ /* 0x000fe200078e0013 */
[----:B------:R-:W3:Y:S04]  /*36fb0*/  LDL.LU R18, [R1+0x3adc] ;  /* 0x003adc0001127983 */ /* 0x000ee80000300800 */
[----:B------:R-:W3:Y:S04]  /*36fc0*/  LDL.LU R19, [R1+0x3ad8] ;  /* 0x003ad80001137983 */ /* 0x000ee80000300800 */
[----:B------:R0:W-:Y:S04]  /*36fd0*/  STL.64 [R1+0x3028], R14 ;  /* 0x0030280e01007387 */ /* 0x0001e80000100a00 */
[----:B------:R2:W-:Y:S04]  /*36fe0*/  STL.64 [R1+0x3020], R12 ;  /* 0x0030200c01007387 */ /* 0x0005e80000100a00 */
[----:B0-----:R-:W4:Y:S04]  /*36ff0*/  LDL R14, [R1+0xb8] ;  /* 0x0000b800010e7983 */ /* 0x001f280000100800 */
[----:B------:R-:W4:Y:S01]  /*37000*/  LDL R15, [R1+0xbc] ;  /* 0x0000bc00010f7983 */ /* 0x000f220000100800 */
[----:B--2---:R-:W-:-:S02]  /*37010*/  IMAD.MOV.U32 R12, RZ, RZ, R9 ;  /* 0x000000ffff0c7224 */ /* 0x004fc400078e0009 */
[----:B------:R-:W-:Y:S01]  /*37020*/  IMAD.MOV.U32 R13, RZ, RZ, R8 ;  /* 0x000000ffff0d7224 */ /* 0x000fe200078e0008 */
[----:B----4-:R-:W-:Y:S04]  /*37030*/  STL.64 [R1+0x3968], R14 ;  /* 0x0039680e01007387 */ /* 0x010fe80000100a00 */
[----:B------:R0:W-:Y:S04]  /*37040*/  STL.64 [R1+0x3960], R12 ;  /* 0x0039600c01007387 */ /* 0x0001e80000100a00 */
[----:B0-----:R-:W3:Y:S04]  /*37050*/  LDL.LU.64 R12, [R1+0xe10] ;  /* 0x000e1000010c7983 */ /* 0x001ee80000300a00 */
[----:B------:R-:W3:Y:S01]  /*37060*/  LDL.LU.64 R14, [R1+0xe18] ;  /* 0x000e1800010e7983 */ /* 0x000ee20000300a00 */
[----:B------:R-:W-:-:S02]  /*37070*/  IMAD.MOV.U32 R9, RZ, RZ, R4 ;  /* 0x000000ffff097224 */ /* 0x000fc400078e0004 */
[----:B------:R-:W-:Y:S01]  /*37080*/  IMAD.MOV.U32 R8, RZ, RZ, R5 ;  /* 0x000000ffff087224 */ /* 0x000fe200078e0005 */
[C---:B---3--:R-:W-:Y:S08]  /*37090*/  HMMA.16816.F32 R24, R16.reuse, R24, R12 ;  /* 0x000000181018723c */ /* 0x048ff0000000180c */
[C---:B------:R-:W-:Y:S11]  /*370a0*/  HMMA.16816.F32 R12, R16.reuse, R4, R20 ;  /* 0x00000004100c723c */ /* 0x040ff60000001814 */
[----:B------:R0:W-:Y:S04]  /*370b0*/  STL.64 [R1+0x290], R24 ;  /* 0x0002901801007387 */ /* 0x0001e80000100a00 */
[----:B------:R-:W-:Y:S04]  /*370c0*/  STL.64 [R1+0x298], R26 ;  /* 0x0002981a01007387 */ /* 0x000fe80000100a00 */
[----:B------:R-:W-:Y:S04]  /*370d0*/  STL.64 [R1+0x280], R12 ;  /* 0x0002800c01007387 */ /* 0x000fe80000100a00 */
[----:B------:R-:W-:Y:S04]  /*370e0*/  STL.64 [R1+0x288], R14 ;  /* 0x0002880e01007387 */ /* 0x000fe80000100a00 */
[----:B------:R-:W-:Y:S04]  /*370f0*/  STL.64 [R1+0x39b0], R10 ;  /* 0x0039b00a01007387 */ /* 0x000fe80000100a00 */
[----:B------:R1:W-:Y:S04]  /*37100*/  STL.64 [R1+0x39a8], R8 ;  /* 0x0039a80801007387 */ /* 0x0003e80000100a00 */
[----:B0-----:R-:W2:Y:S04]  /*37110*/  LDL R24, [R1+0x180] ;  /* 0x0001800001187983 */ /* 0x001ea80000100800 */
[----:B------:R-:W2:Y:S04]  /*37120*/  LDL R25, [R1+0x184] ;  /* 0x0001840001197983 */ /* 0x000ea80000100800 */
[----:B-1----:R-:W3:Y:S04]  /*37130*/  LDL R8, [R1+0xf0] ;  /* 0x0000f00001087983 */ /* 0x002ee80000100800 */
[----:B------:R-:W3:Y:S04]  /*37140*/  LDL R9, [R1+0xf4] ;  /* 0x0000f40001097983 */ /* 0x000ee80000100800 */
[----:B--2---:R0:W-:Y:S04]  /*37150*/  STL.64 [R1+0x3a70], R24 ;  /* 0x003a701801007387 */ /* 0x0041e80000100a00 */
[----:B---3--:R1:W-:Y:S04]  /*37160*/  STL.64 [R1+0x39c0], R8 ;  /* 0x0039c00801007387 */ /* 0x0083e80000100a00 */
        /* <DEDUP_REMOVED lines=11> */
[----:B0-----:R-:W2:Y:S04]  /*37220*/  LDL R24, [R1+0x1c0] ;  /* 0x0001c00001187983 */ /* 0x001ea80000100800 */
[----:B------:R-:W2:Y:S04]  /*37230*/  LDL R25, [R1+0x1c4] ;  /* 0x0001c40001197983 */ /* 0x000ea80000100800 */
[----:B--2---:R0:W-:Y:S04]  /*37240*/  STL.64 [R1+0x3ac0], R24 ;  /* 0x003ac01801007387 */ /* 0x0041e80000100a00 */
[----:B0-----:R-:W2:Y:S04]  /*37250*/  LDL R24, [R1+0x1d0] ;  /* 0x0001d00001187983 */ /* 0x001ea80000100800 */
[----:B------:R-:W2:Y:S04]  /*37260*/  LDL R25, [R1+0x1d4] ;  /* 0x0001d40001197983 */ /* 0x000ea80000100800 */
[----:B---3--:R0:W-:Y:S04]  /*37270*/  STL.64 [R1+0x39f0], R8 ;  /* 0x0039f00801007387 */ /* 0x0081e80000100a00 */
[----:B0-----:R-:W3:Y:S04]  /*37280*/  LDL R8, [R1+0x120] ;  /* 0x0001200001087983 */ /* 0x001ee80000100800 */
[----:B------:R-:W3:Y:S04]  /*37290*/  LDL R9, [R1+0x124] ;  /* 0x0001240001097983 */ /* 0x000ee80000100800 */
[----:B------:R-:W4:Y:S04]  /*372a0*/  LDL.LU.64 R20, [R1+0xdd0] ;  /* 0x000dd00001147983 */ /* 0x000f280000300a00 */
[----:B------:R-:W2:Y:S04]  /*372b0*/  LDL.LU.64 R22, [R1+0xdd8] ;  /* 0x000dd80001167983 */ /* 0x000ea80000300a00 */
[----:B--2---:R-:W-:Y:S04]  /*372c0*/  STL.64 [R1+0x3ab8], R22 ;  /* 0x003ab81601007387 */ /* 0x004fe80000100a00 */
[----:B----4-:R0:W-:Y:S04]  /*372d0*/  STL.64 [R1+0x3ab0], R20 ;  /* 0x003ab01401007387 */ /* 0x0101e80000100a00 */
[----:B0-----:R-:W2:Y:S04]  /*372e0*/  LDL.LU.64 R20, [R1+0xde0] ;  /* 0x000de00001147983 */ /* 0x001ea80000300a00 */
[----:B------:R-:W4:Y:S04]  /*372f0*/  LDL.LU.64 R22, [R1+0xde8] ;  /* 0x000de80001167983 */ /* 0x000f280000300a00 */
[----:B----4-:R-:W-:Y:S04]  /*37300*/  STL.64 [R1+0x3ad0], R22 ;  /* 0x003ad01601007387 */ /* 0x010fe80000100a00 */
[----:B--2---:R0:W-:Y:S04]  /*37310*/  STL.64 [R1+0x3ac8], R20 ;  /* 0x003ac81401007387 */ /* 0x0041e80000100a00 */
[----:B0-----:R-:W2:Y:S04]  /*37320*/  LDL.LU.64 R20, [R1+0xdf0] ;  /* 0x000df00001147983 */ /* 0x001ea80000300a00 */
[----:B------:R-:W2:Y:S04]  /*37330*/  LDL.LU.64 R22, [R1+0xdf8] ;  /* 0x000df80001167983 */ /* 0x000ea80000300a00 */
        /* <DEDUP_REMOVED lines=9> */
[----:B------:R-:W4:Y:S01]  /*373d0*/  LDL.LU.64 R6, [R1+0xdb8] ;  /* 0x000db80001067983 */ /* 0x000f220000300a00 */
[C---:B------:R-:W-:Y:S03]  /*373e0*/  HMMA.16816.F32 R24, R16.reuse, R24, R20 ;  /* 0x000000181018723c */ /* 0x040fe60000001814 */
[----:B----4-:R-:W-:Y:S04]  /*373f0*/  STL.64 [R1+0x3a98], R6 ;  /* 0x003a980601007387 */ /* 0x010fe80000100a00 */
[----:B--2---:R0:W-:Y:S04]  /*37400*/  STL.64 [R1+0x3a90], R4 ;  /* 0x003a900401007387 */ /* 0x0041e80000100a00 */
[----:B0-----:R-:W2:Y:S04]  /*37410*/  LDL.LU.64 R4, [R1+0xdc0] ;  /* 0x000dc00001047983 */ /* 0x001ea80000300a00 */
[----:B------:R-:W2:Y:S04]  /*37420*/  LDL.LU.64 R6, [R1+0xdc8] ;  /* 0x000dc80001067983 */ /* 0x000ea80000300a00 */
[----:B---3--:R0:W-:Y:S04]  /*37430*/  STL.64 [R1+0x3a08], R8 ;  /* 0x003a080801007387 */ /* 0x0081e80000100a00 */
[----:B------:R-:W3:Y:S04]  /*37440*/  LDL.64 R12, [R1+0xe0] ;  /* 0x0000e000010c7983 */ /* 0x000ee80000100a00 */
[----:B0-----:R-:W4:Y:S04]  /*37450*/  LDL R8, [R1+0x1b0] ;  /* 0x0001b00001087983 */ /* 0x001f280000100800 */
[----:B------:R-:W4:Y:S04]  /*37460*/  LDL R9, [R1+0x1b4] ;  /* 0x0001b40001097983 */ /* 0x000f280000100800 */
[----:B---3--:R0:W-:Y:S04]  /*37470*/  STL.64 [R1+0x39b8], R12 ;  /* 0x0039b80c01007387 */ /* 0x0081e80000100a00 */
[----:B0-----:R-:W3:Y:S04]  /*37480*/  LDL.LU.64 R12, [R1+0xd80] ;  /* 0x000d8000010c7983 */ /* 0x001ee80000300a00 */
[----:B------:R-:W3:Y:S04]  /*37490*/  LDL.LU.64 R14, [R1+0xd88] ;  /* 0x000d8800010e7983 */ /* 0x000ee80000300a00 */
[----:B------:R-:W2:Y:S04]  /*374a0*/  LDL.LU.64 R22, [R1+0x3ad0] ;  /* 0x003ad00001167983 */ /* 0x000ea80000300a00 */
[----:B------:R-:W2:Y:S04]  /*374b0*/  LDL.LU.64 R20, [R1+0x3ac8] ;  /* 0x003ac80001147983 */ /* 0x000ea80000300a00 */
[----:B------:R0:W-:Y:S04]  /*374c0*/  STL.64 [R1+0x270], R24 ;  /* 0x0002701801007387 */ /* 0x0001e80000100a00 */
[----:B------:R2:W-:Y:S04]  /*374d0*/  STL.64 [R1+0x278], R26 ;  /* 0x0002781a01007387 */ /* 0x0005e80000100a00 */
[----:B0-----:R-:W2:Y:S02]  /*374e0*/  LDL.LU.64 R24, [R1+0x3ac0] ;  /* 0x003ac00001187983 */ /* 0x001ea40000300a00 */
[----:B--2---:R-:W-:Y:S02]  /*374f0*/  HMMA.16816.F32 R24, R16, R24, R20 ;  /* 0x000000181018723c */ /* 0x004fe40000001814 */
[----:B------:R-:W4:Y:S04]  /*37500*/  LDL.LU.64 R22, [R1+0x3ab8] ;  /* 0x003ab80001167983 */ /* 0x000f280000300a00 */
[----:B------:R-:W4:-:S13]  /*37510*/  LDL.LU.64 R20, [R1+0x3ab0] ;  /* 0x003ab00001147983 */ /* 0x000f1a0000300a00 */
[----:B------:R0:W-:Y:S04]  /*37520*/  STL.64 [R1+0x260], R24 ;  /* 0x0002601801007387 */ /* 0x0001e80000100a00 */
[----:B------:R1:W-:Y:S04]  /*37530*/  STL.64 [R1+0x268], R26 ;  /* 0x0002681a01007387 */ /* 0x0003e80000100a00 */
[----:B0-----:R-:W1:Y:S01]  /*37540*/  LDL.LU.64 R24, [R1+0x3aa8] ;  /* 0x003aa80001187983 */ /* 0x001e620000300a00 */
[----:B----4-:R-:W-:Y:S03]  /*37550*/  HMMA.16816.F32 R8, R16, R8, R20 ;  /* 0x000000081008723c */ /* 0x010fe60000001814 */
[----:B------:R-:W2:Y:S04]  /*37560*/  LDL.LU.64 R22, [R1+0x3aa0] ;  /* 0x003aa00001167983 */ /* 0x000ea80000300a00 */
[----:B------:R-:W4:-:S12]  /*37570*/  LDL R20, [R1+0x140] ;  /* 0x0001400001147983 */ /* 0x000f180000100800 */
[----:B------:R0:W-:Y:S04]  /*37580*/  STL.64 [R1], R8 ;  /* 0x0000000801007387 */ /* 0x0001e80000100a00 */
[----:B------:R-:W-:Y:S04]  /*37590*/  STL.64 [R1+0x8], R10 ;  /* 0x0000080a01007387 */ /* 0x000fe80000100a00 */
[----:B------:R-:W4:Y:S01]  /*375a0*/  LDL R21, [R1+0x144] ;  /* 0x0001440001157983 */ /* 0x000f220000100800 */
[C---:B-1----:R-:W-:Y:S03]  /*375b0*/  HMMA.16816.F32 R24, R16.reuse, R24, R4 ;  /* 0x000000181018723c */ /* 0x042fe60000001804 */
[----:B----4-:R1:W-:Y:S04]  /*375c0*/  STL.64 [R1+0x3a30], R20 ;  /* 0x003a301401007387 */ /* 0x0103e80000100a00 */
[----:B0-----:R-:W4:Y:S04]  /*375d0*/  LDL R8, [R1+0x130] ;  /* 0x0001300001087983 */ /* 0x001f280000100800 */
[----:B------:R-:W4:Y:S04]  /*375e0*/  LDL R9, [R1+0x134] ;  /* 0x0001340001097983 */ /* 0x000f280000100800 */
[----:B-1----:R-:W2:Y:S04]  /*375f0*/  LDL R20, [R1+0x150] ;  /* 0x0001500001147983 */ /* 0x002ea80000100800 */
[----:B------:R-:W2:Y:S04]  /*37600*/  LDL R21, [R1+0x154] ;  /* 0x0001540001157983 */ /* 0x000ea80000100800 */
[----:B----4-:R0:W-:Y:S04]  /*37610*/  STL.64 [R1+0x3a28], R8 ;  /* 0x003a280801007387 */ /* 0x0101e80000100a00 */
[----:B0-----:R-:W4:Y:S04]  /*37620*/  LDL R8, [R1+0x170] ;  /* 0x0001700001087983 */ /* 0x001f280000100800 */
[----:B------:R-:W4:Y:S04]  /*37630*/  LDL R9, [R1+0x174] ;  /* 0x0001740001097983 */ /* 0x000f280000100800 */
        /* <DEDUP_REMOVED lines=12> */
[----:B------:R-:W4:Y:S04]  /*37700*/  LDL.LU.64 R6, [R1+0x3a68] ;  /* 0x003a680001067983 */ /* 0x000f280000300a00 */
[----:B------:R-:W4:-:S13]  /*37710*/  LDL.LU.64 R4, [R1+0x3a60] ;  /* 0x003a600001047983 */ /* 0x000f1a0000300a00 */
[----:B------:R-:W-:Y:S04]  /*37720*/  STL.64 [R1+0x570], R24 ;  /* 0x0005701801007387 */ /* 0x000fe80000100a00 */
[----:B------:R0:W-:Y:S04]  /*37730*/  STL.64 [R1+0x578], R26 ;  /* 0x0005781a01007387 */ /* 0x0001e80000100a00 */
[----:B0-----:R-:W2:Y:S01]  /*37740*/  LDL.LU.64 R26, [R1+0x3a58] ;  /* 0x003a5800011a7983 */ /* 0x001ea20000300a00 */
[----:B----4-:R-:W-:Y:S03]  /*37750*/  HMMA.16816.F32 R8, R16, R8, R4 ;  /* 0x000000081008723c */ /* 0x010fe60000001804 */
[----:B------:R-:W4:Y:S04]  /*37760*/  LDL.LU.64 R6, [R1+0x3a50] ;  /* 0x003a500001067983 */ /* 0x000f280000300a00 */
[----:B------:R-:W3:-:S12]  /*37770*/  LDL.LU.64 R4, [R1+0x3a48] ;  /* 0x003a480001047983 */ /* 0x000ed80000300a00 */
[----:B------:R-:W-:Y:S04]  /*37780*/  STL.64 [R1+0x560], R8 ;  /* 0x0005600801007387 */ /* 0x000fe80000100a00 */
[----:B------:R3:W-:Y:S02]  /*37790*/  STL.64 [R1+0x568], R10 ;  /* 0x0005680a01007387 */ /* 0x0007e40000100a00 */
[----:B---3--:R-:W-:-:S15]  /*377a0*/  HMMA.16816.F32 R8, R16, R4, R12 ;  /* 0x000000041008723c */ /* 0x008fde000000180c */
[----:B------:R-:W-:-:S04]  /*377b0*/  NOP ;  /* 0x0000000000007918 */ /* 0x000fc80000000000 */
[----:B------:R0:W-:Y:S04]  /*377c0*/  STL.64 [R1+0x550], R8 ;  /* 0x0005500801007387 */ /* 0x0001e80000100a00 */
[----:B------:R1:W-:Y:S04]  /*377d0*/  STL.64 [R1+0x558], R10 ;  /* 0x0005580a01007387 */ /* 0x0003e80000100a00 */
[----:B0-----:R-:W3:Y:S04]  /*377e0*/  LDL.LU.64 R8, [R1+0xd60] ;  /* 0x000d600001087983 */ /* 0x001ee80000300a00 */
[----:B-1----:R-:W2:Y:S04]  /*377f0*/  LDL.LU.64 R10, [R1+0xd68] ;  /* 0x000d6800010a7983 */ /* 0x002ea80000300a00 */
[----:B--2---:R-:W-:Y:S04]  /*37800*/  STL.64 [R1+0x3a40], R10 ;  /* 0x003a400a01007387 */ /* 0x004fe80000100a00 */
[----:B---3--:R0:W-:Y:S04]  /*37810*/  STL.64 [R1+0x3a38], R8 ;  /* 0x003a380801007387 */ /* 0x0081e80000100a00 */
[----:B0-----:R-:W2:Y:S04]  /*37820*/  LDL.LU.64 R8, [R1+0xd70] ;  /* 0x000d700001087983 */ /* 0x001ea80000300a00 */
[----:B------:R-:W2:Y:S04]  /*37830*/  LDL.LU.64 R10, [R1+0xd78] ;  /* 0x000d7800010a7983 */ /* 0x000ea80000300a00 */
[----:B------:R-:W3:Y:S04]  /*37840*/  LDL.LU.64 R12, [R1+0xd10] ;  /* 0x000d1000010c7983 */ /* 0x000ee80000300a00 */
[----:B------:R-:W2:Y:S04]  /*37850*/  LDL.LU.64 R14, [R1+0xd18] ;  /* 0x000d1800010e7983 */ /* 0x000ea80000300a00 */
        /* <DEDUP_REMOVED lines=8> */
[----:B------:R-:W-:-:S02]  /*378e0*/  IMAD.MOV.U32 R24, RZ, RZ, R23 ;  /* 0x000000ffff187224 */ /* 0x000fc400078e0017 */
[----:B------:R-:W-:Y:S02]  /*378f0*/  IMAD.MOV.U32 R25, RZ, RZ, R22 ;  /* 0x000000ffff197224 */ /* 0x000fe400078e0016 */
[C---:B------:R-:W-:Y:S01]  /*37900*/  HMMA.16816.F32 R20, R16.reuse, R20, R8 ;  /* 0x000000141014723c */ /* 0x040fe20000001808 */
        /* <DEDUP_REMOVED lines=8> */
[----:B------:R-:W-:Y:S04]  /*37990*/  STL.64 [R1+0x38c8], R24 ;  /* 0x0038c81801007387 */ /* 0x000fe80000100a00 */
[----:B------:R-:W-:Y:S04]  /*379a0*/  STL.64 [R1+0x3878], R4 ;  /* 0x0038780401007387 */ /* 0x000fe80000100a00 */
[----:B------:R-:W3:Y:S04]  /*379b0*/  LDL.LU.64 R10, [R1+0x3a40] ;  /* 0x003a4000010a7983 */ /* 0x000ee80000300a00 */
[----:B------:R-:W3:Y:S04]  /*379c0*/  LDL.LU.64 R8, [R1+0x3a38] ;  /* 0x003a380001087983 */ /* 0x000ee80000300a00 */
[----:B------:R0:W-:Y:S04]  /*379d0*/  STL.64 [R1+0x540], R20 ;  /* 0x0005401401007387 */ /* 0x0001e80000100a00 */
[----:B------:R3:W-:Y:S04]  /*379e0*/  STL.64 [R1+0x548], R22 ;  /* 0x0005481601007387 */ /* 0x0007e80000100a00 */
[----:B0-----:R-:W3:Y:S02]  /*379f0*/  LDL.LU.64 R20, [R1+0x3a30] ;  /* 0x003a300001147983 */ /* 0x001ee40000300a00 */
[----:B---3--:R-:W-:Y:S02]  /*37a00*/  HMMA.16816.F32 R20, R16, R20, R8 ;  /* 0x000000141014723c */ /* 0x008fe40000001808 */
[----:B------:R-:W2:Y:S01]  /*37a10*/  LDL.LU.64 R8, [R1+0x3a28] ;  /* 0x003a280001087983 */ /* 0x000ea20000300a00 */
[----:B----4-:R-:W-:-:S02]  /*37a20*/  IMAD.MOV.U32 R24, RZ, RZ, R7 ;  /* 0x000000ffff187224 */ /* 0x010fc400078e0007 */
[----:B------:R-:W-:-:S14]  /*37a30*/  IMAD.MOV.U32 R25, RZ, RZ, R29 ;  /* 0x000000ffff197224 */ /* 0x000fdc00078e001d */
[----:B------:R0:W-:Y:S04]  /*37a40*/  STL.64 [R1+0x530], R20 ;  /* 0x0005301401007387 */ /* 0x0001e80000100a00 */
[----:B------:R1:W-:Y:S04]  /*37a50*/  STL.64 [R1+0x538], R22 ;  /* 0x0005381601007387 */ /* 0x0003e80000100a00 */
[----:B0-----:R-:W3:Y:S04]  /*37a60*/  LDL.LU.64 R20, [R1+0xd00] ;  /* 0x000d000001147983 */ /* 0x001ee80000300a00 */
[----:B-1----:R-:W3:Y:S04]  /*37a70*/  LDL.LU.64 R22, [R1+0xd08] ;  /* 0x000d080001167983 */ /* 0x002ee80000300a00 */
[----:B------:R-:W4:Y:S04]  /*37a80*/  LDL.LU R7, [R1+0x3a20] ;  /* 0x003a200001077983 */ /* 0x000f280000300800 */
        /* <DEDUP_REMOVED lines=18> */
[----:B0-----:R-:W2:Y:S01]  /*37bb0*/  LDL.LU.64 R8, [R1+0x39d8] ;  /* 0x0039d80001087983 */ /* 0x001ea20000300a00 */
[----:B------:R-:W-:Y:S02]  /*37bc0*/  IMAD.MOV.U32 R24, RZ, RZ, R28 ;  /* 0x000000ffff187224 */ /* 0x000fe400078e001c */
[----:B------:R-:W-:-:S05]  /*37bd0*/  IMAD.MOV.U32 R25, RZ, RZ, R27 ;  /* 0x000000ffff197224 */ /* 0x000fca00078e001b */
        /* <DEDUP_REMOVED lines=8> */
[----:B------:R-:W3:-:S15]  /*37c60*/  LDL.LU.64 R12, [R1+0x39b8] ;  /* 0x0039b800010c7983 */ /* 0x000ede0000300a00 */
[----:B------:R-:W-:Y:S02]  /*37c70*/  NOP ;  /* 0x0000000000007918 */ /* 0x000fe40000000000 */
[----:B------:R-:W-:Y:S04]  /*37c80*/  STL.64 [R1+0x4e0], R8 ;  /* 0x0004e00801007387 */ /* 0x000fe80000100a00 */
[----:B------:R0:W-:Y:S04]  /*37c90*/  STL.64 [R1+0x4e8], R10 ;  /* 0x0004e80a01007387 */ /* 0x0001e80000100a00 */
[----:B0-----:R-:W2:Y:S01]  /*37ca0*/  LDL.LU.64 R10, [R1+0x39b0] ;  /* 0x0039b000010a7983 */ /* 0x001ea20000300a00 */
[----:B------:R-:W-:-:S03]  /*37cb0*/  IMAD.MOV.U32 R25, RZ, RZ, R3 ;  /* 0x000000ffff197224 */ /* 0x000fc600078e0003 */
[----:B------:R-:W3:Y:S01]  /*37cc0*/  LDL.LU.64 R8, [R1+0x39a8] ;  /* 0x0039a80001087983 */ /* 0x000ee20000300a00 */
[----:B--2---:R-:W-:-:S05]  /*37cd0*/  IMAD.MOV.U32 R24, RZ, RZ, R10 ;  /* 0x000000ffff187224 */ /* 0x004fca00078e000a */
[----:B------:R0:W-:Y:S04]  /*37ce0*/  STL.64 [R1+0x3910], R24 ;  /* 0x0039101801007387 */ /* 0x0001e80000100a00 */
[----:B0-----:R-:W2:Y:S01]  /*37cf0*/  LDL.64 R24, [R1+0x80] ;  /* 0x0000800001187983 */ /* 0x001ea20000100a00 */
[----:B---3--:R-:W-:Y:S03]  /*37d00*/  HMMA.16816.F32 R20, R16, R12, R20 ;  /* 0x0000000c1014723c */ /* 0x008fe60000001814 */
[----:B--2---:R-:W-:-:S15]  /*37d10*/  STL.64 [R1+0x3928], R24 ;  /* 0x0039281801007387 */ /* 0x004fde0000100a00 */
[----:B------:R-:W-:Y:S01]  /*37d20*/  NOP ;  /* 0x0000000000007918 */ /* 0x000fe20000000000 */
[----:B------:R-:W-:Y:S04]  /*37d30*/  STL.64 [R1+0x4d0], R20 ;  /* 0x0004d01401007387 */ /* 0x000fe80000100a00 */
[----:B------:R0:W-:Y:S04]  /*37d40*/  STL.64 [R1+0x4d8], R22 ;  /* 0x0004d81601007387 */ /* 0x0001e80000100a00 */
[----:B0-----:R-:W2:Y:S04]  /*37d50*/  LDL.LU.64 R22, [R1+0x39a0] ;  /* 0x0039a00001167983 */ /* 0x001ea80000300a00 */
[----:B------:R-:W3:Y:S01]  /*37d60*/  LDL.LU.64 R20, [R1+0x3998] ;  /* 0x0039980001147983 */ /* 0x000ee20000300a00 */
[----:B------:R-:W-:-:S02]  /*37d70*/  IMAD.MOV.U32 R24, RZ, RZ, R26 ;  /* 0x000000ffff187224 */ /* 0x000fc400078e001a */
[----:B------:R-:W-:Y:S02]  /*37d80*/  IMAD.MOV.U32 R10, RZ, RZ, R12 ;  /* 0x000000ffff0a7224 */ /* 0x000fe400078e000c */
[----:B------:R-:W-:Y:S02]  /*37d90*/  IMAD.MOV.U32 R3, RZ, RZ, R13 ;  /* 0x000000ffff037224 */ /* 0x000fe400078e000d */
[----:B------:R-:W-:Y:S02]  /*37da0*/  IMAD.MOV.U32 R13, RZ, RZ, R11 ;  /* 0x000000ffff0d7224 */ /* 0x000fe400078e000b */
[----:B--2---:R-:W-:Y:S02]  /*37db0*/  IMAD.MOV.U32 R25, RZ, RZ, R23 ;  /* 0x000000ffff197224 */ /* 0x004fe400078e0017 */
[----:B---3--:R-:W-:-:S03]  /*37dc0*/  IMAD.MOV.U32 R12, RZ, RZ, R20 ;  /* 0x000000ffff0c7224 */ /* 0x008fc600078e0014 */
[----:B------:R0:W-:Y:S04]  /*37dd0*/  STL.64 [R1+0x3940], R24 ;  /* 0x0039401801007387 */ /* 0x0001e80000100a00 */
[----:B------:R-:W-:Y:S01]  /*37de0*/  STL.64 [R1+0x3980], R12 ;  /* 0x0039800c01007387 */ /* 0x000fe20000100a00 */
[----:B0-----:R-:W-:Y:S02]  /*37df0*/  IMAD.MOV.U32 R24, RZ, RZ, R22 ;  /* 0x000000ffff187224 */ /* 0x001fe400078e0016 */
[----:B------:R-:W-:-:S05]  /*37e00*/  IMAD.MOV.U32 R25, RZ, RZ, R21 ;  /* 0x000000ffff197224 */ /* 0x000fca00078e0015 */
        /* <DEDUP_REMOVED lines=11> */
[----:B------:R-:W-:Y:S04]  /*37ec0*/  STL [R1+0x38c0], R10 ;  /* 0x0038c00a01007387 */ /* 0x000fe80000100800 */
[----:B------:R0:W-:Y:S04]  /*37ed0*/  STL.64 [R1+0x38b8], R8 ;  /* 0x0038b80801007387 */ /* 0x0001e80000100a00 */
[----:B0-----:R-:W3:Y:S04]  /*37ee0*/  LDL.LU.64 R8, [R1+0xc60] ;  /* 0x000c600001087983 */ /* 0x001ee80000300a00 */
        /* <DEDUP_REMOVED lines=16> */
[----:B------:R-:W3:Y:S01]  /*37ff0*/  LDL.LU.64 R10, [R1+0xca8] ;  /* 0x000ca800010a7983 */ /* 0x000ee20000300a00 */
[----:B----4-:R-:W-:-:S02]  /*38000*/  IMAD.MOV.U32 R12, RZ, RZ, R7 ;  /* 0x000000ffff0c7224 */ /* 0x010fc400078e0007 */
[----:B------:R-:W-:Y:S01]  /*38010*/  IMAD.MOV.U32 R13, RZ, RZ, R6 ;  /* 0x000000ffff0d7224 */ /* 0x000fe200078e0006 */
        /* <DEDUP_REMOVED lines=29> */
[----:B0-----:R-:W1:Y:S04]  /*381f0*/  LDL.LU.64 R24, [R1+0x3958] ;  /* 0x0039580001187983 */ /* 0x001e680000300a00 */
[----:B------:R-:W-:Y:S04]  /*38200*/  STL.64 [R1+0x3820], R14 ;  /* 0x0038200e01007387 */ /* 0x000fe80000100a00 */
[----:B------:R-:W-:Y:S01]  /*38210*/  STL.64 [R1+0x3818], R12 ;  /* 0x0038180c01007387 */ /* 0x000fe20000100a00 */
[----:B-1----:R-:W-:Y:S03]  /*38220*/  HMMA.16816.F32 R24, R16, R24, R8 ;  /* 0x000000181018723c */ /* 0x002fe60000001808 */
        /* <DEDUP_REMOVED lines=10> */
[----:B0-----:R-:W2:Y:S01]  /*382d0*/  LDL.LU.64 R24, [R1+0x3928] ;  /* 0x0039280001187983 */ /* 0x001ea20000300a00 */
[----:B------:R-:W-:Y:S02]  /*382e0*/  IMAD.MOV.U32 R12, RZ, RZ, R2 ;  /* 0x000000ffff0c7224 */ /* 0x000fe400078e0002 */
[----:B------:R-:W-:Y:S01]  /*382f0*/  IMAD.MOV.U32 R13, RZ, RZ, R0 ;  /* 0x000000ffff0d7224 */ /* 0x000fe200078e0000 */
        /* <DEDUP_REMOVED lines=28> */
[----:B------:R-:W2:Y:S04]  /*384c0*/  LDL.LU R10, [R1+0x38c0] ;  /* 0x0038c000010a7983 */ /* 0x000ea80000300800 */
[----:B------:R-:W2:-:S13]  /*384d0*/  LDL.LU.64 R8, [R1+0x38b8] ;  /* 0x0038b80001087983 */ /* 0x000e9a0000300a00 */
[----:B------:R0:W-:Y:S04]  /*384e0*/  STL.64 [R1+0x430], R24 ;  /* 0x0004301801007387 */ /* 0x0001e80000100a00 */
[----:B------:R1:W-:Y:S04]  /*384f0*/  STL.64 [R1+0x438], R26 ;  /* 0x0004381a01007387 */ /* 0x0003e80000100a00 */
[----:B0-----:R-:W4:Y:S01]  /*38500*/  LDL.LU.64 R24, [R1+0x38b0] ;  /* 0x0038b00001187983 */ /* 0x001f220000300a00 */
[C---:B---3--:R-:W-:Y:S03]  /*38510*/  HMMA.16816.F32 R12, R16.reuse, R12, R20 ;  /* 0x0000000c100c723c */ /* 0x048fe60000001814 */
[----:B------:R-:W3:Y:S04]  /*38520*/  LDL.LU.64 R22, [R1+0x38a8] ;  /* 0x0038a80001167983 */ /* 0x000ee80000300a00 */
[----:B------:R-:W3:Y:S01]  /*38530*/  LDL.LU.64 R20, [R1+0x38a0] ;  /* 0x0038a00001147983 */ /* 0x000ee20000300a00 */
[----:B----4-:R-:W-:Y:S03]  /*38540*/  HMMA.16816.F32 R16, R16, R24, R4 ;  /* 0x000000181010723c */ /* 0x010fe60000001804 */
[----:B------:R-:W3:Y:S08]  /*38550*/  LDL.LU.64 R24, [R1+0x8c0] ;  /* 0x0008c00001187983 */ /* 0x000ef00000300a00 */
[----:B------:R-:W-:Y:S04]  /*38560*/  STL.64 [R1+0x420], R12 ;  /* 0x0004200c01007387 */ /* 0x000fe80000100a00 */
[----:B------:R-:W-:Y:S04]  /*38570*/  STL.64 [R1+0x428], R14 ;  /* 0x0004280e01007387 */ /* 0x000fe80000100a00 */
[----:B-1----:R-:W3:Y:S04]  /*38580*/  LDL.LU.64 R26, [R1+0x8c8] ;  /* 0x0008c800011a7983 */ /* 0x002ee80000300a00 */
[----:B------:R-:W4:Y:S04]  /*38590*/  LDL.64 R4, [R1+0x1a0] ;  /* 0x0001a00001047983 */ /* 0x000f280000100a00 */
[----:B----4-:R0:W-:Y:S04]  /*385a0*/  STL.64 [R1+0x3888], R4 ;  /* 0x0038880401007387 */ /* 0x0101e80000100a00 */
[----:B0-----:R-:W4:Y:S04]  /*385b0*/  LDL.LU.64 R4, [R1+0x1b0] ;  /* 0x0001b00001047983 */ /* 0x001f280000300a00 */
[----:B----4-:R0:W-:Y:S04]  /*385c0*/  STL.64 [R1+0x3890], R4 ;  /* 0x0038900401007387 */ /* 0x0101e80000100a00 */
[----:B0-----:R-:W3:Y:S04]  /*385d0*/  LDL.LU.64 R4, [R1+0x1f0] ;  /* 0x0001f00001047983 */ /* 0x001ee80000300a00 */
[----:B------:R-:W4:Y:S04]  /*385e0*/  LDL.LU.64 R12, [R1+0x190] ;  /* 0x00019000010c7983 */ /* 0x000f280000300a00 */
[----:B----4-:R0:W-:Y:S04]  /*385f0*/  STL.64 [R1+0x3880], R12 ;  /* 0x0038800c01007387 */ /* 0x0101e80000100a00 */
[----:B0-----:R-:W4:Y:S01]  /*38600*/  LDL.LU.64 R12, [R1+0x1d0] ;  /* 0x0001d000010c7983 */ /* 0x001f220000300a00 */
[----:B---3--:R-:W-:Y:S03]  /*38610*/  HMMA.16816.F32 R24, R20, R4, R24 ;  /* 0x000000041418723c */ /* 0x008fe60000001818 */
[----:B----4-:R0:W-:Y:S04]  /*38620*/  STL.64 [R1+0x3898], R12 ;  /* 0x0038980c01007387 */ /* 0x0101e80000100a00 */
[----:B0-----:R-:W3:Y:S04]  /*38630*/  LDL.LU.64 R12, [R1+0x8b0] ;  /* 0x0008b000010c7983 */ /* 0x001ee80000300a00 */
[----:B------:R-:W3:Y:S04]  /*38640*/  LDL.LU.64 R14, [R1+0x8b8] ;  /* 0x0008b800010e7983 */ /* 0x000ee80000300a00 */
[----:B------:R-:W-:Y:S04]  /*38650*/  STL.64 [R1+0x2b28], R18 ;  /* 0x002b281201007387 */ /* 0x000fe80000100a00 */
[----:B------:R0:W-:Y:S04]  /*38660*/  STL.64 [R1+0x2b20], R16 ;  /* 0x002b201001007387 */ /* 0x0001e80000100a00 */
[----:B0-----:R-:W4:Y:S04]  /*38670*/  LDL.LU.64 R16, [R1+0xf0] ;  /* 0x0000f00001107983 */ /* 0x001f280000300a00 */
[----:B------:R-:W2:Y:S01]  /*38680*/  LDL.64 R18, [R1+0xf8] ;  /* 0x0000f80001127983 */ /* 0x000ea20000100a00 */
[----:B------:R-:W-:-:S03]  /*38690*/  IMAD.MOV.U32 R11, RZ, RZ, R5 ;  /* 0x000000ffff0b7224 */ /* 0x000fc600078e0005 */
[----:B--2---:R-:W-:Y:S04]  /*386a0*/  STL [R1+0x362c], R18 ;  /* 0x00362c1201007387 */ /* 0x004fe80000100800 */
[----:B------:R-:W-:Y:S04]  /*386b0*/  STL [R1+0x3628], R19 ;  /* 0x0036281301007387 */ /* 0x000fe80000100800 */
[----:B----4-:R0:W-:Y:S04]  /*386c0*/  STL.64 [R1+0x3838], R16 ;  /* 0x0038381001007387 */ /* 0x0101e80000100a00 */
[----:B0-----:R-:W2:Y:S04]  /*386d0*/  LDL.LU.64 R16, [R1+0x8a0] ;  /* 0x0008a00001107983 */ /* 0x001ea80000300a00 */
[----:B------:R-:W2:Y:S04]  /*386e0*/  LDL.LU.64 R18, [R1+0x8a8] ;  /* 0x0008a80001127983 */ /* 0x000ea80000300a00 */
[----:B------:R0:W-:Y:S04]  /*386f0*/  STL.64 [R1+0x8c0], R24 ;  /* 0x0008c01801007387 */ /* 0x0001e80000100a00 */
[----:B------:R1:W-:Y:S01]  /*38700*/  STL.64 [R1+0x8c8], R26 ;  /* 0x0008c81a01007387 */ /* 0x0003e20000100a00 */
[----:B0-----:R-:W-:-:S02]  /*38710*/  IMAD.MOV.U32 R24, RZ, RZ, R9 ;  /* 0x000000ffff187224 */ /* 0x001fc400078e0009 */
[----:B------:R-:W-:Y:S02]  /*38720*/  IMAD.MOV.U32 R25, RZ, RZ, R8 ;  /* 0x000000ffff197224 */ /* 0x000fe400078e0008 */
[----:B-1----:R-:W-:Y:S02]  /*38730*/  IMAD.MOV.U32 R27, RZ, RZ, R4 ;  /* 0x000000ffff1b7224 */ /* 0x002fe400078e0004 */
[----:B------:R-:W4:Y:S04]  /*38740*/  LDL.LU.64 R4, [R1+0x890] ;  /* 0x0008900001047983 */ /* 0x000f280000300a00 */
[----:B------:R-:W4:Y:S04]  /*38750*/  LDL.LU.64 R6, [R1+0x898] ;  /* 0x0008980001067983 */ /* 0x000f280000300a00 */
[----:B------:R3:W-:Y:S04]  /*38760*/  STL [R1+0x3784], R27 ;  /* 0x0037841b01007387 */ /* 0x0007e80000100800 */
[----:B------:R-:W-:Y:S01]  /*38770*/  STL [R1+0x3780], R11 ;  /* 0x0037800b01007387 */ /* 0x000fe20000100800 */
[----:B---3--:R-:W-:Y:S03]  /*38780*/  HMMA.16816.F32 R24, R20, R24, R12 ;  /* 0x000000181418723c */ /* 0x008fe6000000180c */
[----:B------:R-:W2:-:S15]  /*38790*/  LDL.LU.64 R12, [R1+0x3898] ;  /* 0x00389800010c7983 */ /* 0x000e9e0000300a00 */
[----:B------:R-:W-:Y:S01]  /*387a0*/  NOP ;  /* 0x0000000000007918 */ /* 0x000fe20000000000 */
[----:B------:R0:W-:Y:S04]  /*387b0*/  STL.64 [R1+0x8b0], R24 ;  /* 0x0008b01801007387 */ /* 0x0001e80000100a00 */
[----:B------:R1:W-:Y:S01]  /*387c0*/  STL.64 [R1+0x8b8], R26 ;  /* 0x0008b81a01007387 */ /* 0x0003e20000100a00 */
[----:B--2---:R-:W-:Y:S01]  /*387d0*/  HMMA.16816.F32 R16, R20, R12, R16 ;  /* 0x0000000c1410723c */ /* 0x004fe20000001810 */
[----:B0-----:R-:W-:Y:S02]  /*387e0*/  IMAD.MOV.U32 R25, RZ, RZ, R12 ;  /* 0x000000ffff197224 */ /* 0x001fe400078e000c */
[----:B-1----:R-:W-:-:S15]  /*387f0*/  IMAD.MOV.U32 R26, RZ, RZ, R13 ;  /* 0x000000ffff1a7224 */ /* 0x002fde00078e000d */
[----:B------:R-:W-:Y:S01]  /*38800*/  NOP ;  /* 0x0000000000007918 */ /* 0x000fe20000000000 */
[----:B------:R0:W-:Y:S04]  /*38810*/  STL.64 [R1+0x8a0], R16 ;  /* 0x0008a01001007387 */ /* 0x0001e80000100a00 */
[----:B------:R-:W-:Y:S04]  /*38820*/  STL.64 [R1+0x8a8], R18 ;  /* 0x0008a81201007387 */ /* 0x000fe80000100a00 */
[----:B------:R-:W2:Y:S04]  /*38830*/  LDL.LU.64 R12, [R1+0xa40] ;  /* 0x000a4000010c7983 */ /* 0x000ea80000300a00 */
[----:B------:R-:W2:Y:S04]  /*38840*/  LDL.LU.64 R14, [R1+0xa48] ;  /* 0x000a4800010e7983 */ /* 0x000ea80000300a00 */
[----:B0-----:R-:W3:Y:S04]  /*38850*/  LDL.64 R16, [R1+0x170] ;  /* 0x0001700001107983 */ /* 0x001ee80000100a00 */
[----:B---3--:R0:W-:Y:S04]  /*38860*/  STL.64 [R1+0x3870], R16 ;  /* 0x0038701001007387 */ /* 0x0081e80000100a00 */
[----:B0-----:R-:W3:Y:S04]  /*38870*/  LDL.LU.64 R16, [R1+0x180] ;  /* 0x0001800001107983 */ /* 0x001ee80000300a00 */
[----:B------:R0:W-:Y:S04]  /*38880*/  STL [R1+0x378c], R25 ;  /* 0x00378c1901007387 */ /* 0x0001e80000100800 */
[----:B------:R-:W-:Y:S04]  /*38890*/  STL [R1+0x3788], R26 ;  /* 0x0037881a01007387 */ /* 0x000fe80000100800 */
[----:B0-----:R-:W4:Y:S02]  /*388a0*/  LDL.LU.64 R24, [R1+0x1c0] ;  /* 0x0001c00001187983 */ /* 0x001f240000300a00 */
[----:B----4-:R-:W-:Y:S01]  /*388b0*/  HMMA.16816.F32 R4, R20, R24, R4 ;  /* 0x000000181404723c */ /* 0x010fe20000001804 */
[----:B------:R-:W-:-:S02]  /*388c0*/  IMAD.MOV.U32 R11, RZ, RZ, R24 ;  /* 0x000000ffff0b7224 */ /* 0x000fc400078e0018 */
[----:B------:R-:W-:-:S15]  /*388d0*/  IMAD.MOV.U32 R24, RZ, RZ, R25 ;  /* 0x000000ffff187224 */ /* 0x000fde00078e0019 */
[----:B------:R-:W-:Y:S01]  /*388e0*/  NOP ;  /* 0x0000000000007918 */ /* 0x000fe20000000000 */
[----:B------:R0:W-:Y:S04]  /*388f0*/  STL.64 [R1+0x890], R4 ;  /* 0x0008900401007387 */ /* 0x0001e80000100a00 */
[----:B------:R-:W-:Y:S04]  /*38900*/  STL.64 [R1+0x898], R6 ;  /* 0x0008980601007387 */ /* 0x000fe80000100a00 */
[----:B0-----:R-:W4:Y:S04]  /*38910*/  LDL.LU.64 R4, [R1+0x3890] ;  /* 0x0038900001047983 */ /* 0x001f280000300a00 */
[----:B------:R0:W-:Y:S04]  /*38920*/  STL [R1+0x3798], R24 ;  /* 0x0037981801007387 */ /* 0x0001e80000100800 */
[----:B0-----:R-:W4:Y:S04]  /*38930*/  LDL.LU.64 R24, [R1+0x880] ;  /* 0x0008800001187983 */ /* 0x001f280000300a00 */
[----:B------:R-:W4:Y:S04]  /*38940*/  LDL.LU.64 R26, [R1+0x888] ;  /* 0x00088800011a7983 */ /* 0x000f280000300a00 */
[----:B------:R-:W-:Y:S01]  /*38950*/  STL [R1+0x3794], R11 ;  /* 0x0037940b01007387 */ /* 0x000fe20000100800 */
[----:B----4-:R-:W-:-:S15]  /*38960*/  HMMA.16816.F32 R24, R20, R4, R24 ;  /* 0x000000041418723c */ /* 0x010fde0000001818 */
        /* <DEDUP_REMOVED lines=9> */
[----:B0-----:R-:W4:Y:S01]  /*38a00*/  LDL.LU.64 R26, [R1+0xa38] ;  /* 0x000a3800011a7983 */ /* 0x001f220000300a00 */
[----:B--2---:R-:W-:-:S15]  /*38a10*/  HMMA.16816.F32 R12, R20, R4, R12 ;  /* 0x00000004140c723c */ /* 0x004fde000000180c */
[----:B------:R-:W-:-:S04]  /*38a20*/  NOP ;  /* 0x0000000000007918 */ /* 0x000fc80000000000 */
[----:B------:R0:W-:Y:S04]  /*38a30*/  STL.64 [R1+0xa40], R12 ;  /* 0x000a400c01007387 */ /* 0x0001e80000100a00 */
[----:B------:R-:W-:Y:S04]  /*38a40*/  STL.64 [R1+0xa48], R14 ;  /* 0x000a480e01007387 */ /* 0x000fe80000100a00 */
[----:B0-----:R-:W4:Y:S01]  /*38a50*/  LDL.LU.64 R12, [R1+0x3880] ;  /* 0x00388000010c7983 */ /* 0x001f220000300a00 */
[----:B------:R-:W-:-:S03]  /*38a60*/  IMAD.MOV.U32 R29, RZ, RZ, R5 ;  /* 0x000000ffff1d7224 */ /* 0x000fc600078e0005 */
[----:B------:R-:W3:Y:S04]  /*38a70*/  LDL.LU.64 R4, [R1+0xa20] ;  /* 0x000a200001047983 */ /* 0x000ee80000300a00 */
[----:B------:R-:W3:Y:S04]  /*38a80*/  LDL.LU.64 R6, [R1+0xa28] ;  /* 0x000a280001067983 */ /* 0x000ee80000300a00 */
[----:B------:R-:W-:Y:S01]  /*38a90*/  STL [R1+0x3748], R29 ;  /* 0x0037481d01007387 */ /* 0x000fe20000100800 */
[----:B----4-:R-:W-:Y:S01]  /*38aa0*/  HMMA.16816.F32 R24, R20, R12, R24 ;  /* 0x0000000c1418723c */ /* 0x010fe20000001818 */
[----:B------:R-:W-:-:S15]  /*38ab0*/  IMAD.MOV.U32 R11, RZ, RZ, R13 ;  /* 0x000000ffff0b7224 */ /* 0x000fde00078e000d */
[----:B------:R-:W-:-:S03]  /*38ac0*/  NOP ;  /* 0x0000000000007918 */ /* 0x000fc60000000000 */
[----:B------:R0:W-:Y:S04]  /*38ad0*/  STL.64 [R1+0xa30], R24 ;  /* 0x000a301801007387 */ /* 0x0001e80000100a00 */
[----:B------:R-:W-:Y:S01]  /*38ae0*/  STL.64 [R1+0xa38], R26 ;  /* 0x000a381a01007387 */ /* 0x000fe20000100a00 */
[----:B0-----:R-:W-:-:S03]  /*38af0*/  IMAD.MOV.U32 R24, RZ, RZ, R12 ;  /* 0x000000ffff187224 */ /* 0x001fc600078e000c */
[----:B------:R-:W2:Y:S04]  /*38b00*/  LDL.LU.64 R12, [R1+0xa00] ;  /* 0x000a0000010c7983 */ /* 0x000ea80000300a00 */
[----:B------:R-:W2:Y:S04]  /*38b10*/  LDL.LU.64 R14, [R1+0xa08] ;  /* 0x000a0800010e7983 */ /* 0x000ea80000300a00 */
[----:B------:R0:W-:Y:S04]  /*38b20*/  STL [R1+0x3858], R24 ;  /* 0x0038581801007387 */ /* 0x0001e80000100800 */
[----:B0-----:R-:W4:Y:S04]  /*38b30*/  LDL.LU.64 R24, [R1+0xa10] ;  /* 0x000a100001187983 */ /* 0x001f280000300a00 */
[----:B------:R-:W4:Y:S04]  /*38b40*/  LDL.LU.64 R26, [R1+0xa18] ;  /* 0x000a1800011a7983 */ /* 0x000f280000300a00 */
[----:B------:R-:W-:Y:S04]  /*38b50*/  STL [R1+0x3828], R11 ;  /* 0x0038280b01007387 */ /* 0x000fe80000100800 */
[----:B------:R-:W2:Y:S01]  /*38b60*/  LDL.LU.64 R8, [R1+0x120] ;  /* 0x0001200001087983 */ /* 0x000ea20000300a00 */
[----:B---3--:R-:W-:Y:S03]  /*38b70*/  HMMA.16816.F32 R4, R20, R16, R4 ;  /* 0x000000101404723c */ /* 0x008fe60000001804 */
[----:B--2---:R0:W-:Y:S04]  /*38b80*/  STL.64 [R1+0x3860], R8 ;  /* 0x0038600801007387 */ /* 0x0041e80000100a00 */
[----:B0-----:R-:W2:Y:S04]  /*38b90*/  LDL.LU.64 R8, [R1+0x140] ;  /* 0x0001400001087983 */ /* 0x001ea80000300a00 */
[----:B--2---:R0:W-:Y:S04]  /*38ba0*/  STL.64 [R1+0x3868], R8 ;  /* 0x0038680801007387 */ /* 0x0041e80000100a00 */
[----:B0-----:R-:W2:Y:S04]  /*38bb0*/  LDL.LU.64 R8, [R1+0x150] ;  /* 0x0001500001087983 */ /* 0x001ea80000300a00 */
[----:B------:R0:W-:Y:S04]  /*38bc0*/  STL.64 [R1+0xa20], R4 ;  /* 0x000a200401007387 */ /* 0x0001e80000100a00 */
[----:B------:R1:W-:Y:S04]  /*38bd0*/  STL.64 [R1+0xa28], R6 ;  /* 0x000a280601007387 */ /* 0x0003e80000100a00 */
[----:B0-----:R-:W3:Y:S01]  /*38be0*/  LDL.LU.64 R4, [R1+0x3878] ;  /* 0x0038780001047983 */ /* 0x001ee20000300a00 */
[----:B-1----:R-:W-:-:S02]  /*38bf0*/  IMAD.MOV.U32 R7, RZ, RZ, R16 ;  /* 0x000000ffff077224 */ /* 0x002fc400078e0010 */
[----:B------:R-:W-:Y:S02]  /*38c00*/  IMAD.MOV.U32 R6, RZ, RZ, R17 ;  /* 0x000000ffff067224 */ /* 0x000fe400078e0011 */
[----:B------:R-:W4:Y:S04]  /*38c10*/  LDL.LU.64 R16, [R1+0x3870] ;  /* 0x0038700001107983 */ /* 0x000f280000300a00 */
[----:B------:R-:W-:Y:S04]  /*38c20*/  STL [R1+0x3744], R6 ;  /* 0x0037440601007387 */ /* 0x000fe80000100800 */
[----:B------:R-:W-:Y:S01]  /*38c30*/  STL [R1+0x3740], R7 ;  /* 0x0037400701007387 */ /* 0x000fe20000100800 */
[----:B----4-:R-:W-:Y:S01]  /*38c40*/  HMMA.16816.F32 R24, R20, R16, R24 ;  /* 0x000000101418723c */ /* 0x010fe20000001818 */
[----:B------:R-:W-:-:S02]  /*38c50*/  IMAD.MOV.U32 R29, RZ, RZ, R16 ;  /* 0x000000ffff1d7224 */ /* 0x000fc400078e0010 */
[----:B------:R-:W4:Y:S05]  /*38c60*/  LDL.LU.64 R16, [R1+0x100] ;  /* 0x0001000001107983 */ /* 0x000f2a0000300a00 */
[----:B---3--:R-:W-:Y:S11]  /*38c70*/  HMMA.16816.F32 R12, R20, R4, R12 ;  /* 0x00000004140c723c */ /* 0x008ff6000000180c */
[----:B------:R0:W-:Y:S04]  /*38c80*/  STL.64 [R1+0xa10], R24 ;  /* 0x000a101801007387 */ /* 0x0001e80000100a00 */
[----:B------:R1:W-:Y:S04]  /*38c90*/  STL.64 [R1+0xa18], R26 ;  /* 0x000a181a01007387 */ /* 0x0003e80000100a00 */
[----:B----4-:R3:W-:Y:S04]  /*38ca0*/  STL.64 [R1+0x3850], R16 ;  /* 0x0038501001007387 */ /* 0x0107e80000100a00 */
[----:B------:R-:W-:Y:S04]  /*38cb0*/  STL [R1+0x3790], R29 ;  /* 0x0037901d01007387 */ /* 0x000fe80000100800 */
[----:B0-----:R-:W4:Y:S04]  /*38cc0*/  LDL.LU.64 R24, [R1+0x9d0] ;  /* 0x0009d00001187983 */ /* 0x001f280000300a00 */
[----:B-1----:R-:W4:Y:S04]  /*38cd0*/  LDL.LU.64 R26, [R1+0x9d8] ;  /* 0x0009d800011a7983 */ /* 0x002f280000300a00 */
[----:B------:R0:W-:Y:S04]  /*38ce0*/  STL.64 [R1+0xa00], R12 ;  /* 0x000a000c01007387 */ /* 0x0001e80000100a00 */
[----:B------:R-:W-:Y:S04]  /*38cf0*/  STL.64 [R1+0xa08], R14 ;  /* 0x000a080e01007387 */ /* 0x000fe80000100a00 */
[----:B---3--:R-:W3:Y:S01]  /*38d00*/  LDL.LU.64 R16, [R1+0x110] ;  /* 0x0001100001107983 */ /* 0x008ee20000300a00 */
[----:B0-----:R-:W-:-:S02]  /*38d10*/  IMAD.MOV.U32 R12, RZ, RZ, R10 ;  /* 0x000000ffff0c7224 */ /* 0x001fc400078e000a */
[----:B------:R-:W-:-:S05]  /*38d20*/  IMAD.MOV.U32 R13, RZ, RZ, R3 ;  /* 0x000000ffff0d7224 */ /* 0x000fca00078e0003 */
[----:B------:R0:W-:Y:S04]  /*38d30*/  STL.64 [R1+0x3830], R12 ;  /* 0x0038300c01007387 */ /* 0x0001e80000100a00 */
[----:B0-----:R-:W2:Y:S04]  /*38d40*/  LDL.LU.64 R12, [R1+0x9c0] ;  /* 0x0009c000010c7983 */ /* 0x001ea80000300a00 */
[----:B------:R-:W2:Y:S04]  /*38d50*/  LDL.LU.64 R14, [R1+0x9c8] ;  /* 0x0009c800010e7983 */ /* 0x000ea80000300a00 */
[----:B------:R0:W-:Y:S04]  /*38d60*/  STL.64 [R1+0x36b8], R4 ;  /* 0x0036b80401007387 */ /* 0x0001e80000100a00 */
[----:B0-----:R-:W2:Y:S04]  /*38d70*/  LDL.LU.64 R4, [R1+0x9f0] ;  /* 0x0009f00001047983 */ /* 0x001ea80000300a00 */
[----:B------:R-:W2:Y:S02]  /*38d80*/  LDL.LU.64 R6, [R1+0x9f8] ;  /* 0x0009f80001067983 */ /* 0x000ea40000300a00 */
[----:B--2---:R-:W-:-:S15]  /*38d90*/  HMMA.16816.F32 R4, R20, R8, R4 ;  /* 0x000000081404723c */ /* 0x004fde0000001804 */
[----:B------:R-:W-:-:S04]  /*38da0*/  NOP ;  /* 0x0000000000007918 */ /* 0x000fc80000000000 */
[----:B------:R-:W-:Y:S04]  /*38db0*/  STL.64 [R1+0x9f0], R4 ;  /* 0x0009f00401007387 */ /* 0x000fe80000100a00 */
[----:B------:R0:W-:Y:S02]  /*38dc0*/  STL.64 [R1+0x9f8], R6 ;  /* 0x0009f80601007387 */ /* 0x0001e40000100a00 */
[----:B0-----:R-:W-:Y:S02]  /*38dd0*/  IMAD.MOV.U32 R6, RZ, RZ, R8 ;  /* 0x000000ffff067224 */ /* 0x001fe400078e0008 */
[----:B------:R-:W-:Y:S02]  /*38de0*/  IMAD.MOV.U32 R7, RZ, RZ, R9 ;  /* 0x000000ffff077224 */ /* 0x000fe400078e0009 */
[----:B------:R-:W2:Y:S04]  /*38df0*/  LDL.LU.64 R8, [R1+0x3868] ;  /* 0x0038680001087983 */ /* 0x000ea80000300a00 */
[----:B------:R0:W-:Y:S04]  /*38e00*/  STL.64 [R1+0x3750], R6 ;  /* 0x0037500601007387 */ /* 0x0001e80000100a00 */
[----:B------:R-:W2:Y:S04]  /*38e10*/  LDL.LU.64 R4, [R1+0x9e0] ;  /* 0x0009e00001047983 */ /* 0x000ea80000300a00 */
[----:B0-----:R-:W2:Y:S02]  /*38e20*/  LDL.LU.64 R6, [R1+0x9e8] ;  /* 0x0009e80001067983 */ /* 0x001ea40000300a00 */
[----:B--2---:R-:W-:-:S15]  /*38e30*/  HMMA.16816.F32 R4, R20, R8, R4 ;  /* 0x000000081404723c */ /* 0x004fde0000001804 */
[----:B------:R-:W-:-:S04]  /*38e40*/  NOP ;  /* 0x0000000000007918 */ /* 0x000fc80000000000 */
[----:B------:R0:W-:Y:S04]  /*38e50*/  STL.64 [R1+0x9e0], R4 ;  /* 0x0009e00401007387 */ /* 0x0001e80000100a00 */
[----:B------:R-:W-:Y:S01]  /*38e60*/  STL.64 [R1+0x9e8], R6 ;  /* 0x0009e80601007387 */ /* 0x000fe20000100a00 */
[----:B0-----:R-:W-:Y:S02]  /*38e70*/  IMAD.MOV.U32 R4, RZ, RZ, R9 ;  /* 0x000000ffff047224 */ /* 0x001fe400078e0009 */
[----:B------:R-:W-:Y:S02]  /*38e80*/  IMAD.MOV.U32 R5, RZ, RZ, R8 ;  /* 0x000000ffff057224 */ /* 0x000fe400078e0008 */
[----:B------:R-:W2:Y:S04]  /*38e90*/  LDL.LU.64 R8, [R1+0x3860] ;  /* 0x0038600001087983 */ /* 0x000ea80000300a00 */
[----:B------:R-:W-:Y:S04]  /*38ea0*/  STL [R1+0x37a8], R4 ;  /* 0x0037a80401007387 */ /* 0x000fe80000100800 */
[----:B------:R0:W-:Y:S04]  /*38eb0*/  STL [R1+0x37a4], R5 ;  /* 0x0037a40501007387 */ /* 0x0001e80000100800 */
[----:B0-----:R-:W4:Y:S01]  /*38ec0*/  LDL.LU.64 R4, [R1+0x130] ;  /* 0x0001300001047983 */ /* 0x001f220000300a00 */
[C---:B--2---:R-:W-:Y:S08]  /*38ed0*/  HMMA.16816.F32 R12, R20.reuse, R8, R12 ;  /* 0x00000008140c723c */ /* 0x044ff0000000180c */
[----:B----4-:R-:W-:Y:S01]  /*38ee0*/  HMMA.16816.F32 R24, R20, R4, R24 ;  /* 0x000000041418723c */ /* 0x010fe20000001818 */
[----:B------:R-:W-:-:S15]  /*38ef0*/  IMAD.MOV.U32 R29, RZ, RZ, R4 ;  /* 0x000000ffff1d7224 */ /* 0x000fde00078e0004 */
[----:B------:R-:W-:-:S03]  /*38f00*/  NOP ;  /* 0x0000000000007918 */ /* 0x000fc60000000000 */
[----:B------:R0:W-:Y:S04]  /*38f10*/  STL.64 [R1+0x9d0], R24 ;  /* 0x0009d01801007387 */ /* 0x0001e80000100a00 */
[----:B------:R-:W-:Y:S04]  /*38f20*/  STL.64 [R1+0x9d8], R26 ;  /* 0x0009d81a01007387 */ /* 0x000fe80000100a00 */
[----:B0-----:R-:W2:Y:S01]  /*38f30*/  LDL.LU R24, [R1+0x3858] ;  /* 0x0038580001187983 */ /* 0x001ea20000300800 */
[----:B------:R-:W-:-:S03]  /*38f40*/  IMAD.MOV.U32 R25, RZ, RZ, R5 ;  /* 0x000000ffff197224 */ /* 0x000fc600078e0005 */
[----:B------:R-:W3:Y:S04]  /*38f50*/  LDL.LU.64 R4, [R1+0x9b0] ;  /* 0x0009b00001047983 */ /* 0x000ee80000300a00 */
[----:B------:R-:W3:Y:S04]  /*38f60*/  LDL.LU.64 R6, [R1+0x9b8] ;  /* 0x0009b80001067983 */ /* 0x000ee80000300a00 */
[----:B------:R0:W-:Y:S04]  /*38f70*/  STL.64 [R1+0x9c0], R12 ;  /* 0x0009c00c01007387 */ /* 0x0001e80000100a00 */
[----:B------:R1:W-:Y:S04]  /*38f80*/  STL.64 [R1+0x9c8], R14 ;  /* 0x0009c80e01007387 */ /* 0x0003e80000100a00 */
[----:B0-----:R-:W4:Y:S04]  /*38f90*/  LDL.LU.64 R12, [R1+0x990] ;  /* 0x00099000010c7983 */ /* 0x001f280000300a00 */
[----:B-1----:R-:W2:Y:S01]  /*38fa0*/  LDL.LU.64 R14, [R1+0x998] ;  /* 0x00099800010e7983 */ /* 0x002ea20000300a00 */
[----:B------:R-:W-:-:S02]  /*38fb0*/  IMAD.MOV.U32 R27, RZ, RZ, R8 ;  /* 0x000000ffff1b7224 */ /* 0x000fc400078e0008 */
[----:B------:R-:W-:Y:S01]  /*38fc0*/  IMAD.MOV.U32 R26, RZ, RZ, R9 ;  /* 0x000000ffff1a7224 */ /* 0x000fe200078e0009 */
[----:B---3--:R-:W-:Y:S01]  /*38fd0*/  HMMA.16816.F32 R4, R20, R16, R4 ;  /* 0x000000101404723c */ /* 0x008fe20000001804 */
[----:B--2---:R-:W-:Y:S04]  /*38fe0*/  STL.64 [R1+0x3848], R14 ;  /* 0x0038480e01007387 */ /* 0x004fe80000100a00 */
[----:B----4-:R0:W-:Y:S04]  /*38ff0*/  STL.64 [R1+0x3840], R12 ;  /* 0x0038400c01007387 */ /* 0x0101e80000100a00 */
[----:B0-----:R-:W2:Y:S04]  /*39000*/  LDL.LU.64 R12, [R1+0x9a0] ;  /* 0x0009a000010c7983 */ /* 0x001ea80000300a00 */
[----:B------:R-:W2:Y:S04]  /*39010*/  LDL.LU.64 R14, [R1+0x9a8] ;  /* 0x0009a800010e7983 */ /* 0x000ea80000300a00 */
[----:B------:R-:W3:Y:S04]  /*39020*/  LDL.LU.64 R8, [R1+0x980] ;  /* 0x0009800001087983 */ /* 0x000ee80000300a00 */
[----:B------:R-:W3:Y:S04]  /*39030*/  LDL.LU.64 R10, [R1+0x988] ;  /* 0x00098800010a7983 */ /* 0x000ee80000300a00 */
[----:B------:R-:W-:Y:S04]  /*39040*/  STL.64 [R1+0x37b8], R26 ;  /* 0x0037b81a01007387 */ /* 0x000fe80000100a00 */
[----:B------:R0:W-:Y:S04]  /*39050*/  STL.64 [R1+0x37b0], R24 ;  /* 0x0037b01801007387 */ /* 0x0001e80000100a00 */
[----:B0-----:R-:W4:Y:S04]  /*39060*/  LDL.LU.64 R24, [R1+0xd0] ;  /* 0x0000d00001187983 */ /* 0x001f280000300a00 */
[----:B------:R0:W-:Y:S04]  /*39070*/  STL.64 [R1+0x9b0], R4 ;  /* 0x0009b00401007387 */ /* 0x0001e80000100a00 */
[----:B------:R1:W-:Y:S01]  /*39080*/  STL.64 [R1+0x9b8], R6 ;  /* 0x0009b80601007387 */ /* 0x0003e20000100a00 */
[----:B0-----:R-:W-:-:S02]  /*39090*/  IMAD.MOV.U32 R4, RZ, RZ, R16 ;  /* 0x000000ffff047224 */ /* 0x001fc400078e0010 */
[----:B------:R-:W-:Y:S02]  /*390a0*/  IMAD.MOV.U32 R5, RZ, RZ, R17 ;  /* 0x000000ffff057224 */ /* 0x000fe400078e0011 */
[----:B------:R-:W2:Y:S02]  /*390b0*/  LDL.LU.64 R16, [R1+0x3850] ;  /* 0x0038500001107983 */ /* 0x000ea40000300a00 */
[----:B--2---:R-:W-:Y:S01]  /*390c0*/  HMMA.16816.F32 R12, R20, R16, R12 ;  /* 0x00000010140c723c */ /* 0x004fe2000000180c */
[----:B-1----:R-:W-:Y:S02]  /*390d0*/  IMAD.MOV.U32 R7, RZ, RZ, R16 ;  /* 0x000000ffff077224 */ /* 0x002fe400078e0010 */
        /* <DEDUP_REMOVED lines=9> */
[----:B0-----:R-:W4:Y:S04]  /*39170*/  LDL.LU.64 R4, [R1+0x970] ;  /* 0x0009700001047983 */ /* 0x001f280000300a00 */
[----:B------:R-:W4:Y:S01]  /*39180*/  LDL.LU.64 R6, [R1+0x978] ;  /* 0x0009780001067983 */ /* 0x000f220000300a00 */
[----:B--2---:R-:W-:-:S15]  /*39190*/  HMMA.16816.F32 R12, R20, R16, R12 ;  /* 0x00000010140c723c */ /* 0x004fde000000180c */
[----:B------:R-:W-:-:S04]  /*391a0*/  NOP ;  /* 0x0000000000007918 */ /* 0x000fc80000000000 */
[----:B------:R0:W-:Y:S04]  /*391b0*/  STL.64 [R1+0x990], R12 ;  /* 0x0009900c01007387 */ /* 0x0001e80000100a00 */
[----:B------:R-:W-:Y:S04]  /*391c0*/  STL.64 [R1+0x998], R14 ;  /* 0x0009980e01007387 */ /* 0x000fe80000100a00 */
[----:B0-----:R-:W3:Y:S01]  /*391d0*/  LDL.LU.64 R12, [R1+0x3830] ;  /* 0x00383000010c7983 */ /* 0x001ee20000300a00 */
[----:B----4-:R-:W-:Y:S03]  /*391e0*/  HMMA.16816.F32 R4, R20, R24, R4 ;  /* 0x000000181404723c */ /* 0x010fe60000001804 */
[----:B------:R0:W-:Y:S02]  /*391f0*/  STL [R1+0x3630], R17 ;  /* 0x0036301101007387 */ /* 0x0001e40000100800 */
[----:B0-----:R-:W-:-:S03]  /*39200*/  IMAD.MOV.U32 R17, RZ, RZ, R24 ;  /* 0x000000ffff117224 */ /* 0x001fc600078e0018 */
[----:B---3--:R-:W-:Y:S01]  /*39210*/  HMMA.16816.F32 R12, R20, R12, R8 ;  /* 0x0000000c140c723c */ /* 0x008fe20000001808 */
[----:B------:R-:W2:Y:S01]  /*39220*/  LDL.LU R11, [R1+0x3828] ;  /* 0x00382800010b7983 */ /* 0x000ea20000300800 */
[----:B------:R-:W-:-:S15]  /*39230*/  IMAD.MOV.U32 R10, RZ, RZ, R25 ;  /* 0x000000ffff0a7224 */ /* 0x000fde00078e0019 */
[----:B------:R-:W-:Y:S02]  /*39240*/  NOP ;  /* 0x0000000000007918 */ /* 0x000fe40000000000 */
[----:B------:R-:W-:Y:S04]  /*39250*/  STL.64 [R1+0x980], R12 ;  /* 0x0009800c01007387 */ /* 0x000fe80000100a00 */
[----:B------:R0:W-:Y:S04]  /*39260*/  STL.64 [R1+0x988], R14 ;  /* 0x0009880e01007387 */ /* 0x0001e80000100a00 */
[----:B0-----:R-:W3:Y:S04]  /*39270*/  LDL.LU.64 R14, [R1+0x3820] ;  /* 0x00382000010e7983 */ /* 0x001ee80000300a00 */
[----:B------:R-:W4:Y:S04]  /*39280*/  LDL.LU.64 R12, [R1+0x3818] ;  /* 0x00381800010c7983 */ /* 0x000f280000300a00 */
[----:B------:R0:W-:Y:S04]  /*39290*/  STL.64 [R1+0x970], R4 ;  /* 0x0009700401007387 */ /* 0x0001e80000100a00 */
[----:B------:R-:W-:Y:S04]  /*392a0*/  STL.64 [R1+0x978], R6 ;  /* 0x0009780601007387 */ /* 0x000fe80000100a00 */
[----:B------:R-:W4:Y:S04]  /*392b0*/  LDL.LU.64 R24, [R1+0x950] ;  /* 0x0009500001187983 */ /* 0x000f280000300a00 */
[----:B------:R-:W4:Y:S04]  /*392c0*/  LDL.LU.64 R26, [R1+0x958] ;  /* 0x00095800011a7983 */ /* 0x000f280000300a00 */
[----:B0-----:R-:W2:Y:S04]  /*392d0*/  LDL.LU.64 R4, [R1+0x70] ;  /* 0x0000700001047983 */ /* 0x001ea80000300a00 */
[----:B--2---:R0:W-:Y:S04]  /*392e0*/  STL.64 [R1+0x3800], R4 ;  /* 0x0038000401007387 */ /* 0x0041e80000100a00 */
[----:B0-----:R-:W2:Y:S04]  /*392f0*/  LDL.LU.64 R4, [R1+0xc0] ;  /* 0x0000c00001047983 */ /* 0x001ea80000300a00 */
[----:B------:R0:W-:Y:S04]  /*39300*/  STL.64 [R1+0x37d8], R16 ;  /* 0x0037d81001007387 */ /* 0x0001e80000100a00 */
[----:B0-----:R-:W2:Y:S04]  /*39310*/  LDL.LU.64 R16, [R1+0x90] ;  /* 0x0000900001107983 */ /* 0x001ea80000300a00 */
[----:B------:R0:W-:Y:S04]  /*39320*/  STL.64 [R1+0x37d0], R10 ;  /* 0x0037d00a01007387 */ /* 0x0001e80000100a00 */
[----:B------:R-:W2:Y:S04]  /*39330*/  LDL.LU.64 R8, [R1+0x960] ;  /* 0x0009600001087983 */ /* 0x000ea80000300a00 */
[----:B0-----:R-:W2:Y:S02]  /*39340*/  LDL.LU.64 R10, [R1+0x968] ;  /* 0x00096800010a7983 */ /* 0x001ea40000300a00 */
[----:B--2---:R-:W-:-:S15]  /*39350*/  HMMA.16816.F32 R8, R20, R4, R8 ;  /* 0x000000041408723c */ /* 0x004fde0000001808 */
[----:B------:R-:W-:-:S04]  /*39360*/  NOP ;  /* 0x0000000000007918 */ /* 0x000fc80000000000 */
[----:B------:R0:W-:Y:S04]  /*39370*/  STL.64 [R1+0x960], R8 ;  /* 0x0009600801007387 */ /* 0x0001e80000100a00 */
[----:B------:R-:W-:Y:S04]  /*39380*/  STL.64 [R1+0x968], R10 ;  /* 0x0009680a01007387 */ /* 0x000fe80000100a00 */
[----:B0-----:R-:W2:Y:S04]  /*39390*/  LDL.LU.64 R8, [R1+0x40] ;  /* 0x0000400001087983 */ /* 0x001ea80000300a00 */
[----:B--2---:R0:W-:Y:S04]  /*393a0*/  STL.64 [R1+0x37e0], R8 ;  /* 0x0037e00801007387 */ /* 0x0041e80000100a00 */
[----:B0-----:R-:W2:Y:S01]  /*393b0*/  LDL.LU.64 R8, [R1+0x50] ;  /* 0x0000500001087983 */ /* 0x001ea20000300a00 */
[----:B----4-:R-:W-:Y:S01]  /*393c0*/  HMMA.16816.F32 R24, R20, R12, R24 ;  /* 0x0000000c1418723c */ /* 0x010fe20000001818 */
[----:B------:R-:W-:-:S02]  /*393d0*/  IMAD.MOV.U32 R3, RZ, RZ, R5 ;  /* 0x000000ffff037224 */ /* 0x000fc400078e0005 */
[----:B--2---:R0:W-:Y:S04]  /*393e0*/  STL.64 [R1+0x37f0], R8 ;  /* 0x0037f00801007387 */ /* 0x0041e80000100a00 */
[----:B0-----:R-:W2:Y:S01]  /*393f0*/  LDL.LU.64 R8, [R1+0x60] ;  /* 0x0000600001087983 */ /* 0x001ea20000300a00 */
[----:B------:R-:W-:-:S03]  /*39400*/  IMAD.MOV.U32 R28, RZ, RZ, R4 ;  /* 0x000000ffff1c7224 */ /* 0x000fc600078e0004 */
[----:B--2---:R0:W-:Y:S04]  /*39410*/  STL.64 [R1+0x37f8], R8 ;  /* 0x0037f80801007387 */ /* 0x0041e80000100a00 */
[----:B0-----:R-:W2:Y:S04]  /*39420*/  LDL.LU.64 R8, [R1+0xa0] ;  /* 0x0000a00001087983 */ /* 0x001ea80000300a00 */
[----:B------:R-:W-:Y:S04]  /*39430*/  STL [R1+0x3614], R3 ;  /* 0x0036140301007387 */ /* 0x000fe80000100800 */
[----:B------:R-:W-:Y:S04]  /*39440*/  STL [R1+0x3610], R28 ;  /* 0x0036101c01007387 */ /* 0x000fe80000100800 */
[----:B------:R0:W-:Y:S04]  /*39450*/  STL.64 [R1+0x950], R24 ;  /* 0x0009501801007387 */ /* 0x0001e80000100a00 */
[----:B------:R-:W-:Y:S04]  /*39460*/  STL.64 [R1+0x958], R26 ;  /* 0x0009581a01007387 */ /* 0x000fe80000100a00 */
[----:B0-----:R-:W4:Y:S04]  /*39470*/  LDL.LU.64 R24, [R1+0x30] ;  /* 0x0000300001187983 */ /* 0x001f280000300a00 */
[----:B----4-:R0:W-:Y:S04]  /*39480*/  STL.64 [R1+0x37e8], R24 ;  /* 0x0037e81801007387 */ /* 0x0101e80000100a00 */
[----:B0-----:R-:W4:Y:S04]  /*39490*/  LDL.LU.64 R24, [R1+0x940] ;  /* 0x0009400001187983 */ /* 0x001f280000300a00 */
[----:B------:R-:W4:Y:S04]  /*394a0*/  LDL.LU.64 R26, [R1+0x948] ;  /* 0x00094800011a7983 */ /* 0x000f280000300a00 */
[----:B---3--:R-:W-:Y:S04]  /*394b0*/  STL.64 [R1+0x3600], R14 ;  /* 0x0036000e01007387 */ /* 0x008fe80000100a00 */
[----:B------:R2:W-:Y:S02]  /*394c0*/  STL.64 [R1+0x35f8], R12 ;  /* 0x0035f80c01007387 */ /* 0x0005e40000100a00 */
[----:B--2---:R-:W-:-:S02]  /*394d0*/  IMAD.MOV.U32 R13, RZ, RZ, R8 ;  /* 0x000000ffff0d7224 */ /* 0x004fc400078e0008 */
[----:B------:R-:W-:Y:S01]  /*394e0*/  IMAD.MOV.U32 R12, RZ, RZ, R9 ;  /* 0x000000ffff0c7224 */ /* 0x000fe200078e0009 */
[----:B----4-:R-:W-:-:S15]  /*394f0*/  HMMA.16816.F32 R24, R20, R8, R24 ;  /* 0x000000081418723c */ /* 0x010fde0000001818 */
[----:B------:R-:W-:-:S04]  /*39500*/  NOP ;  /* 0x0000000000007918 */ /* 0x000fc80000000000 */
[----:B------:R-:W-:Y:S04]  /*39510*/  STL.64 [R1+0x940], R24 ;  /* 0x0009401801007387 */ /* 0x000fe80000100a00 */
[----:B------:R-:W-:Y:S04]  /*39520*/  STL.64 [R1+0x948], R26 ;  /* 0x0009481a01007387 */ /* 0x000fe80000100a00 */
[----:B------:R-:W2:Y:S04]  /*39530*/  LDL.LU.64 R8, [R1+0x910] ;  /* 0x0009100001087983 */ /* 0x000ea80000300a00 */
[----:B------:R-:W3:Y:S04]  /*39540*/  LDL.LU.64 R10, [R1+0x918] ;  /* 0x00091800010a7983 */ /* 0x000ee80000300a00 */
[----:B---3--:R-:W-:Y:S04]  /*39550*/  STL.64 [R1+0x3810], R10 ;  /* 0x0038100a01007387 */ /* 0x008fe80000100a00 */
[----:B--2---:R0:W-:Y:S04]  /*39560*/  STL.64 [R1+0x3808], R8 ;  /* 0x0038080801007387 */ /* 0x0041e80000100a00 */
[----:B0-----:R-:W2:Y:S04]  /*39570*/  LDL.LU.64 R8, [R1+0x920] ;  /* 0x0009200001087983 */ /* 0x001ea80000300a00 */
[----:B------:R-:W2:Y:S04]  /*39580*/  LDL.LU.64 R10, [R1+0x928] ;  /* 0x00092800010a7983 */ /* 0x000ea80000300a00 */
[----:B------:R-:W3:Y:S04]  /*39590*/  LDL.LU.64 R24, [R1+0x8f0] ;  /* 0x0008f00001187983 */ /* 0x000ee80000300a00 */
[----:B------:R-:W3:Y:S04]  /*395a0*/  LDL.LU.64 R26, [R1+0x8f8] ;  /* 0x0008f800011a7983 */ /* 0x000ee80000300a00 */
[----:B------:R-:W-:Y:S04]  /*395b0*/  STL [R1+0x361c], R12 ;  /* 0x00361c0c01007387 */ /* 0x000fe80000100800 */
[----:B------:R0:W-:Y:S04]  /*395c0*/  STL [R1+0x3618], R13 ;  /* 0x0036180d01007387 */ /* 0x0001e80000100800 */
[----:B0-----:R-:W4:Y:S04]  /*395d0*/  LDL.LU.64 R12, [R1+0x930] ;  /* 0x00093000010c7983 */ /* 0x001f280000300a00 */
[----:B------:R-:W4:Y:S01]  /*395e0*/  LDL.LU.64 R14, [R1+0x938] ;  /* 0x00093800010e7983 */ /* 0x000f220000300a00 */
[----:B------:R-:W-:-:S02]  /*395f0*/  IMAD.MOV.U32 R4, RZ, RZ, R2 ;  /* 0x000000ffff047224 */ /* 0x000fc400078e0002 */
[----:B------:R-:W-:-:S07]  /*39600*/  IMAD.MOV.U32 R5, RZ, RZ, R0 ;  /* 0x000000ffff057224 */ /* 0x000fce00078e0000 */
[C---:B--2---:R-:W-:Y:S08]  /*39610*/  HMMA.16816.F32 R4, R20.reuse, R4, R8 ;  /* 0x000000041404723c */ /* 0x044ff00000001808 */
[----:B----4-:R-:W-:-:S15]  /*39620*/  HMMA.16816.F32 R12, R20, R16, R12 ;  /* 0x00000010140c723c */ /* 0x010fde000000180c */
[----:B------:R-:W-:-:S04]  /*39630*/  NOP ;  /* 0x0000000000007918 */ /* 0x000fc80000000000 */
[----:B------:R-:W-:Y:S04]  /*39640*/  STL.64 [R1+0x930], R12 ;  /* 0x0009300c01007387 */ /* 0x000fe80000100a00 */
[----:B------:R0:W-:Y:S02]  /*39650*/  STL.64 [R1+0x938], R14 ;  /* 0x0009380e01007387 */ /* 0x0001e40000100a00 */
[----:B0-----:R-:W-:Y:S02]  /*39660*/  IMAD.MOV.U32 R14, RZ, RZ, R17 ;  /* 0x000000ffff0e7224 */ /* 0x001fe400078e0011 */
[----:B------:R-:W-:Y:S02]  /*39670*/  IMAD.MOV.U32 R15, RZ, RZ, R16 ;  /* 0x000000ffff0f7224 */ /* 0x000fe400078e0010 */
[----:B------:R-:W2:Y:S04]  /*39680*/  LDL.LU.64 R16, [R1+0x8e0] ;  /* 0x0008e00001107983 */ /* 0x000ea80000300a00 */
[----:B------:R-:W2:Y:S04]  /*39690*/  LDL.LU.64 R18, [R1+0x8e8] ;  /* 0x0008e80001127983 */ /* 0x000ea80000300a00 */
[----:B------:R-:W-:Y:S04]  /*396a0*/  STL [R1+0x3624], R14 ;  /* 0x0036240e01007387 */ /* 0x000fe80000100800 */
[----:B------:R0:W-:Y:S04]  /*396b0*/  STL [R1+0x3620], R15 ;  /* 0x0036200f01007387 */ /* 0x0001e80000100800 */
[----:B------:R-:W4:Y:S04]  /*396c0*/  LDL.LU.64 R12, [R1+0x900] ;  /* 0x00090000010c7983 */ /* 0x000f280000300a00 */
[----:B0-----:R-:W4:Y:S04]  /*396d0*/  LDL.LU.64 R14, [R1+0x908] ;  /* 0x00090800010e7983 */ /* 0x001f280000300a00 */
[----:B------:R-:W2:Y:S04]  /*396e0*/  LDL.LU.64 R10, [R1+0x3810] ;  /* 0x00381000010a7983 */ /* 0x000ea80000300a00 */
[----:B------:R-:W2:Y:S04]  /*396f0*/  LDL.LU.64 R8, [R1+0x3808] ;  /* 0x0038080001087983 */ /* 0x000ea80000300a00 */
[----:B------:R0:W-:Y:S04]  /*39700*/  STL.64 [R1+0x920], R4 ;  /* 0x0009200401007387 */ /* 0x0001e80000100a00 */
[----:B------:R-:W-:Y:S04]  /*39710*/  STL.64 [R1+0x928], R6 ;  /* 0x0009280601007387 */ /* 0x000fe80000100a00 */
[----:B0-----:R-:W2:Y:S02]  /*39720*/  LDL.LU.64 R4, [R1+0x3800] ;  /* 0x0038000001047983 */ /* 0x001ea40000300a00 */
[----:B--2---:R-:W-:-:S15]  /*39730*/  HMMA.16816.F32 R8, R20, R4, R8 ;  /* 0x000000041408723c */ /* 0x004fde0000001808 */
[----:B------:R-:W-:-:S04]  /*39740*/  NOP ;  /* 0x0000000000007918 */ /* 0x000fc80000000000 */
[----:B------:R0:W-:Y:S04]  /*39750*/  STL.64 [R1+0x910], R8 ;  /* 0x0009100801007387 */ /* 0x0001e80000100a00 */
[----:B------:R-:W-:Y:S04]  /*39760*/  STL.64 [R1+0x918], R10 ;  /* 0x0009180a01007387 */ /* 0x000fe80000100a00 */
[----:B0-----:R-:W4:Y:S01]  /*39770*/  LDL.LU.64 R8, [R1+0x37f8] ;  /* 0x0037f80001087983 */ /* 0x001f220000300a00 */
[----:B------:R-:W-:Y:S02]  /*39780*/  IMAD.MOV.U32 R3, RZ, RZ, R4 ;  /* 0x000000ffff037224 */ /* 0x000fe400078e0004 */
[----:B------:R-:W-:-:S02]  /*39790*/  IMAD.MOV.U32 R28, RZ, RZ, R5 ;  /* 0x000000ffff1c7224 */ /* 0x000fc400078e0005 */
[----:B------:R-:W2:Y:S04]  /*397a0*/  LDL.LU.64 R4, [R1+0x8d0] ;  /* 0x0008d00001047983 */ /* 0x000ea80000300a00 */
[----:B------:R-:W2:Y:S01]  /*397b0*/  LDL.LU.64 R6, [R1+0x8d8] ;  /* 0x0008d80001067983 */ /* 0x000ea20000300a00 */
[----:B----4-:R-:W-:-:S15]  /*397c0*/  HMMA.16816.F32 R12, R20, R8, R12 ;  /* 0x00000008140c723c */ /* 0x010fde000000180c */
[----:B------:R-:W-:-:S04]  /*397d0*/  NOP ;  /* 0x0000000000007918 */ /* 0x000fc80000000000 */
[----:B------:R0:W-:Y:S04]  /*397e0*/  STL.64 [R1+0x900], R12 ;  /* 0x0009000c01007387 */ /* 0x0001e80000100a00 */
[----:B------:R1:W-:Y:S01]  /*397f0*/  STL.64 [R1+0x908], R14 ;  /* 0x0009080e01007387 */ /* 0x0003e20000100a00 */
[----:B0-----:R-:W-:Y:S02]  /*39800*/  IMAD.MOV.U32 R12, RZ, RZ, R8 ;  /* 0x000000ffff0c7224 */ /* 0x001fe400078e0008 */
[----:B------:R-:W-:Y:S02]  /*39810*/  IMAD.MOV.U32 R13, RZ, RZ, R9 ;  /* 0x000000ffff0d7224 */ /* 0x000fe400078e0009 */
[----:B------:R-:W3:Y:S02]  /*39820*/  LDL.LU.64 R8, [R1+0x37f0] ;  /* 0x0037f00001087983 */ /* 0x000ee40000300a00 */
[----:B---3--:R-:W-:Y:S01]  /*39830*/  HMMA.16816.F32 R24, R20, R8, R24 ;  /* 0x000000081418723c */ /* 0x008fe20000001818 */
[----:B-1----:R-:W-:-:S02]  /*39840*/  IMAD.MOV.U32 R14, RZ, RZ, R8 ;  /* 0x000000ffff0e7224 */ /* 0x002fc400078e0008 */
[----:B------:R-:W-:-:S15]  /*39850*/  IMAD.MOV.U32 R15, RZ, RZ, R9 ;  /* 0x000000ffff0f7224 */ /* 0x000fde00078e0009 */
[----:B------:R-:W-:Y:S01]  /*39860*/  NOP ;  /* 0x0000000000007918 */ /* 0x000fe20000000000 */
[----:B------:R0:W-:Y:S04]  /*39870*/  STL.64 [R1+0x8f0], R24 ;  /* 0x0008f01801007387 */ /* 0x0001e80000100a00 */
[----:B------:R-:W-:Y:S04]  /*39880*/  STL.64 [R1+0x8f8], R26 ;  /* 0x0008f81a01007387 */ /* 0x000fe80000100a00 */
[----:B0-----:R-:W2:Y:S04]  /*39890*/  LDL.LU.64 R24, [R1+0x37e8] ;  /* 0x0037e80001187983 */ /* 0x001ea80000300a00 */
[----:B------:R-:W3:Y:S04]  /*398a0*/  LDL.LU.64 R8, [R1+0x37e0] ;  /* 0x0037e00001087983 */ /* 0x000ee80000300a00 */
[----:B------:R-:W-:Y:S04]  /*398b0*/  STL.64 [R1+0x3640], R14 ;  /* 0x0036400e01007387 */ /* 0x000fe80000100a00 */
[----:B------:R0:W-:Y:S04]  /*398c0*/  STL.64 [R1+0x3638], R12 ;  /* 0x0036380c01007387 */ /* 0x0001e80000100a00 */
[----:B0-----:R-:W4:Y:S01]  /*398d0*/  LDL.LU.64 R12, [R1+0x20] ;  /* 0x00002000010c7983 */ /* 0x001f220000300a00 */
[----:B---3--:R-:W-:-:S15]  /*398e0*/  HMMA.16816.F32 R16, R20, R8, R16 ;  /* 0x000000081410723c */ /* 0x008fde0000001810 */
[----:B------:R-:W-:-:S04]  /*398f0*/  NOP ;  /* 0x0000000000007918 */ /* 0x000fc80000000000 */
[----:B------:R0:W-:Y:S04]  /*39900*/  STL.64 [R1+0x8e0], R16 ;  /* 0x0008e01001007387 */ /* 0x0001e80000100a00 */
[----:B------:R1:W-:Y:S04]  /*39910*/  STL.64 [R1+0x8e8], R18 ;  /* 0x0008e81201007387 */ /* 0x0003e80000100a00 */
[----:B0-----:R-:W3:Y:S01]  /*39920*/  LDL.LU.64 R16, [R1+0x37d8] ;  /* 0x0037d80001107983 */ /* 0x001ee20000300a00 */
[----:B--2---:R-:W-:Y:S01]  /*39930*/  HMMA.16816.F32 R4, R20, R24, R4 ;  /* 0x000000181404723c */ /* 0x004fe20000001804 */
[----:B-1----:R-:W-:-:S02]  /*39940*/  IMAD.MOV.U32 R18, RZ, RZ, R8 ;  /* 0x000000ffff127224 */ /* 0x002fc400078e0008 */
[----:B------:R-:W-:Y:S01]  /*39950*/  IMAD.MOV.U32 R19, RZ, RZ, R9 ;  /* 0x000000ffff137224 */ /* 0x000fe200078e0009 */
[----:B------:R-:W2:Y:S04]  /*39960*/  LDL.LU.64 R10, [R1+0x37d0] ;  /* 0x0037d000010a7983 */ /* 0x000ea80000300a00 */
[----:B------:R-:W-:Y:S04]  /*39970*/  STL.64 [R1+0x3650], R18 ;  /* 0x0036501201007387 */ /* 0x000fe80000100a00 */
[----:B---3--:R0:W-:Y:S04]  /*39980*/  STL.64 [R1+0x3648], R16 ;  /* 0x0036481001007387 */ /* 0x0081e80000100a00 */
[----:B0-----:R-:W3:Y:S04]  /*39990*/  LDL.LU.64 R16, [R1+0xb00] ;  /* 0x000b000001107983 */ /* 0x001ee80000300a00 */
[----:B------:R-:W3:Y:S04]  /*399a0*/  LDL.LU.64 R18, [R1+0xb08] ;  /* 0x000b080001127983 */ /* 0x000ee80000300a00 */
[----:B------:R-:W-:Y:S04]  /*399b0*/  STL.64 [R1+0x8d0], R4 ;  /* 0x0008d00401007387 */ /* 0x000fe80000100a00 */
[----:B------:R0:W-:Y:S04]  /*399c0*/  STL.64 [R1+0x8d8], R6 ;  /* 0x0008d80601007387 */ /* 0x0001e80000100a00 */
[----:B0-----:R-:W3:Y:S04]  /*399d0*/  LDL.LU.64 R6, [R1+0x37c8] ;  /* 0x0037c80001067983 */ /* 0x001ee80000300a00 */
[----:B------:R-:W3:Y:S04]  /*399e0*/  LDL.LU.64 R4, [R1+0x37c0] ;  /* 0x0037c00001047983 */ /* 0x000ee80000300a00 */
[----:B------:R-:W3:Y:S01]  /*399f0*/  LDL.LU.64 R26, [R1+0x37b8] ;  /* 0x0037b800011a7983 */ /* 0x000ee20000300a00 */
[----:B------:R-:W-:-:S02]  /*39a00*/  IMAD.MOV.U32 R8, RZ, RZ, R24 ;  /* 0x000000ffff087224 */ /* 0x000fc400078e0018 */
[----:B------:R-:W-:Y:S02]  /*39a10*/  IMAD.MOV.U32 R9, RZ, RZ, R25 ;  /* 0x000000ffff097224 */ /* 0x000fe400078e0019 */
[----:B----4-:R-:W-:Y:S01]  /*39a20*/  IMAD.MOV.U32 R2, RZ, RZ, R12 ;  /* 0x000000ffff027224 */ /* 0x010fe200078e000c */
[----:B------:R-:W4:Y:S01]  /*39a30*/  LDL.LU.64 R24, [R1+0x37b0] ;  /* 0x0037b00001187983 */ /* 0x000f220000300a00 */
[----:B------:R-:W-:-:S03]  /*39a40*/  IMAD.MOV.U32 R0, RZ, RZ, R13 ;  /* 0x000000ffff007224 */ /* 0x000fc600078e000d */
[----:B--2---:R-:W-:Y:S04]  /*39a50*/  STL [R1+0x36f0], R10 ;  /* 0x0036f00a01007387 */ /* 0x004fe80000100800 */
[----:B------:R-:W-:Y:S01]  /*39a60*/  STL.64 [R1+0x36e8], R8 ;  /* 0x0036e80801007387 */ /* 0x000fe20000100a00 */
[----:B---3--:R-:W-:Y:S01]  /*39a70*/  HMMA.16816.F32 R20, R20, R12, R16 ;  /* 0x0000000c1414723c */ /* 0x008fe20000001810 */
[----:B------:R-:W-:Y:S02]  /*39a80*/  IMAD.MOV.U32 R12, RZ, RZ, R4 ;  /* 0x000000ffff0c7224 */ /* 0x000fe400078e0004 */
[----:B------:R-:W-:Y:S01]  /*39a90*/  IMAD.MOV.U32 R13, RZ, RZ, R5 ;  /* 0x000000ffff0d7224 */ /* 0x000fe200078e0005 */
[----:B------:R-:W2:Y:S04]  /*39aa0*/  LDL.LU R4, [R1+0x37a8] ;  /* 0x0037a80001047983 */ /* 0x000ea80000300800 */
[----:B------:R-:W3:Y:S04]  /*39ab0*/  LDL.LU R5, [R1+0x37a4] ;  /* 0x0037a40001057983 */ /* 0x000ee80000300800 */
[----:B------:R0:W-:Y:S02]  /*39ac0*/  STL.64 [R1+0x3658], R12 ;  /* 0x0036580c01007387 */ /* 0x0001e40000100a00 */
[----:B0-----:R-:W-:-:S02]  /*39ad0*/  IMAD.MOV.U32 R12, RZ, RZ, R27 ;  /* 0x000000ffff0c7224 */ /* 0x001fc400078e001b */
[----:B------:R-:W-:Y:S01]  /*39ae0*/  IMAD.MOV.U32 R13, RZ, RZ, R26 ;  /* 0x000000ffff0d7224 */ /* 0x000fe200078e001a */
[----:B------:R-:W2:Y:S04]  /*39af0*/  LDL.LU R27, [R1+0x37a0] ;  /* 0x0037a000011b7983 */ /* 0x000ea80000300800 */
[----:B------:R-:W2:Y:S01]  /*39b00*/  LDL.LU R26, [R1+0x379c] ;  /* 0x00379c00011a7983 */ /* 0x000ea20000300800 */
[----:B----4-:R-:W-:Y:S02]  /*39b10*/  IMAD.MOV.U32 R16, RZ, RZ, R24 ;  /* 0x000000ffff107224 */ /* 0x010fe400078e0018 */
[----:B------:R-:W-:Y:S01]  /*39b20*/  IMAD.MOV.U32 R17, RZ, RZ, R11 ;  /* 0x000000ffff117224 */ /* 0x000fe200078e000b */
[----:B------:R-:W4:Y:S04]  /*39b30*/  LDL.LU R24, [R1+0x3798] ;  /* 0x0037980001187983 */ /* 0x000f280000300800 */
[----:B------:R-:W3:Y:S04]  /*39b40*/  LDL.LU R11, [R1+0x3794] ;  /* 0x00379400010b7983 */ /* 0x000ee80000300800 */
[----:B------:R-:W-:Y:S04]  /*39b50*/  STL.64 [R1+0x36f8], R16 ;  /* 0x0036f81001007387 */ /* 0x000fe80000100a00 */
[----:B------:R0:W-:Y:S02]  /*39b60*/  STL.64 [R1+0x3668], R12 ;  /* 0x0036680c01007387 */ /* 0x0001e40000100a00 */
[----:B0-----:R-:W-:-:S02]  /*39b70*/  IMAD.MOV.U32 R12, RZ, RZ, R29 ;  /* 0x000000ffff0c7224 */ /* 0x001fc400078e001d */
[----:B------:R-:W-:Y:S01]  /*39b80*/  IMAD.MOV.U32 R13, RZ, RZ, R25 ;  /* 0x000000ffff0d7224 */ /* 0x000fe200078e0019 */
[----:B------:R-:W4:Y:S04]  /*39b90*/  LDL.LU R29, [R1+0x3790] ;  /* 0x00379000011d7983 */ /* 0x000f280000300800 */
[----:B------:R-:W4:Y:S01]  /*39ba0*/  LDL.LU R25, [R1+0x378c] ;  /* 0x00378c0001197983 */ /* 0x000f220000300800 */
[----:B--2---:R-:W-:-:S03]  /*39bb0*/  IMAD.MOV.U32 R16, RZ, RZ, R26 ;  /* 0x000000ffff107224 */ /* 0x004fc600078e001a */
[----:B------:R-:W2:Y:S01]  /*39bc0*/  LDL.LU R26, [R1+0x3788] ;  /* 0x00378800011a7983 */ /* 0x000ea20000300800 */
[----:B------:R-:W-:-:S03]  /*39bd0*/  IMAD.MOV.U32 R17, RZ, RZ, R27 ;  /* 0x000000ffff117224 */ /* 0x000fc600078e001b */
[----:B------:R-:W2:Y:S04]  /*39be0*/  LDL.LU R27, [R1+0x3784] ;  /* 0x00378400011b7983 */ /* 0x000ea80000300800 */
[----:B------:R3:W-:Y:S02]  /*39bf0*/  STL.64 [R1+0x3710], R16 ;  /* 0x0037101001007387 */ /* 0x0007e40000100a00 */
[----:B---3--:R-:W-:Y:S02]  /*39c00*/  IMAD.MOV.U32 R16, RZ, RZ, R11 ;  /* 0x000000ffff107224 */ /* 0x008fe400078e000b */
[----:B----4-:R-:W-:Y:S01]  /*39c10*/  IMAD.MOV.U32 R17, RZ, RZ, R24 ;  /* 0x000000ffff117224 */ /* 0x010fe200078e0018 */
[----:B------:R-:W3:Y:S04]  /*39c20*/  LDL.LU R11, [R1+0x3780] ;  /* 0x00378000010b7983 */ /* 0x000ee80000300800 */
[----:B------:R-:W4:Y:S04]  /*39c30*/  LDL.LU R24, [R1+0x377c] ;  /* 0x00377c0001187983 */ /* 0x000f280000300800 */
[----:B------:R0:W-:Y:S02]  /*39c40*/  STL.64 [R1+0x3728], R16 ;  /* 0x0037281001007387 */ /* 0x0001e40000100a00 */
[----:B0-----:R-:W-:-:S02]  /*39c50*/  IMAD.MOV.U32 R16, RZ, RZ, R25 ;  /* 0x000000ffff107224 */ /* 0x001fc400078e0019 */
[----:B------:R-:W4:Y:S01]  /*39c60*/  LDL.LU R25, [R1+0x3778] ;  /* 0x0037780001197983 */ /* 0x000f220000300800 */
[----:B--2---:R-:W-:-:S03]  /*39c70*/  IMAD.MOV.U32 R17, RZ, RZ, R26 ;  /* 0x000000ffff117224 */ /* 0x004fc600078e001a */
[----:B------:R-:W4:Y:S04]  /*39c80*/  LDL.LU R26, [R1+0x3774] ;  /* 0x00377400011a7983 */ /* 0x000f280000300800 */
[----:B------:R0:W-:Y:S02]  /*39c90*/  STL.64 [R1+0x3758], R16 ;  /* 0x0037581001007387 */ /* 0x0001e40000100a00 */
[----:B0-----:R-:W-:Y:S02]  /*39ca0*/  IMAD.MOV.U32 R16, RZ, RZ, R27 ;  /* 0x000000ffff107224 */ /* 0x001fe400078e001b */
[----:B------:R-:W4:Y:S04]  /*39cb0*/  LDL.LU R27, [R1+0x3770] ;  /* 0x00377000011b7983 */ /* 0x000f280000300800 */
[----:B------:R-:W-:Y:S04]  /*39cc0*/  STL.64 [R1+0x3680], R12 ;  /* 0x0036800c01007387 */ /* 0x000fe80000100a00 */
[----:B------:R-:W-:Y:S04]  /*39cd0*/  STL.64 [R1+0x25a8], R22 ;  /* 0x0025a81601007387 */ /* 0x000fe80000100a00 */
[----:B------:R0:W-:Y:S04]  /*39ce0*/  STL.64 [R1+0x25a0], R20 ;  /* 0x0025a01401007387 */ /* 0x0001e80000100a00 */
[----:B0-----:R-:W2:Y:S04]  /*39cf0*/  LDL.LU.64 R20, [R1+0x80] ;  /* 0x0000800001147983 */ /* 0x001ea80000300a00 */
[----:B------:R-:W2:Y:S01]  /*39d00*/  LDL.64 R22, [R1+0x88] ;  /* 0x0000880001167983 */ /* 0x000ea20000100a00 */
[----:B------:R-:W-:-:S02]  /*39d10*/  IMAD.MOV.U32 R12, RZ, RZ, R5 ;  /* 0x000000ffff0c7224 */ /* 0x000fc400078e0005 */
[----:B------:R-:W-:Y:S01]  /*39d20*/  IMAD.MOV.U32 R13, RZ, RZ, R4 ;  /* 0x000000ffff0d7224 */ /* 0x000fe200078e0004 */
[----:B--2---:R-:W-:Y:S04]  /*39d30*/  STL.64 [R1+0x35c8], R22 ;  /* 0x0035c81601007387 */ /* 0x004fe80000100a00 */
[----:B------:R0:W-:Y:S04]  /*39d40*/  STL.64 [R1+0x35c0], R20 ;  /* 0x0035c01401007387 */ /* 0x0001e80000100a00 */
[----:B------:R-:W2:Y:S01]  /*39d50*/  LDL.LU.64 R4, [R1+0xae0] ;  /* 0x000ae00001047983 */ /* 0x000ea20000300a00 */
[----:B0-----:R-:W-:-:S02]  /*39d60*/  IMAD.MOV.U32 R20, RZ, RZ, R7 ;  /* 0x000000ffff147224 */ /* 0x001fc400078e0007 */
[----:B------:R-:W-:Y:S02]  /*39d70*/  IMAD.MOV.U32 R21, RZ, RZ, R6 ;  /* 0x000000ffff157224 */ /* 0x000fe400078e0006 */
[----:B------:R-:W2:Y:S01]  /*39d80*/  LDL.LU.64 R6, [R1+0xae8] ;  /* 0x000ae80001067983 */ /* 0x000ea20000300a00 */
[----:B---3--:R-:W-:-:S03]  /*39d90*/  IMAD.MOV.U32 R17, RZ, RZ, R11 ;  /* 0x000000ffff117224 */ /* 0x008fc600078e000b */
[----:B--2---:R-:W-:Y:S04]  /*39da0*/  STL.64 [R1+0x3768], R6 ;  /* 0x0037680601007387 */ /* 0x004fe80000100a00 */
[----:B------:R0:W-:Y:S04]  /*39db0*/  STL.64 [R1+0x3760], R4 ;  /* 0x0037600401007387 */ /* 0x0001e80000100a00 */
[----:B0-----:R-:W4:Y:S04]  /*39dc0*/  LDL.LU.64 R4, [R1+0xaf0] ;  /* 0x000af00001047983 */ /* 0x001f280000300a00 */
[----:B------:R-:W4:Y:S04]  /*39dd0*/  LDL.LU.64 R6, [R1+0xaf8] ;  /* 0x000af80001067983 */ /* 0x000f280000300a00 */
[----:B------:R-:W2:Y:S04]  /*39de0*/  LDL.LU.64 R8, [R1+0xaa0] ;  /* 0x000aa00001087983 */ /* 0x000ea80000300a00 */
        /* <DEDUP_REMOVED lines=9> */
[C---:B----4-:R-:W-:Y:S03]  /*39e80*/  HMMA.16816.F32 R16, R24.reuse, R16, R4 ;  /* 0x000000101810723c */ /* 0x050fe60000001804 */
[----:B---3--:R-:W-:Y:S04]  /*39e90*/  STL.64 [R1+0x3738], R10 ;  /* 0x0037380a01007387 */ /* 0x008fe80000100a00 */
[----:B--2---:R0:W-:Y:S04]  /*39ea0*/  STL.64 [R1+0x3730], R8 ;  /* 0x0037300801007387 */ /* 0x0041e80000100a00 */
[----:B0-----:R-:W2:Y:S04]  /*39eb0*/  LDL.LU.64 R8, [R1+0xad0] ;  /* 0x000ad00001087983 */ /* 0x001ea80000300a00 */
[----:B------:R-:W2:Y:S04]  /*39ec0*/  LDL.LU.64 R10, [R1+0xad8] ;  /* 0x000ad800010a7983 */ /* 0x000ea80000300a00 */
[----:B------:R0:W-:Y:S04]  /*39ed0*/  STL.64 [R1+0x3698], R12 ;  /* 0x0036980c01007387 */ /* 0x0001e80000100a00 */
[----:B0-----:R-:W3:Y:S04]  /*39ee0*/  LDL.LU R12, [R1+0x1e0] ;  /* 0x0001e000010c7983 */ /* 0x001ee80000300800 */
[----:B------:R-:W3:Y:S04]  /*39ef0*/  LDL.LU R13, [R1+0x1e4] ;  /* 0x0001e400010d7983 */ /* 0x000ee80000300800 */
[----:B------:R0:W-:Y:S04]  /*39f00*/  STL.64 [R1+0x3660], R20 ;  /* 0x0036601401007387 */ /* 0x0001e80000100a00 */
[----:B0-----:R-:W4:Y:S04]  /*39f10*/  LDL.LU.64 R20, [R1+0xa90] ;  /* 0x000a900001147983 */ /* 0x001f280000300a00 */
[----:B------:R-:W4:Y:S04]  /*39f20*/  LDL.LU.64 R22, [R1+0xa98] ;  /* 0x000a980001167983 */ /* 0x000f280000300a00 */
[----:B------:R-:W3:Y:S04]  /*39f30*/  LDL.LU.64 R6, [R1+0x3768] ;  /* 0x0037680001067983 */ /* 0x000ee80000300a00 */
[----:B------:R-:W3:Y:S04]  /*39f40*/  LDL.LU.64 R4, [R1+0x3760] ;  /* 0x0037600001047983 */ /* 0x000ee80000300a00 */
[----:B------:R0:W-:Y:S04]  /*39f50*/  STL.64 [R1+0xaf0], R16 ;  /* 0x000af01001007387 */ /* 0x0001e80000100a00 */
[----:B------:R2:W-:Y:S04]  /*39f60*/  STL.64 [R1+0xaf8], R18 ;  /* 0x000af81201007387 */ /* 0x0005e80000100a00 */
[----:B0-----:R-:W2:Y:S01]  /*39f70*/  LDL.LU.64 R16, [R1+0x3758] ;  /* 0x0037580001107983 */ /* 0x001ea20000300a00 */
[----:B---3--:R-:W-:Y:S03]  /*39f80*/  HMMA.16816.F32 R12, R24, R12, R4 ;  /* 0x0000000c180c723c */ /* 0x008fe60000001804 */
[----:B------:R-:W3:Y:S01]  /*39f90*/  LDL.LU.64 R6, [R1+0x3750] ;  /* 0x0037500001067983 */ /* 0x000ee20000300a00 */
[----:B------:R-:W-:-:S03]  /*39fa0*/  IMAD.MOV.U32 R4, RZ, RZ, R29 ;  /* 0x000000ffff047224 */ /* 0x000fc600078e001d */
[----:B------:R-:W4:-:S12]  /*39fb0*/  LDL.LU R29, [R1+0x3748] ;  /* 0x00374800011d7983 */ /* 0x000f180000300800 */
[----:B------:R3:W-:Y:S04]  /*39fc0*/  STL.64 [R1+0xae0], R12 ;  /* 0x000ae00c01007387 */ /* 0x0007e80000100a00 */
[----:B------:R-:W-:Y:S04]  /*39fd0*/  STL.64 [R1+0xae8], R14 ;  /* 0x000ae80e01007387 */ /* 0x000fe80000100a00 */
[----:B------:R-:W4:Y:S01]  /*39fe0*/  LDL.LU R5, [R1+0x174] ;  /* 0x0001740001057983 */ /* 0x000f220000300800 */
[----:B--2---:R-:W-:Y:S01]  /*39ff0*/  HMMA.16816.F32 R16, R24, R16, R8 ;  /* 0x000000101810723c */ /* 0x004fe20000001808 */
[----:B---3--:R-:W-:-:S02]  /*3a000*/  IMAD.MOV.U32 R12, RZ, RZ, R6 ;  /* 0x000000ffff0c7224 */ /* 0x008fc400078e0006 */
[----:B------:R-:W-:Y:S01]  /*3a010*/  IMAD.MOV.U32 R13, RZ, RZ, R7 ;  /* 0x000000ffff0d7224 */ /* 0x000fe200078e0007 */
[----:B----4-:R-:W-:Y:S04]  /*3a020*/  STL.64 [R1+0x36d0], R4 ;  /* 0x0036d00401007387 */ /* 0x010fe80000100a00 */
[----:B------:R-:W2:Y:S04]  /*3a030*/  LDL.LU R6, [R1+0x3744] ;  /* 0x0037440001067983 */ /* 0x000ea80000300800 */
[----:B------:R-:W3:Y:S04]  /*3a040*/  LDL.LU R7, [R1+0x3740] ;  /* 0x0037400001077983 */ /* 0x000ee80000300800 */
[----:B------:R0:W-:Y:S04]  /*3a050*/  STL.64 [R1+0x36b0], R12 ;  /* 0x0036b00c01007387 */ /* 0x0001e80000100a00 */
[----:B0-----:R-:W4:Y:S04]  /*3a060*/  LDL.LU R12, [R1+0x1a0] ;  /* 0x0001a000010c7983 */ /* 0x001f280000300800 */
        /* <DEDUP_REMOVED lines=17> */
[----:B------:R-:W-:-:S07]  /*3a180*/  IMAD.MOV.U32 R13, RZ, RZ, R29 ;  /* 0x000000ffff0d7224 */ /* 0x000fce00078e001d */
[C---:B----4-:R-:W-:Y:S01]  /*3a190*/  HMMA.16816.F32 R12, R24.reuse, R12, R8 ;  /* 0x0000000c180c723c */ /* 0x050fe20000001808 */
[----:B------:R-:W2:Y:S04]  /*3a1a0*/  LDL.LU R10, [R1+0x36f0] ;  /* 0x0036f000010a7983 */ /* 0x000ea80000300800 */
[----:B------:R-:W4:Y:S03]  /*3a1b0*/  LDL.LU.64 R8, [R1+0x36e8] ;  /* 0x0036e80001087983 */ /* 0x000f260000300a00 */
[----:B-1----:R-:W-:Y:S11]  /*3a1c0*/  HMMA.16816.F32 R16, R24, R16, R20 ;  /* 0x000000101810723c */ /* 0x002ff60000001814 */
[----:B------:R0:W-:Y:S04]  /*3a1d0*/  STL.64 [R1+0xaa0], R12 ;  /* 0x000aa00c01007387 */ /* 0x0001e80000100a00 */
[----:B------:R1:W-:Y:S04]  /*3a1e0*/  STL.64 [R1+0xaa8], R14 ;  /* 0x000aa80e01007387 */ /* 0x0003e80000100a00 */
[----:B0-----:R-:W2:Y:S04]  /*3a1f0*/  LDL.LU.64 R12, [R1+0xa60] ;  /* 0x000a6000010c7983 */ /* 0x001ea80000300a00 */
[----:B------:R-:W-:Y:S04]  /*3a200*/  STL.64 [R1+0xa90], R16 ;  /* 0x000a901001007387 */ /* 0x000fe80000100a00 */
[----:B------:R-:W-:Y:S04]  /*3a210*/  STL.64 [R1+0xa98], R18 ;  /* 0x000a981201007387 */ /* 0x000fe80000100a00 */
[----:B-1----:R-:W2:Y:S04]  /*3a220*/  LDL.LU.64 R14, [R1+0xa68] ;  /* 0x000a6800010e7983 */ /* 0x002ea80000300a00 */
[----:B--2---:R-:W-:Y:S04]  /*3a230*/  STL.64 [R1+0x36c8], R14 ;  /* 0x0036c80e01007387 */ /* 0x004fe80000100a00 */
[----:B------:R0:W-:Y:S04]  /*3a240*/  STL.64 [R1+0x36c0], R12 ;  /* 0x0036c00c01007387 */ /* 0x0001e80000100a00 */
[----:B0-----:R-:W2:Y:S04]  /*3a250*/  LDL.LU.64 R12, [R1+0xa70] ;  /* 0x000a7000010c7983 */ /* 0x001ea80000300a00 */
[----:B------:R-:W2:Y:S04]  /*3a260*/  LDL.LU.64 R14, [R1+0xa78] ;  /* 0x000a7800010e7983 */ /* 0x000ea80000300a00 */
[----:B--2---:R-:W-:Y:S04]  /*3a270*/  STL.64 [R1+0x36e0], R14 ;  /* 0x0036e00e01007387 */ /* 0x004fe80000100a00 */
[----:B------:R0:W-:Y:S04]  /*3a280*/  STL.64 [R1+0x36d8], R12 ;  /* 0x0036d80c01007387 */ /* 0x0001e80000100a00 */
[----:B0-----:R-:W2:Y:S04]  /*3a290*/  LDL.LU.64 R12, [R1+0xa80] ;  /* 0x000a8000010c7983 */ /* 0x001ea80000300a00 */
[----:B------:R-:W2:Y:S04]  /*3a2a0*/  LDL.LU.64 R14, [R1+0xa88] ;  /* 0x000a8800010e7983 */ /* 0x000ea80000300a00 */
[----:B------:R-:W2:Y:S04]  /*3a2b0*/  LDL.LU.64 R20, [R1+0xc00] ;  /* 0x000c000001147983 */ /* 0x000ea80000300a00 */
[----:B------:R-:W2:Y:S04]  /*3a2c0*/  LDL.LU.64 R22, [R1+0xc08] ;  /* 0x000c080001167983 */ /* 0x000ea80000300a00 */
[----:B--2---:R-:W-:Y:S04]  /*3a2d0*/  STL.64 [R1+0x3678], R22 ;  /* 0x0036781601007387 */ /* 0x004fe80000100a00 */
[----:B------:R0:W-:Y:S04]  /*3a2e0*/  STL.64 [R1+0x3670], R20 ;  /* 0x0036701401007387 */ /* 0x0001e80000100a00 */
[----:B0-----:R-:W2:Y:S04]  /*3a2f0*/  LDL.LU.64 R20, [R1+0xc10] ;  /* 0x000c100001147983 */ /* 0x001ea80000300a00 */
[----:B------:R-:W2:Y:S01]  /*3a300*/  LDL.LU.64 R22, [R1+0xc18] ;  /* 0x000c180001167983 */ /* 0x000ea20000300a00 */
[----:B------:R-:W0:Y:S01]  /*3a310*/  S2R R29, SR_TID.X ;  /* 0x00000000001d7919 */ /* 0x000e220000002100 */
[----:B---3--:R-:W-:-:S02]  /*3a320*/  IMAD.MOV.U32 R4, RZ, RZ, R7 ;  /* 0x000000ffff047224 */ /* 0x008fc400078e0007 */
[----:B------:R-:W-:Y:S01]  /*3a330*/  IMAD.MOV.U32 R5, RZ, RZ, R6 ;  /* 0x000000ffff057224 */ /* 0x000fe200078e0006 */
[----:B--2---:R-:W-:Y:S04]  /*3a340*/  STL.64 [R1+0x3690], R22 ;  /* 0x0036901601007387 */ /* 0x004fe80000100a00 */
[----:B------:R1:W-:Y:S04]  /*3a350*/  STL.64 [R1+0x3688], R20 ;  /* 0x0036881401007387 */ /* 0x0003e80000100a00 */
[----:B-1----:R-:W2:Y:S04]  /*3a360*/  LDL.LU.64 R20, [R1+0xc20] ;  /* 0x000c200001147983 */ /* 0x002ea80000300a00 */
[----:B------:R-:W3:Y:S01]  /*3a370*/  LDL.LU.64 R22, [R1+0xc28] ;  /* 0x000c280001167983 */ /* 0x000ee20000300a00 */
[C---:B0-----:R-:W-:Y:S01]  /*3a380*/  LOP3.LUT R11, R29.reuse, 0x7, RZ, 0xc0, !PT ;  /* 0x000000071d0b7812 */ /* 0x041fe200078ec0ff */
[----:B------:R-:W-:-:S04]  /*3a390*/  IMAD.SHL.U32 R7, R29, 0x2, RZ ;  /* 0x000000021d077824 */ /* 0x000fc800078e00ff */
[----:B------:R-:W-:-:S05]  /*3a3a0*/  IMAD R11, R11, 0x110, RZ ;  /* 0x000001100b0b7824 */ /* 0x000fca00078e02ff */
[----:B------:R-:W-:Y:S02]  /*3a3b0*/  LOP3.LUT R11, R11, 0x10, R7, 0x78, !PT ;  /* 0x000000100b0b7812 */ /* 0x000fe400078e7807 */
[C---:B------:R-:W-:Y:S01]  /*3a3c0*/  HMMA.16816.F32 R4, R24.reuse, R4, R12 ;  /* 0x000000041804723c */ /* 0x040fe2000000180c */
[----:B---3--:R-:W-:Y:S04]  /*3a3d0*/  STL.64 [R1+0x36a8], R22 ;  /* 0x0036a81601007387 */ /* 0x008fe80000100a00 */
[----:B--2---:R0:W-:Y:S04]  /*3a3e0*/  STL.64 [R1+0x36a0], R20 ;  /* 0x0036a01401007387 */ /* 0x0041e80000100a00 */
[----:B0-----:R-:W2:Y:S04]  /*3a3f0*/  LDL.LU.64 R20, [R1+0xc30] ;  /* 0x000c300001147983 */ /* 0x001ea80000300a00 */
[----:B------:R-:W2:Y:S04]  /*3a400*/  LDL.LU.64 R22, [R1+0xc38] ;  /* 0x000c380001167983 */ /* 0x000ea80000300a00 */
[----:B------:R-:W3:Y:S04]  /*3a410*/  LDL.LU.64 R16, [R1+0xbf0] ;  /* 0x000bf00001107983 */ /* 0x000ee80000300a00 */
[----:B------:R-:W3:Y:S04]  /*3a420*/  LDL.LU.64 R18, [R1+0xbf8] ;  /* 0x000bf80001127983 */ /* 0x000ee80000300a00 */
        /* <DEDUP_REMOVED lines=11> */
[----:B------:R-:W-:-:S05]  /*3a4e0*/  IMAD.SHL.U32 R29, R29, 0x80, RZ ;  /* 0x000000801d1d7824 */ /* 0x000fca00078e00ff */
[----:B------:R-:W-:Y:S01]  /*3a4f0*/  LOP3.LUT R11, R11, 0x800, R29, 0xf8, !PT ;  /* 0x000008000b0b7812 */ /* 0x000fe200078ef81d */
[----:B--2---:R-:W-:Y:S01]  /*3a500*/  HMMA.16816.F32 R4, R24, R4, R12 ;  /* 0x000000041804723c */ /* 0x004fe2000000180c */
[----:B------:R-:W2:-:S15]  /*3a510*/  LDL.LU.64 R12, [R1+0x36b0] ;  /* 0x0036b000010c7983 */ /* 0x000e9e0000300a00 */
[----:B------:R-:W-:-:S03]  /*3a520*/  NOP ;  /* 0x0000000000007918 */ /* 0x000fc60000000000 */
[----:B------:R-:W-:Y:S04]  /*3a530*/  STL.64 [R1+0xa60], R4 ;  /* 0x000a600401007387 */ /* 0x000fe80000100a00 */
[----:B------:R-:W-:Y:S04]  /*3a540*/  STL.64 [R1+0xa68], R6 ;  /* 0x000a680601007387 */ /* 0x000fe80000100a00 */
[----:B------:R-:W0:Y:S04]  /*3a550*/  LDSM.16.MT88.4 R4, [R11+UR6+0x9000] ;  /* 0x009000060b04783b */ /* 0x000e280008004200 */
[----:B0-----:R-:W-:Y:S04]  /*3a560*/  STL.64 [R1+0x3538], R6 ;  /* 0x0035380601007387 */ /* 0x001fe80000100a00 */
[----:B------:R0:W-:Y:S04]  /*3a570*/  STL.64 [R1+0x3530], R4 ;  /* 0x0035300401007387 */ /* 0x0001e80000100a00 */
[----:B0-----:R-:W3:Y:S04]  /*3a580*/  LDL.LU.64 R4, [R1+0xbe0] ;  /* 0x000be00001047983 */ /* 0x001ee80000300a00 */
[----:B------:R-:W3:Y:S04]  /*3a590*/  LDL.LU.64 R6, [R1+0xbe8] ;  /* 0x000be80001067983 */ /* 0x000ee80000300a00 */
[----:B------:R-:W-:Y:S01]  /*3a5a0*/  STL [R1+0x34b0], R11 ;  /* 0x0034b00b01007387 */ /* 0x000fe20000100800 */
        /* <DEDUP_REMOVED lines=19> */
[----:B------:R-:W2:-:S15]  /*3a6e0*/  LDL.LU.64 R20, [R1+0x3660] ;  /* 0x0036600001147983 */ /* 0x000e9e0000300a00 */
[----:B------:R-:W-:Y:S02]  /*3a6f0*/  NOP ;  /* 0x0000000000007918 */ /* 0x000fe40000000000 */
[----:B------:R0:W-:Y:S04]  /*3a700*/  STL.64 [R1+0xc00], R12 ;  /* 0x000c000c01007387 */ /* 0x0001e80000100a00 */
[----:B------:R3:W-:Y:S04]  /*3a710*/  STL.64 [R1+0xc08], R14 ;  /* 0x000c080e01007387 */ /* 0x0007e80000100a00 */
[----:B0-----:R-:W3:Y:S02]  /*3a720*/  LDL.LU.64 R12, [R1+0x3658] ;  /* 0x00365800010c7983 */ /* 0x001ee40000300a00 */
[C---:B---3--:R-:W-:Y:S02]  /*3a730*/  HMMA.16816.F32 R12, R24.reuse, R12, R16 ;  /* 0x0000000c180c723c */ /* 0x048fe40000001810 */
[----:B------:R-:W3:Y:S04]  /*3a740*/  LDL.LU.64 R18, [R1+0x3650] ;  /* 0x0036500001127983 */ /* 0x000ee80000300a00 */
[----:B------:R-:W3:Y:S02]  /*3a750*/  LDL.LU.64 R16, [R1+0x3648] ;  /* 0x0036480001107983 */ /* 0x000ee40000300a00 */
[----:B--2---:R-:W-:Y:S11]  /*3a760*/  HMMA.16816.F32 R4, R24, R20, R4 ;  /* 0x000000141804723c */ /* 0x004ff60000001804 */
[----:B------:R-:W-:Y:S01]  /*3a770*/  IMAD.MOV.U32 R29, RZ, RZ, R15 ;  /* 0x000000ffff1d7224 */ /* 0x000fe200078e000f */
[----:B------:R-:W-:Y:S04]  /*3a780*/  STL.64 [R1+0xbf0], R12 ;  /* 0x000bf00c01007387 */ /* 0x000fe80000100a00 */
[----:B------:R0:W-:Y:S04]  /*3a790*/  STL [R1+0xbf8], R14 ;  /* 0x000bf80e01007387 */ /* 0x0001e80000100800 */
[----:B0-----:R-:W2:Y:S04]  /*3a7a0*/  LDL.LU.64 R14, [R1+0x3640] ;  /* 0x00364000010e7983 */ /* 0x001ea80000300a00 */
[----:B------:R-:W2:Y:S04]  /*3a7b0*/  LDL.LU.64 R12, [R1+0x3638] ;  /* 0x00363800010c7983 */ /* 0x000ea80000300a00 */
[----:B------:R-:W-:Y:S04]  /*3a7c0*/  STL [R1+0x2250], R29 ;  /* 0x0022501d01007387 */ /* 0x000fe80000100800 */
[----:B------:R-:W2:Y:S04]  /*3a7d0*/  LDL.LU R20, [R1+0xe0] ;  /* 0x0000e00001147983 */ /* 0x000ea80000300800 */
[----:B------:R0:W-:Y:S04]  /*3a7e0*/  STL.64 [R1+0xbe0], R4 ;  /* 0x000be00401007387 */ /* 0x0001e80000100a00 */
[----:B------:R-:W-:Y:S04]  /*3a7f0*/  STL.64 [R1+0xbe8], R6 ;  /* 0x000be80601007387 */ /* 0x000fe80000100a00 */
[----:B------:R-:W2:Y:S01]  /*3a800*/  LDL.LU R21, [R1+0xe4] ;  /* 0x0000e40001157983 */ /* 0x000ea20000300800 */
[----:B0-----:R-:W-:-:S02]  /*3a810*/  IMAD.MOV.U32 R5, RZ, RZ, R10 ;  /* 0x000000ffff057224 */ /* 0x001fc400078e000a */
[----:B---3--:R-:W-:Y:S02]  /*3a820*/  IMAD.MOV.U32 R4, RZ, RZ, R17 ;  /* 0x000000ffff047224 */ /* 0x008fe400078e0011 */
[----:B------:R-:W3:Y:S04]  /*3a830*/  LDL.LU R17, [R1+0x3630] ;  /* 0x0036300001117983 */ /* 0x000ee80000300800 */
[----:B------:R-:W2:Y:S04]  /*3a840*/  LDL.64 R10, [R1+0x218] ;  /* 0x00021800010a7983 */ /* 0x000ea80000100a00 */
[----:B--2---:R-:W-:Y:S04]  /*3a850*/  STL.64 [R1+0x3540], R10 ;  /* 0x0035400a01007387 */ /* 0x004fe80000100a00 */
[----:B----4-:R0:W-:Y:S02]  /*3a860*/  STL.64 [R1+0x3558], R8 ;  /* 0x0035580801007387 */ /* 0x0101e40000100a00 */
[----:B0-----:R-:W-:-:S02]  /*3a870*/  IMAD.MOV.U32 R8, RZ, RZ, R18 ;  /* 0x000000ffff087224 */ /* 0x001fc400078e0012 */
[----:B------:R-:W-:Y:S01]  /*3a880*/  IMAD.MOV.U32 R9, RZ, RZ, R19 ;  /* 0x000000ffff097224 */ /* 0x000fe200078e0013 */
[----:B------:R-:W2:Y:S04]  /*3a890*/  LDL.LU R18, [R1+0x362c] ;  /* 0x00362c0001127983 */ /* 0x000ea80000300800 */
[----:B------:R-:W2:Y:S04]  /*3a8a0*/  LDL.LU R19, [R1+0x3628] ;  /* 0x0036280001137983 */ /* 0x000ea80000300800 */
[----:B------:R0:W-:Y:S04]  /*3a8b0*/  STL.64 [R1+0x3570], R8 ;  /* 0x0035700801007387 */ /* 0x0001e80000100a00 */
[----:B0-----:R-:W3:Y:S04]  /*3a8c0*/  LDL.LU.64 R8, [R1+0xbd0] ;  /* 0x000bd00001087983 */ /* 0x001ee80000300a00 */
[----:B------:R-:W3:Y:S02]  /*3a8d0*/  LDL.LU.64 R10, [R1+0xbd8] ;  /* 0x000bd800010a7983 */ /* 0x000ee40000300a00 */
[----:B---3--:R-:W-:-:S15]  /*3a8e0*/  HMMA.16816.F32 R8, R24, R16, R8 ;  /* 0x000000101808723c */ /* 0x008fde0000001808 */
[----:B------:R-:W-:-:S04]  /*3a8f0*/  NOP ;  /* 0x0000000000007918 */ /* 0x000fc80000000000 */
[----:B------:R0:W-:Y:S04]  /*3a900*/  STL.64 [R1+0xbd0], R8 ;  /* 0x000bd00801007387 */ /* 0x0001e80000100a00 */
[----:B------:R-:W-:Y:S01]  /*3a910*/  STL [R1+0xbd8], R10 ;  /* 0x000bd80a01007387 */ /* 0x000fe20000100800 */
[----:B0-----:R-:W-:Y:S02]  /*3a920*/  IMAD.MOV.U32 R8, RZ, RZ, R14 ;  /* 0x000000ffff087224 */ /* 0x001fe400078e000e */
[----:B------:R-:W-:Y:S01]  /*3a930*/  IMAD.MOV.U32 R9, RZ, RZ, R15 ;  /* 0x000000ffff097224 */ /* 0x000fe200078e000f */
[----:B------:R-:W3:Y:S04]  /*3a940*/  LDL.LU R14, [R1+0x3624] ;  /* 0x00362400010e7983 */ /* 0x000ee80000300800 */
[----:B------:R-:W4:Y:S04]  /*3a950*/  LDL.LU R15, [R1+0x3620] ;  /* 0x00362000010f7983 */ /* 0x000f280000300800 */
[----:B------:R0:W-:Y:S02]  /*3a960*/  STL.64 [R1+0x3588], R8 ;  /* 0x0035880801007387 */ /* 0x0001e40000100a00 */
[----:B0-----:R-:W-:-:S02]  /*3a970*/  IMAD.MOV.U32 R8, RZ, RZ, R12 ;  /* 0x000000ffff087224 */ /* 0x001fc400078e000c */
[----:B------:R-:W-:Y:S01]  /*3a980*/  IMAD.MOV.U32 R9, RZ, RZ, R13 ;  /* 0x000000ffff097224 */ /* 0x000fe200078e000d */
[----:B------:R-:W3:Y:S04]  /*3a990*/  LDL.LU R12, [R1+0x361c] ;  /* 0x00361c00010c7983 */ /* 0x000ee80000300800 */
[----:B------:R-:W3:Y:S04]  /*3a9a0*/  LDL.LU R13, [R1+0x3618] ;  /* 0x00361800010d7983 */ /* 0x000ee80000300800 */
[----:B------:R-:W-:Y:S04]  /*3a9b0*/  STL.64 [R1+0x35a0], R8 ;  /* 0x0035a00801007387 */ /* 0x000fe80000100a00 */
[----:B--2---:R0:W-:Y:S04]  /*3a9c0*/  STL.64 [R1+0x33d8], R18 ;  /* 0x0033d81201007387 */ /* 0x0041e80000100a00 */
[----:B------:R-:W2:Y:S04]  /*3a9d0*/  LDL.LU R16, [R1+0x1210] ;  /* 0x0012100001107983 */ /* 0x000ea80000300800 */
[----:B------:R-:W2:Y:S04]  /*3a9e0*/  LDL.LU R17, [R1+0x1214] ;  /* 0x0012140001117983 */ /* 0x000ea80000300800 */
[----:B0-----:R-:W2:Y:S04]  /*3a9f0*/  LDL.LU R18, [R1+0x1218] ;  /* 0x0012180001127983 */ /* 0x001ea80000300800 */
[----:B------:R-:W2:Y:S01]  /*3aa00*/  LDL.LU R19, [R1+0x121c] ;  /* 0x00121c0001137983 */ /* 0x000ea20000300800 */
[----:B------:R-:W-:-:S02]  /*3aa10*/  IMAD.MOV.U32 R8, RZ, RZ, R3 ;  /* 0x000000ffff087224 */ /* 0x000fc400078e0003 */
[----:B------:R-:W-:Y:S01]  /*3aa20*/  IMAD.MOV.U32 R9, RZ, RZ, R28 ;  /* 0x000000ffff097224 */ /* 0x000fe200078e001c */
[----:B------:R-:W3:Y:S04]  /*3aa30*/  LDL.LU R3, [R1+0x3614] ;  /* 0x0036140001037983 */ /* 0x000ee80000300800 */
[----:B------:R-:W3:Y:S01]  /*3aa40*/  LDL.LU R28, [R1+0x3610] ;  /* 0x00361000011c7983 */ /* 0x000ee20000300800 */
[----:B------:R-:W-:-:S03]  /*3aa50*/  IMAD.MOV.U32 R29, RZ, RZ, R11 ;  /* 0x000000ffff1d7224 */ /* 0x000fc600078e000b */
[----:B------:R0:W-:Y:S04]  /*3aa60*/  STL.64 [R1+0x35b8], R8 ;  /* 0x0035b80801007387 */ /* 0x0001e80000100a00 */
[----:B0-----:R-:W3:Y:S04]  /*3aa70*/  LDL.LU.64 R8, [R1+0xbb0] ;  /* 0x000bb00001087983 */ /* 0x001ee80000300a00 */
[----:B------:R-:W3:Y:S04]  /*3aa80*/  LDL.LU.64 R10, [R1+0xbb8] ;  /* 0x000bb800010a7983 */ /* 0x000ee80000300a00 */
[----:B--2---:R-:W-:Y:S04]  /*3aa90*/  STL.64 [R1+0x3550], R18 ;  /* 0x0035501201007387 */ /* 0x004fe80000100a00 */
[----:B------:R0:W-:Y:S04]  /*3aaa0*/  STL.64 [R1+0x3548], R16 ;  /* 0x0035481001007387 */ /* 0x0001e80000100a00 */
[----:B0-----:R-:W2:Y:S04]  /*3aab0*/  LDL.LU.64 R16, [R1+0xbc0] ;  /* 0x000bc00001107983 */ /* 0x001ea80000300a00 */
[----:B------:R-:W2:Y:S01]  /*3aac0*/  LDL.LU.64 R18, [R1+0xbc8] ;  /* 0x000bc80001127983 */ /* 0x000ea20000300a00 */
[----:B---3--:R-:W-:Y:S03]  /*3aad0*/  HMMA.16816.F32 R4, R24, R4, R8 ;  /* 0x000000041804723c */ /* 0x008fe60000001808 */
[----:B------:R0:W-:-:S15]  /*3aae0*/  STL [R1+0x2254], R29 ;  /* 0x0022541d01007387 */ /* 0x0001de0000100800 */
[----:B------:R-:W-:Y:S01]  /*3aaf0*/  NOP ;  /* 0x0000000000007918 */ /* 0x000fe20000000000 */
[----:B0-----:R-:W-:Y:S01]  /*3ab00*/  IMAD.MOV.U32 R29, RZ, RZ, R7 ;  /* 0x000000ffff1d7224 */ /* 0x001fe200078e0007 */
[----:B--2---:R-:W-:Y:S01]  /*3ab10*/  HMMA.16816.F32 R16, R24, R20, R16 ;  /* 0x000000141810723c */ /* 0x004fe20000001810 */
[----:B----4-:R-:W-:Y:S02]  /*3ab20*/  IMAD.MOV.U32 R20, RZ, RZ, R15 ;  /* 0x000000ffff147224 */ /* 0x010fe400078e000f */
[----:B------:R-:W-:-:S15]  /*3ab30*/  IMAD.MOV.U32 R21, RZ, RZ, R14 ;  /* 0x000000ffff157224 */ /* 0x000fde00078e000e */
[----:B------:R-:W-:Y:S01]  /*3ab40*/  NOP ;  /* 0x0000000000007918 */ /* 0x000fe20000000000 */
[----:B------:R-:W-:Y:S04]  /*3ab50*/  STL.64 [R1+0xbc0], R16 ;  /* 0x000bc01001007387 */ /* 0x000fe80000100a00 */
[----:B------:R-:W-:Y:S04]  /*3ab60*/  STL.64 [R1+0xbc8], R18 ;  /* 0x000bc81201007387 */ /* 0x000fe80000100a00 */
[----:B------:R0:W-:Y:S04]  /*3ab70*/  STL.64 [R1+0x35e0], R20 ;  /* 0x0035e01401007387 */ /* 0x0001e80000100a00 */
[----:B------:R-:W-:Y:S04]  /*3ab80*/  STL.64 [R1+0xbb0], R4 ;  /* 0x000bb00401007387 */ /* 0x000fe80000100a00 */
[----:B------:R-:W-:Y:S01]  /*3ab90*/  STL [R1+0xbb8], R6 ;  /* 0x000bb80601007387 */ /* 0x000fe20000100800 */
[----:B0-----:R-:W-:-:S02]  /*3aba0*/  IMAD.MOV.U32 R20, RZ, RZ, R13 ;  /* 0x000000ffff147224 */ /* 0x001fc400078e000d */
[----:B------:R-:W-:-:S05]  /*3abb0*/  IMAD.MOV.U32 R21, RZ, RZ, R12 ;  /* 0x000000ffff157224 */ /* 0x000fca00078e000c */
[----:B------:R0:W-:Y:S04]  /*3abc0*/  STL.64 [R1+0x3608], R20 ;  /* 0x0036081401007387 */ /* 0x0001e80000100a00 */
[----:B0-----:R-:W2:Y:S04]  /*3abd0*/  LDL.LU.64 R20, [R1+0xba0] ;  /* 0x000ba00001147983 */ /* 0x001ea80000300a00 */
[----:B------:R-:W2:Y:S04]  /*3abe0*/  LDL.LU.64 R22, [R1+0xba8] ;  /* 0x000ba80001167983 */ /* 0x000ea80000300a00 */
[----:B------:R-:W3:Y:S04]  /*3abf0*/  LDL.LU.64 R4, [R1+0xb90] ;  /* 0x000b900001047983 */ /* 0x000ee80000300a00 */
[----:B------:R-:W3:Y:S04]  /*3ac00*/  LDL.LU.64 R6, [R1+0xb98] ;  /* 0x000b980001067983 */ /* 0x000ee80000300a00 */
        /* <DEDUP_REMOVED lines=20> */
[----:B------:R-:W-:-:S02]  /*3ad50*/  IMAD.MOV.U32 R12, RZ, RZ, R28 ;  /* 0x000000ffff0c7224 */ /* 0x000fc400078e001c */
[----:B------:R-:W-:-:S07]  /*3ad60*/  IMAD.MOV.U32 R13, RZ, RZ, R3 ;  /* 0x000000ffff0d7224 */ /* 0x000fce00078e0003 */
[C---:B------:R-:W-:Y:S01]  /*3ad70*/  HMMA.16816.F32 R12, R24.reuse, R12, R20 ;  /* 0x0000000c180c723c */ /* 0x040fe20000001814 */
[----:B----4-:R-:W-:Y:S04]  /*3ad80*/  STL.64 [R1+0x3598], R18 ;  /* 0x0035981201007387 */ /* 0x010fe80000100a00 */
[----:B--2---:R0:W-:Y:S04]  /*3ad90*/  STL.64 [R1+0x3590], R16 ;  /* 0x0035901001007387 */ /* 0x0041e80000100a00 */
[----:B0-----:R-:W2:Y:S04]  /*3ada0*/  LDL.LU.64 R16, [R1+0xb40] ;  /* 0x000b400001107983 */ /* 0x001ea80000300a00 */
[----:B------:R-:W4:Y:S04]  /*3adb0*/  LDL.LU.64 R18, [R1+0xb48] ;  /* 0x000b480001127983 */ /* 0x000f280000300a00 */
[----:B----4-:R-:W-:Y:S04]  /*3adc0*/  STL.64 [R1+0x35b0], R18 ;  /* 0x0035b01201007387 */ /* 0x010fe80000100a00 */
[----:B--2---:R0:W-:Y:S04]  /*3add0*/  STL.64 [R1+0x35a8], R16 ;  /* 0x0035a81001007387 */ /* 0x0041e80000100a00 */
[----:B0-----:R-:W2:Y:S04]  /*3ade0*/  LDL.LU.64 R16, [R1+0xb50] ;  /* 0x000b500001107983 */ /* 0x001ea80000300a00 */
[----:B------:R-:W2:Y:S04]  /*3adf0*/  LDL.LU.64 R18, [R1+0xb58] ;  /* 0x000b580001127983 */ /* 0x000ea80000300a00 */
[----:B------:R-:W-:Y:S04]  /*3ae00*/  STL [R1+0x225c], R29 ;  /* 0x00225c1d01007387 */ /* 0x000fe80000100800 */
[----:B------:R-:W4:Y:S04]  /*3ae10*/  LDL.LU.64 R20, [R1+0x3608] ;  /* 0x0036080001147983 */ /* 0x000f280000300a00 */
[----:B------:R-:W-:Y:S04]  /*3ae20*/  STL.64 [R1+0xba0], R12 ;  /* 0x000ba00c01007387 */ /* 0x000fe80000100a00 */
[----:B------:R0:W-:Y:S04]  /*3ae30*/  STL.64 [R1+0xba8], R14 ;  /* 0x000ba80e01007387 */ /* 0x0001e80000100a00 */
[----:B0-----:R-:W2:Y:S04]  /*3ae40*/  LDL.LU.64 R14, [R1+0x3600] ;  /* 0x00360000010e7983 */ /* 0x001ea80000300a00 */
[----:B------:R-:W3:Y:S01]  /*3ae50*/  LDL.LU.64 R12, [R1+0x35f8] ;  /* 0x0035f800010c7983 */ /* 0x000ee20000300a00 */
[C---:B----4-:R-:W-:Y:S08]  /*3ae60*/  HMMA.16816.F32 R20, R24.reuse, R20, R8 ;  /* 0x000000141814723c */ /* 0x050ff00000001808 */
[----:B---3--:R-:W-:Y:S01]  /*3ae70*/  HMMA.16816.F32 R4, R24, R12, R4 ;  /* 0x0000000c1804723c */ /* 0x008fe20000001804 */
[----:B--2---:R-:W-:-:S15]  /*3ae80*/  STL.64 [R1+0x33b0], R14 ;  /* 0x0033b00e01007387 */ /* 0x004fde0000100a00 */
[----:B------:R-:W-:-:S03]  /*3ae90*/  NOP ;  /* 0x0000000000007918 */ /* 0x000fc60000000000 */
[----:B------:R0:W-:Y:S04]  /*3aea0*/  STL.64 [R1+0xb90], R4 ;  /* 0x000b900401007387 */ /* 0x0001e80000100a00 */
[----:B------:R1:W-:Y:S04]  /*3aeb0*/  STL.64 [R1+0xb98], R6 ;  /* 0x000b980601007387 */ /* 0x0003e80000100a00 */
[----:B0-----:R-:W2:Y:S04]  /*3aec0*/  LDL.LU.64 R4, [R1+0xa50] ;  /* 0x000a500001047983 */ /* 0x001ea80000300a00 */
[----:B-1----:R-:W2:Y:S04]  /*3aed0*/  LDL.LU.64 R6, [R1+0xa58] ;  /* 0x000a580001067983 */ /* 0x002ea80000300a00 */
[----:B------:R-:W3:Y:S04]  /*3aee0*/  LDL.LU.64 R10, [R1+0x35f0] ;  /* 0x0035f000010a7983 */ /* 0x000ee80000300a00 */
[----:B------:R-:W3:Y:S04]  /*3aef0*/  LDL.LU.64 R8, [R1+0x35e8] ;  /* 0x0035e80001087983 */ /* 0x000ee80000300a00 */
[----:B------:R0:W-:Y:S04]  /*3af00*/  STL.64 [R1+0xb80], R20 ;  /* 0x000b801401007387 */ /* 0x0001e80000100a00 */
[----:B------:R3:W-:Y:S04]  /*3af10*/  STL.64 [R1+0xb88], R22 ;  /* 0x000b881601007387 */ /* 0x0007e80000100a00 */
[----:B0-----:R-:W3:Y:S02]  /*3af20*/  LDL.LU.64 R20, [R1+0x35e0] ;  /* 0x0035e00001147983 */ /* 0x001ee40000300a00 */
[----:B---3--:R-:W-:Y:S02]  /*3af30*/  HMMA.16816.F32 R20, R24, R20, R8 ;  /* 0x000000141814723c */ /* 0x008fe40000001808 */
[----:B------:R-:W3:Y:S04]  /*3af40*/  LDL.LU.64 R10, [R1+0x35d8] ;  /* 0x0035d800010a7983 */ /* 0x000ee80000300a00 */
[----:B------:R-:W3:-:S13]  /*3af50*/  LDL.LU.64 R8, [R1+0x35d0] ;  /* 0x0035d00001087983 */ /* 0x000eda0000300a00 */
[----:B------:R-:W-:Y:S04]  /*3af60*/  STL.64 [R1+0xb70], R20 ;  /* 0x000b701401007387 */ /* 0x000fe80000100a00 */
[----:B------:R0:W-:Y:S04]  /*3af70*/  STL.64 [R1+0xb78], R22 ;  /* 0x000b781601007387 */ /* 0x0001e80000100a00 */
[----:B0-----:R-:W4:Y:S04]  /*3af80*/  LDL.LU.64 R22, [R1+0x35c8] ;  /* 0x0035c80001167983 */ /* 0x001f280000300a00 */
[----:B------:R-:W3:Y:S02]  /*3af90*/  LDL.LU.64 R20, [R1+0x35c0] ;  /* 0x0035c00001147983 */ /* 0x000ee40000300a00 */
[----:B---3--:R-:W-:-:S15]  /*3afa0*/  HMMA.16816.F32 R8, R24, R20, R8 ;  /* 0x000000141808723c */ /* 0x008fde0000001808 */
[----:B------:R-:W-:-:S04]  /*3afb0*/  NOP ;  /* 0x0000000000007918 */ /* 0x000fc80000000000 */
[----:B------:R0:W-:Y:S04]  /*3afc0*/  STL.64 [R1+0xb60], R8 ;  /* 0x000b600801007387 */ /* 0x0001e80000100a00 */
[----:B------:R1:W-:Y:S04]  /*3afd0*/  STL.64 [R1+0xb68], R10 ;  /* 0x000b680a01007387 */ /* 0x0003e80000100a00 */
[----:B0-----:R-:W1:Y:S02]  /*3afe0*/  LDL.LU.64 R8, [R1+0x35b8] ;  /* 0x0035b80001087983 */ /* 0x001e640000300a00 */
[----:B-1----:R-:W-:Y:S02]  /*3aff0*/  HMMA.16816.F32 R8, R24, R8, R16 ;  /* 0x000000081808723c */ /* 0x002fe40000001810 */
        /* <DEDUP_REMOVED lines=22> */
[----:B0-----:R-:W3:Y:S01]  /*3b160*/  LDL.LU.64 R8, [R1+0x3558] ;  /* 0x0035580001087983 */ /* 0x001ee20000300a00 */
[----:B------:R-:W-:Y:S02]  /*3b170*/  IMAD.MOV.U32 R13, RZ, RZ, R0 ;  /* 0x000000ffff0d7224 */ /* 0x000fe400078e0000 */
[----:B------:R-:W-:Y:S01]  /*3b180*/  IMAD.MOV.U32 R12, RZ, RZ, R2 ;  /* 0x000000ffff0c7224 */ /* 0x000fe200078e0002 */
[C---:B---3--:R-:W-:Y:S01]  /*3b190*/  HMMA.16816.F32 R8, R24.reuse, R8, R16 ;  /* 0x000000081808723c */ /* 0x048fe20000001810 */
[----:B------:R-:W3:Y:S04]  /*3b1a0*/  LDL.LU.64 R18, [R1+0x3550] ;  /* 0x0035500001127983 */ /* 0x000ee80000300a00 */
[----:B------:R-:W3:Y:S03]  /*3b1b0*/  LDL.LU.64 R16, [R1+0x3548] ;  /* 0x0035480001107983 */ /* 0x000ee60000300a00 */
[----:B--2---:R-:W-:Y:S11]  /*3b1c0*/  HMMA.16816.F32 R24, R24, R12, R4 ;  /* 0x0000000c1818723c */ /* 0x004ff60000001804 */
[----:B------:R-:W-:-:S02]  /*3b1d0*/  IMAD.MOV.U32 R0, RZ, RZ, R11 ;  /* 0x000000ffff007224 */ /* 0x000fc400078e000b */
[----:B------:R-:W-:Y:S02]  /*3b1e0*/  IMAD.MOV.U32 R2, RZ, RZ, R10 ;  /* 0x000000ffff027224 */ /* 0x000fe400078e000a */
[----:B------:R-:W-:Y:S02]  /*3b1f0*/  IMAD.MOV.U32 R3, RZ, RZ, R9 ;  /* 0x000000ffff037224 */ /* 0x000fe400078e0009 */
[----:B------:R-:W-:Y:S01]  /*3b200*/  IMAD.MOV.U32 R28, RZ, RZ, R8 ;  /* 0x000000ffff1c7224 */ /* 0x000fe200078e0008 */
[----:B------:R-:W3:Y:S04]  /*3b210*/  LDL.LU.64 R10, [R1+0x3540] ;  /* 0x00354000010a7983 */ /* 0x000ee80000300a00 */
[----:B------:R-:W-:Y:S04]  /*3b220*/  STL [R1+0x2268], R0 ;  /* 0x0022680001007387 */ /* 0x000fe80000100800 */
[----:B------:R-:W-:Y:S04]  /*3b230*/  STL [R1+0x2264], R2 ;  /* 0x0022640201007387 */ /* 0x000fe80000100800 */
[----:B------:R-:W-:Y:S04]  /*3b240*/  STL [R1+0x2260], R3 ;  /* 0x0022600301007387 */ /* 0x000fe80000100800 */
[----:B------:R-:W-:Y:S04]  /*3b250*/  STL [R1+0x2258], R28 ;  /* 0x0022581c01007387 */ /* 0x000fe80000100800 */
[----:B------:R-:W3:Y:S04]  /*3b260*/  LDL.LU.64 R6, [R1+0x3538] ;  /* 0x0035380001067983 */ /* 0x000ee80000300a00 */
[----:B------:R-:W3:Y:S04]  /*3b270*/  LDL.LU.64 R4, [R1+0x3530] ;  /* 0x0035300001047983 */ /* 0x000ee80000300a00 */
[----:B------:R-:W-:Y:S04]  /*3b280*/  STL.64 [R1+0x2090], R26 ;  /* 0x0020901a01007387 */ /* 0x000fe80000100a00 */
[----:B------:R0:W-:Y:S01]  /*3b290*/  STL.64 [R1+0x2088], R24 ;  /* 0x0020881801007387 */ /* 0x0001e20000100a00 */
[----:B---3--:R-:W-:Y:S01]  /*3b2a0*/  HMMA.16816.F32 R12, R4, R10, R16 ;  /* 0x0000000a040c723c */ /* 0x008fe20000001810 */
[----:B------:R-:W-:-:S02]  /*3b2b0*/  IMAD.MOV.U32 R20, RZ, RZ, R11 ;  /* 0x000000ffff147224 */ /* 0x000fc400078e000b */
[----:B0-----:R-:W-:-:S15]  /*3b2c0*/  IMAD.MOV.U32 R25, RZ, RZ, R10 ;  /* 0x000000ffff197224 */ /* 0x001fde00078e000a */
[----:B------:R-:W-:Y:S01]  /*3b2d0*/  NOP ;  /* 0x0000000000007918 */ /* 0x000fe20000000000 */
[----:B------:R0:W-:Y:S04]  /*3b2e0*/  STL.64 [R1+0x1210], R12 ;  /* 0x0012100c01007387 */ /* 0x0001e80000100a00 */
[----:B------:R1:W-:Y:S04]  /*3b2f0*/  STL.64 [R1+0x1218], R14 ;  /* 0x0012180e01007387 */ /* 0x0003e80000100a00 */
[----:B------:R-:W-:Y:S04]  /*3b300*/  STL [R1+0x335c], R20 ;  /* 0x00335c1401007387 */ /* 0x000fe80000100800 */
[----:B----4-:R-:W-:Y:S04]  /*3b310*/  STL.64 [R1+0x3510], R22 ;  /* 0x0035101601007387 */ /* 0x010fe80000100a00 */
[----:B------:R-:W-:Y:S04]  /*3b320*/  STL [R1+0x3358], R25 ;  /* 0x0033581901007387 */ /* 0x000fe80000100800 */
[----:B------:R-:W2:Y:S04]  /*3b330*/  LDL.LU R26, [R1+0x38] ;  /* 0x00003800011a7983 */ /* 0x000ea80000300800 */
[----:B------:R-:W2:Y:S04]  /*3b340*/  LDL.LU R27, [R1+0x3c] ;  /* 0x00003c00011b7983 */ /* 0x000ea80000300800 */
[----:B--2---:R-:W-:Y:S04]  /*3b350*/  STL.64 [R1+0x3508], R26 ;  /* 0x0035081a01007387 */ /* 0x004fe80000100a00 */
[----:B0-----:R-:W2:Y:S04]  /*3b360*/  LDL.LU R12, [R1+0x1130] ;  /* 0x00113000010c7983 */ /* 0x001ea80000300800 */
[----:B------:R-:W2:Y:S04]  /*3b370*/  LDL.LU R13, [R1+0x1134] ;  /* 0x00113400010d7983 */ /* 0x000ea80000300800 */
[----:B-1----:R-:W3:Y:S04]  /*3b380*/  LDL.LU R14, [R1+0x1138] ;  /* 0x00113800010e7983 */ /* 0x002ee80000300800 */
[----:B------:R-:W3:Y:S04]  /*3b390*/  LDL.LU R15, [R1+0x113c] ;  /* 0x00113c00010f7983 */ /* 0x000ee80000300800 */
[----:B---3--:R-:W-:Y:S04]  /*3b3a0*/  STL.64 [R1+0x3430], R14 ;  /* 0x0034300e01007387 */ /* 0x008fe80000100a00 */
[----:B--2---:R0:W-:Y:S04]  /*3b3b0*/  STL.64 [R1+0x3428], R12 ;  /* 0x0034280c01007387 */ /* 0x0041e80000100a00 */
[----:B0-----:R-:W2:Y:S04]  /*3b3c0*/  LDL.LU R12, [R1+0x1140] ;  /* 0x00114000010c7983 */ /* 0x001ea80000300800 */
[----:B------:R-:W2:Y:S04]  /*3b3d0*/  LDL.LU R13, [R1+0x1144] ;  /* 0x00114400010d7983 */ /* 0x000ea80000300800 */
[----:B------:R-:W3:Y:S04]  /*3b3e0*/  LDL.LU R14, [R1+0x1148] ;  /* 0x00114800010e7983 */ /* 0x000ee80000300800 */
[----:B------:R-:W3:Y:S04]  /*3b3f0*/  LDL.LU R15, [R1+0x114c] ;  /* 0x00114c00010f7983 */ /* 0x000ee80000300800 */
[----:B---3--:R0:W-:Y:S04]  /*3b400*/  STL.64 [R1+0x3440], R14 ;  /* 0x0034400e01007387 */ /* 0x0081e80000100a00 */
[----:B--2---:R-:W-:Y:S04]  /*3b410*/  STL.64 [R1+0x3438], R12 ;  /* 0x0034380c01007387 */ /* 0x004fe80000100a00 */
[----:B0-----:R-:W2:Y:S04]  /*3b420*/  LDL.64 R14, [R1+0x168] ;  /* 0x00016800010e7983 */ /* 0x001ea80000100a00 */
[----:B--2---:R0:W-:Y:S04]  /*3b430*/  STL.64 [R1+0x3450], R14 ;  /* 0x0034500e01007387 */ /* 0x0041e80000100a00 */
[----:B0-----:R-:W2:Y:S04]  /*3b440*/  LDL R14, [R1+0x178] ;  /* 0x00017800010e7983 */ /* 0x001ea80000100800 */
[----:B------:R-:W2:Y:S04]  /*3b450*/  LDL R15, [R1+0x17c] ;  /* 0x00017c00010f7983 */ /* 0x000ea80000100800 */
[----:B--2---:R0:W-:Y:S04]  /*3b460*/  STL.64 [R1+0x3468], R14 ;  /* 0x0034680e01007387 */ /* 0x0041e80000100a00 */
[----:B0-----:R-:W2:Y:S04]  /*3b470*/  LDL R14, [R1+0x188] ;  /* 0x00018800010e7983 */ /* 0x001ea80000100800 */
[----:B------:R-:W2:Y:S04]  /*3b480*/  LDL R15, [R1+0x18c] ;  /* 0x00018c00010f7983 */ /* 0x000ea80000100800 */
[----:B--2---:R0:W-:Y:S04]  /*3b490*/  STL.64 [R1+0x3480], R14 ;  /* 0x0034800e01007387 */ /* 0x0041e80000100a00 */
[----:B0-----:R-:W2:Y:S04]  /*3b4a0*/  LDL R14, [R1+0x198] ;  /* 0x00019800010e7983 */ /* 0x001ea80000100800 */
[----:B------:R-:W2:Y:S04]  /*3b4b0*/  LDL R15, [R1+0x19c] ;  /* 0x00019c00010f7983 */ /* 0x000ea80000100800 */
[----:B--2---:R-:W-:Y:S04]  /*3b4c0*/  STL.64 [R1+0x3498], R14 ;  /* 0x0034980e01007387 */ /* 0x004fe80000100a00 */
[----:B------:R-:W2:Y:S04]  /*3b4d0*/  LDL.64 R18, [R1+0x148] ;  /* 0x0001480001127983 */ /* 0x000ea80000100a00 */
[----:B--2---:R0:W-:Y:S04]  /*3b4e0*/  STL.64 [R1+0x3448], R18 ;  /* 0x0034481201007387 */ /* 0x0041e80000100a00 */
[----:B------:R-:W2:Y:S04]  /*3b4f0*/  LDL.LU R16, [R1+0x1150] ;  /* 0x0011500001107983 */ /* 0x000ea80000300800 */
[----:B------:R-:W2:Y:S04]  /*3b500*/  LDL.LU R17, [R1+0x1154] ;  /* 0x0011540001117983 */ /* 0x000ea80000300800 */
[----:B0-----:R-:W3:Y:S04]  /*3b510*/  LDL.LU R18, [R1+0x1158] ;  /* 0x0011580001127983 */ /* 0x001ee80000300800 */
[----:B------:R-:W3:Y:S04]  /*3b520*/  LDL.LU R19, [R1+0x115c] ;  /* 0x00115c0001137983 */ /* 0x000ee80000300800 */
[----:B------:R-:W4:Y:S04]  /*3b530*/  LDL R14, [R1+0x1a8] ;  /* 0x0001a800010e7983 */ /* 0x000f280000100800 */
[----:B------:R-:W4:Y:S04]  /*3b540*/  LDL R15, [R1+0x1ac] ;  /* 0x0001ac00010f7983 */ /* 0x000f280000100800 */
[----:B----4-:R0:W-:Y:S04]  /*3b550*/  STL.64 [R1+0x34b8], R14 ;  /* 0x0034b80e01007387 */ /* 0x0101e80000100a00 */
[----:B------:R-:W4:Y:S04]  /*3b560*/  LDL R10, [R1+0x1b8] ;  /* 0x0001b800010a7983 */ /* 0x000f280000100800 */
[----:B------:R-:W4:Y:S04]  /*3b570*/  LDL R11, [R1+0x1bc] ;  /* 0x0001bc00010b7983 */ /* 0x000f280000100800 */
[----:B----4-:R1:W-:Y:S04]  /*3b580*/  STL.64 [R1+0x34c0], R10 ;  /* 0x0034c00a01007387 */ /* 0x0103e80000100a00 */
[----:B------:R-:W4:Y:S04]  /*3b590*/  LDL.LU R12, [R1+0x650] ;  /* 0x00065000010c7983 */ /* 0x000f280000300800 */
[----:B------:R-:W4:Y:S04]  /*3b5a0*/  LDL.LU R13, [R1+0x654] ;  /* 0x00065400010d7983 */ /* 0x000f280000300800 */
[----:B0-----:R-:W2:Y:S04]  /*3b5b0*/  LDL.LU R14, [R1+0x658] ;  /* 0x00065800010e7983 */ /* 0x001ea80000300800 */
[----:B------:R-:W2:Y:S04]  /*3b5c0*/  LDL.LU R15, [R1+0x65c] ;  /* 0x00065c00010f7983 */ /* 0x000ea80000300800 */
[----:B--2---:R-:W-:Y:S04]  /*3b5d0*/  STL.64 [R1+0x34d0], R14 ;  /* 0x0034d00e01007387 */ /* 0x004fe80000100a00 */
[----:B----4-:R-:W-:Y:S04]  /*3b5e0*/  STL.64 [R1+0x34c8], R12 ;  /* 0x0034c80c01007387 */ /* 0x010fe80000100a00 */
[----:B-1----:R-:W2:Y:S04]  /*3b5f0*/  LDL R10, [R1+0x1c8] ;  /* 0x0001c800010a7983 */ /* 0x002ea80000100800 */
[----:B------:R-:W2:Y:S04]  /*3b600*/  LDL R11, [R1+0x1cc] ;  /* 0x0001cc00010b7983 */ /* 0x000ea80000100800 */
[----:B--2---:R0:W-:Y:S04]  /*3b610*/  STL.64 [R1+0x34d8], R10 ;  /* 0x0034d80a01007387 */ /* 0x0041e80000100a00 */
[----:B0-----:R-:W2:Y:S04]  /*3b620*/  LDL R10, [R1+0x1d8] ;  /* 0x0001d800010a7983 */ /* 0x001ea80000100800 */
[----:B------:R-:W2:Y:S04]  /*3b630*/  LDL R11, [R1+0x1dc] ;  /* 0x0001dc00010b7983 */ /* 0x000ea80000100800 */
[----:B--2---:R0:W-:Y:S04]  /*3b640*/  STL.64 [R1+0x34f0], R10 ;  /* 0x0034f00a01007387 */ /* 0x0041e80000100a00 */
[----:B------:R-:W2:Y:S04]  /*3b650*/  LDL.LU R12, [R1+0x660] ;  /* 0x00066000010c7983 */ /* 0x000ea80000300800 */
[----:B------:R-:W2:Y:S04]  /*3b660*/  LDL.LU R13, [R1+0x664] ;  /* 0x00066400010d7983 */ /* 0x000ea80000300800 */
[----:B------:R-:W4:Y:S04]  /*3b670*/  LDL.LU R14, [R1+0x668] ;  /* 0x00066800010e7983 */ /* 0x000f280000300800 */
[----:B------:R-:W4:Y:S04]  /*3b680*/  LDL.LU R15, [R1+0x66c] ;  /* 0x00066c00010f7983 */ /* 0x000f280000300800 */
[----:B0-----:R-:W2:Y:S04]  /*3b690*/  LDL R10, [R1+0x1e8] ;  /* 0x0001e800010a7983 */ /* 0x001ea80000100800 */
[----:B------:R-:W2:Y:S04]  /*3b6a0*/  LDL R11, [R1+0x1ec] ;  /* 0x0001ec00010b7983 */ /* 0x000ea80000100800 */
[----:B--2---:R-:W-:Y:S04]  /*3b6b0*/  STL.64 [R1+0x3518], R10 ;  /* 0x0035180a01007387 */ /* 0x004fe80000100a00 */
[----:B----4-:R-:W-:Y:S04]  /*3b6c0*/  STL.64 [R1+0x34e8], R14 ;  /* 0x0034e80e01007387 */ /* 0x010fe80000100a00 */
[----:B------:R0:W-:Y:S04]  /*3b6d0*/  STL.64 [R1+0x34e0], R12 ;  /* 0x0034e00c01007387 */ /* 0x0001e80000100a00 */
[----:B0-----:R-:W2:Y:S04]  /*3b6e0*/  LDL.LU R12, [R1+0x670] ;  /* 0x00067000010c7983 */ /* 0x001ea80000300800 */
[----:B------:R-:W2:Y:S04]  /*3b6f0*/  LDL.LU R13, [R1+0x674] ;  /* 0x00067400010d7983 */ /* 0x000ea80000300800 */
[----:B------:R-:W4:Y:S04]  /*3b700*/  LDL.LU R14, [R1+0x678] ;  /* 0x00067800010e7983 */ /* 0x000f280000300800 */
[----:B------:R-:W4:Y:S04]  /*3b710*/  LDL.LU R15, [R1+0x67c] ;  /* 0x00067c00010f7983 */ /* 0x000f280000300800 */
[----:B------:R-:W2:Y:S04]  /*3b720*/  LDL.LU R20, [R1+0x870] ;  /* 0x0008700001147983 */ /* 0x000ea80000300800 */
[----:B------:R-:W2:Y:S04]  /*3b730*/  LDL.LU R21, [R1+0x874] ;  /* 0x0008740001157983 */ /* 0x000ea80000300800 */
[----:B------:R-:W2:Y:S04]  /*3b740*/  LDL.LU R22, [R1+0x878] ;  /* 0x0008780001167983 */ /* 0x000ea80000300800 */
[----:B------:R-:W2:Y:S04]  /*3b750*/  LDL.LU R23, [R1+0x87c] ;  /* 0x00087c0001177983 */ /* 0x000ea80000300800 */
[----:B--2---:R-:W-:Y:S04]  /*3b760*/  STL.64 [R1+0x3528], R22 ;  /* 0x0035281601007387 */ /* 0x004fe80000100a00 */
[----:B------:R0:W-:Y:S04]  /*3b770*/  STL.64 [R1+0x3520], R20 ;  /* 0x0035201401007387 */ /* 0x0001e80000100a00 */
[----:B------:R-:W2:Y:S04]  /*3b780*/  LDL R10, [R1+0x208] ;  /* 0x00020800010a7983 */ /* 0x000ea80000100800 */
[----:B------:R-:W2:Y:S04]  /*3b790*/  LDL R11, [R1+0x20c] ;  /* 0x00020c00010b7983 */ /* 0x000ea80000100800 */
[----:B0-----:R-:W2:Y:S04]  /*3b7a0*/  LDL.LU R20, [R1+0x11f0] ;  /* 0x0011f00001147983 */ /* 0x001ea80000300800 */
[----:B------:R-:W2:Y:S04]  /*3b7b0*/  LDL.LU R21, [R1+0x11f4] ;  /* 0x0011f40001157983 */ /* 0x000ea80000300800 */
[----:B------:R-:W2:Y:S04]  /*3b7c0*/  LDL.LU R22, [R1+0x11f8] ;  /* 0x0011f80001167983 */ /* 0x000ea80000300800 */
[----:B------:R-:W2:Y:S04]  /*3b7d0*/  LDL.LU R23, [R1+0x11fc] ;  /* 0x0011fc0001177983 */ /* 0x000ea80000300800 */
[----:B------:R-:W2:Y:S04]  /*3b7e0*/  LDL.64 R26, [R1+0x1f8] ;  /* 0x0001f800011a7983 */ /* 0x000ea80000100a00 */
[----:B----4-:R-:W-:Y:S04]  /*3b7f0*/  STL.64 [R1+0x3500], R14 ;  /* 0x0035000e01007387 */ /* 0x010fe80000100a00 */
[----:B------:R0:W-:Y:S04]  /*3b800*/  STL.64 [R1+0x34f8], R12 ;  /* 0x0034f80c01007387 */ /* 0x0001e80000100a00 */
[----:B0-----:R-:W4:Y:S04]  /*3b810*/  LDL.LU R12, [R1+0x860] ;  /* 0x00086000010c7983 */ /* 0x001f280000300800 */
[----:B------:R-:W4:Y:S04]  /*3b820*/  LDL.LU R13, [R1+0x864] ;  /* 0x00086400010d7983 */ /* 0x000f280000300800 */
[----:B------:R-:W4:Y:S04]  /*3b830*/  LDL.LU R14, [R1+0x868] ;  /* 0x00086800010e7983 */ /* 0x000f280000300800 */
[----:B------:R-:W4:Y:S04]  /*3b840*/  LDL.LU R15, [R1+0x86c] ;  /* 0x00086c00010f7983 */ /* 0x000f280000300800 */
[----:B---3--:R-:W-:Y:S04]  /*3b850*/  STL.64 [R1+0x3460], R18 ;  /* 0x0034601201007387 */ /* 0x008fe80000100a00 */
[----:B------:R0:W-:Y:S04]  /*3b860*/  STL.64 [R1+0x3458], R16 ;  /* 0x0034581001007387 */ /* 0x0001e80000100a00 */
[----:B0-----:R-:W3:Y:S04]  /*3b870*/  LDL.LU R16, [R1+0x1160] ;  /* 0x0011600001107983 */ /* 0x001ee80000300800 */
[----:B------:R-:W3:Y:S04]  /*3b880*/  LDL.LU R17, [R1+0x1164] ;  /* 0x0011640001117983 */ /* 0x000ee80000300800 */
[----:B------:R-:W2:Y:S04]  /*3b890*/  LDL.LU R18, [R1+0x1168] ;  /* 0x0011680001127983 */ /* 0x000ea80000300800 */
[----:B------:R-:W2:Y:S04]  /*3b8a0*/  LDL.LU R19, [R1+0x116c] ;  /* 0x00116c0001137983 */ /* 0x000ea80000300800 */
[----:B--2---:R-:W-:Y:S04]  /*3b8b0*/  STL.64 [R1+0x3478], R18 ;  /* 0x0034781201007387 */ /* 0x004fe80000100a00 */
[----:B---3--:R0:W-:Y:S04]  /*3b8c0*/  STL.64 [R1+0x3470], R16 ;  /* 0x0034701001007387 */ /* 0x0081e80000100a00 */
[----:B0-----:R-:W2:Y:S04]  /*3b8d0*/  LDL.LU R16, [R1+0x1170] ;  /* 0x0011700001107983 */ /* 0x001ea80000300800 */
[----:B------:R-:W2:Y:S04]  /*3b8e0*/  LDL.LU R17, [R1+0x1174] ;  /* 0x0011740001117983 */ /* 0x000ea80000300800 */
[----:B------:R-:W3:Y:S04]  /*3b8f0*/  LDL.LU R18, [R1+0x1178] ;  /* 0x0011780001127983 */ /* 0x000ee80000300800 */
[----:B------:R-:W3:Y:S01]  /*3b900*/  LDL.LU R19, [R1+0x117c] ;  /* 0x00117c0001137983 */ /* 0x000ee20000300800 */
[C---:B------:R-:W-:Y:S03]  /*3b910*/  HMMA.16816.F32 R8, R4.reuse, R10, R20 ;  /* 0x0000000a0408723c */ /* 0x040fe60000001814 */
[----:B---3--:R-:W-:Y:S04]  /*3b920*/  STL.64 [R1+0x3490], R18 ;  /* 0x0034901201007387 */ /* 0x008fe80000100a00 */
[----:B--2---:R0:W-:Y:S04]  /*3b930*/  STL.64 [R1+0x3488], R16 ;  /* 0x0034881001007387 */ /* 0x0041e80000100a00 */
[----:B0-----:R-:W2:Y:S04]  /*3b940*/  LDL.LU R16, [R1+0x1180] ;  /* 0x0011800001107983 */ /* 0x001ea80000300800 */
[----:B------:R-:W2:Y:S04]  /*3b950*/  LDL.LU R17, [R1+0x1184] ;  /* 0x0011840001117983 */ /* 0x000ea80000300800 */
[----:B------:R-:W3:Y:S04]  /*3b960*/  LDL.LU R18, [R1+0x1188] ;  /* 0x0011880001127983 */ /* 0x000ee80000300800 */
[----:B------:R-:W3:Y:S04]  /*3b970*/  LDL.LU R19, [R1+0x118c] ;  /* 0x00118c0001137983 */ /* 0x000ee80000300800 */
[----:B---3--:R-:W-:Y:S04]  /*3b980*/  STL.64 [R1+0x34a8], R18 ;  /* 0x0034a81201007387 */ /* 0x008fe80000100a00 */
[----:B--2---:R0:W-:Y:S04]  /*3b990*/  STL.64 [R1+0x34a0], R16 ;  /* 0x0034a01001007387 */ /* 0x0041e80000100a00 */
[----:B0-----:R-:W2:Y:S04]  /*3b9a0*/  LDL.LU R16, [R1+0x1190] ;  /* 0x0011900001107983 */ /* 0x001ea80000300800 */
[----:B------:R-:W2:Y:S04]  /*3b9b0*/  LDL.LU R17, [R1+0x1194] ;  /* 0x0011940001117983 */ /* 0x000ea80000300800 */
[----:B------:R-:W2:Y:S04]  /*3b9c0*/  LDL.LU R18, [R1+0x1198] ;  /* 0x0011980001127983 */ /* 0x000ea80000300800 */
[----:B------:R-:W2:Y:S04]  /*3b9d0*/  LDL.LU R19, [R1+0x119c] ;  /* 0x00119c0001137983 */ /* 0x000ea80000300800 */
[----:B------:R-:W3:Y:S04]  /*3b9e0*/  LDL.LU.64 R22, [R1+0x3528] ;  /* 0x0035280001167983 */ /* 0x000ee80000300a00 */
[----:B------:R-:W3:Y:S04]  /*3b9f0*/  LDL.LU.64 R20, [R1+0x3520] ;  /* 0x0035200001147983 */ /* 0x000ee80000300a00 */
[----:B------:R-:W-:Y:S04]  /*3ba00*/  STL.64 [R1+0x1200], R8 ;  /* 0x0012000801007387 */ /* 0x000fe80000100a00 */
[----:B------:R0:W-:Y:S04]  /*3ba10*/  STL.64 [R1+0x1208], R10 ;  /* 0x0012080a01007387 */ /* 0x0001e80000100a00 */
[----:B0-----:R-:W4:Y:S01]  /*3ba20*/  LDL.LU.64 R10, [R1+0x3518] ;  /* 0x00351800010a7983 */ /* 0x001f220000300a00 */
[----:B------:R-:W-:Y:S01]  /*3ba30*/  IMAD.MOV.U32 R25, RZ, RZ, R27 ;  /* 0x000000ffff197224 */ /* 0x000fe200078e001b */
[C---:B---3--:R-:W-:Y:S08]  /*3ba40*/  HMMA.16816.F32 R20, R4.reuse, R26, R20 ;  /* 0x0000001a0414723c */ /* 0x048ff00000001814 */
[----:B----4-:R-:W-:Y:S11]  /*3ba50*/  HMMA.16816.F32 R8, R4, R10, R12 ;  /* 0x0000000a0408723c */ /* 0x010ff6000000180c */
[----:B------:R0:W-:Y:S04]  /*3ba60*/  STL.64 [R1+0x11e0], R20 ;  /* 0x0011e01401007387 */ /* 0x0001e80000100a00 */
[----:B------:R1:W-:Y:S01]  /*3ba70*/  STL.64 [R1+0x11e8], R22 ;  /* 0x0011e81601007387 */ /* 0x0003e20000100a00 */
[----:B0-----:R-:W-:-:S03]  /*3ba80*/  IMAD.MOV.U32 R20, RZ, RZ, R26 ;  /* 0x000000ffff147224 */ /* 0x001fc600078e001a */
[----:B-1----:R-:W3:Y:S04]  /*3ba90*/  LDL.LU.64 R22, [R1+0x3510] ;  /* 0x0035100001167983 */ /* 0x002ee80000300a00 */
[----:B------:R-:W4:Y:S04]  /*3baa0*/  LDL.LU.64 R26, [R1+0x3508] ;  /* 0x00350800011a7983 */ /* 0x000f280000300a00 */
[----:B------:R-:W2:Y:S04]  /*3bab0*/  LDL.LU.64 R14, [R1+0x3500] ;  /* 0x00350000010e7983 */ /* 0x000ea80000300a00 */
[----:B------:R-:W2:Y:S04]  /*3bac0*/  LDL.LU.64 R12, [R1+0x34f8] ;  /* 0x0034f800010c7983 */ /* 0x000ea80000300a00 */
[----:B------:R-:W-:Y:S04]  /*3bad0*/  STL.64 [R1+0x11d0], R8 ;  /* 0x0011d00801007387 */ /* 0x000fe80000100a00 */
[----:B------:R0:W-:Y:S04]  /*3bae0*/  STL.64 [R1+0x11d8], R10 ;  /* 0x0011d80a01007387 */ /* 0x0001e80000100a00 */
[----:B0-----:R-:W2:Y:S02]  /*3baf0*/  LDL.LU.64 R10, [R1+0x34f0] ;  /* 0x0034f000010a7983 */ /* 0x001ea40000300a00 */
[----:B--2---:R-:W-:Y:S02]  /*3bb00*/  HMMA.16816.F32 R8, R4, R10, R12 ;  /* 0x0000000a0408723c */ /* 0x004fe4000000180c */
[----:B------:R-:W2:Y:S04]  /*3bb10*/  LDL.LU.64 R14, [R1+0x34e8] ;  /* 0x0034e800010e7983 */ /* 0x000ea80000300a00 */
[----:B------:R-:W2:-:S13]  /*3bb20*/  LDL.LU.64 R12, [R1+0x34e0] ;  /* 0x0034e000010c7983 */ /* 0x000e9a0000300a00 */
        /* <DEDUP_REMOVED lines=10> */
[----:B------:R-:W2:-:S15]  /*3bbd0*/  LDL.LU.64 R14, [R1+0x34b8] ;  /* 0x0034b800010e7983 */ /* 0x000e9e0000300a00 */
[----:B------:R-:W-:Y:S02]  /*3bbe0*/  NOP ;  /* 0x0000000000007918 */ /* 0x000fe40000000000 */
[----:B------:R-:W-:Y:S04]  /*3bbf0*/  STL.64 [R1+0x11a0], R8 ;  /* 0x0011a00801007387 */ /* 0x000fe80000100a00 */
[----:B------:R0:W-:Y:S04]  /*3bc00*/  STL.64 [R1+0x11a8], R10 ;  /* 0x0011a80a01007387 */ /* 0x0001e80000100a00 */
[----:B0-----:R-:W3:Y:S01]  /*3bc10*/  LDL.LU R11, [R1+0x34b0] ;  /* 0x0034b000010b7983 */ /* 0x001ee20000300800 */
[C---:B--2---:R-:W-:Y:S03]  /*3bc20*/  HMMA.16816.F32 R12, R4.reuse, R14, R16 ;  /* 0x0000000e040c723c */ /* 0x044fe60000001810 */
[----:B---3--:R-:W0:Y:S04]  /*3bc30*/  LDSM.16.MT88.4 R8, [R11+UR6+0x9080] ;  /* 0x009080060b08783b */ /* 0x008e280008004200 */
[----:B0-----:R0:W-:Y:S04]  /*3bc40*/  STL.64 [R1+0x32d0], R10 ;  /* 0x0032d00a01007387 */ /* 0x0011e80000100a00 */
[----:B------:R-:W-:Y:S04]  /*3bc50*/  STL.64 [R1+0x32c8], R8 ;  /* 0x0032c80801007387 */ /* 0x000fe80000100a00 */
[----:B0-----:R-:W2:Y:S04]  /*3bc60*/  LDL.64 R10, [R1+0x158] ;  /* 0x00015800010a7983 */ /* 0x001ea80000100a00 */
[----:B------:R-:W3:Y:S04]  /*3bc70*/  LDL.LU.64 R18, [R1+0x34a8] ;  /* 0x0034a80001127983 */ /* 0x000ee80000300a00 */
[----:B------:R-:W3:Y:S04]  /*3bc80*/  LDL.LU.64 R16, [R1+0x34a0] ;  /* 0x0034a00001107983 */ /* 0x000ee80000300a00 */
[----:B------:R-:W-:Y:S04]  /*3bc90*/  STL.64 [R1+0x1190], R12 ;  /* 0x0011900c01007387 */ /* 0x000fe80000100a00 */
[----:B------:R0:W-:Y:S04]  /*3bca0*/  STL.64 [R1+0x1198], R14 ;  /* 0x0011980e01007387 */ /* 0x0001e80000100a00 */
[----:B0-----:R-:W3:Y:S02]  /*3bcb0*/  LDL.LU.64 R14, [R1+0x3498] ;  /* 0x00349800010e7983 */ /* 0x001ee40000300a00 */
[----:B---3--:R-:W-:Y:S02]  /*3bcc0*/  HMMA.16816.F32 R12, R4, R14, R16 ;  /* 0x0000000e040c723c */ /* 0x008fe40000001810 */
[----:B------:R-:W3:Y:S04]  /*3bcd0*/  LDL.LU.64 R18, [R1+0x3490] ;  /* 0x0034900001127983 */ /* 0x000ee80000300a00 */
[----:B------:R-:W3:-:S13]  /*3bce0*/  LDL.LU.64 R16, [R1+0x3488] ;  /* 0x0034880001107983 */ /* 0x000eda0000300a00 */
[----:B------:R-:W-:Y:S04]  /*3bcf0*/  STL.64 [R1+0x1180], R12 ;  /* 0x0011800c01007387 */ /* 0x000fe80000100a00 */
[----:B------:R0:W-:Y:S04]  /*3bd00*/  STL.64 [R1+0x1188], R14 ;  /* 0x0011880e01007387 */ /* 0x0001e80000100a00 */
[----:B0-----:R-:W3:Y:S04]  /*3bd10*/  LDL.LU.64 R14, [R1+0x3480] ;  /* 0x00348000010e7983 */ /* 0x001ee80000300a00 */
[----:B------:R-:W2:Y:S01]  /*3bd20*/  LDL R3, [R1+0x204c] ;  /* 0x00204c0001037983 */ /* 0x000ea20000100800 */
[----:B---3--:R-:W-:Y:S03]  /*3bd30*/  HMMA.16816.F32 R12, R4, R14, R16 ;  /* 0x0000000e040c723c */ /* 0x008fe60000001810 */
[----:B------:R-:W3:Y:S04]  /*3bd40*/  LDL.LU.64 R18, [R1+0x3478] ;  /* 0x0034780001127983 */ /* 0x000ee80000300a00 */
[----:B------:R-:W3:-:S12]  /*3bd50*/  LDL.LU.64 R16, [R1+0x3470] ;  /* 0x0034700001107983 */ /* 0x000ed80000300a00 */
        /* <DEDUP_REMOVED lines=8> */
[----:B0-----:R-:W3:Y:S02]  /*3bde0*/  LDL.LU.64 R14, [R1+0x3450] ;  /* 0x00345000010e7983 */ /* 0x001ee40000300a00 */
[----:B---3--:R-:W-:Y:S01]  /*3bdf0*/  HMMA.16816.F32 R16, R4, R14, R16 ;  /* 0x0000000e0410723c */ /* 0x008fe20000001810 */
[----:B------:R-:W-:-:S02]  /*3be00*/  IMAD.MOV.U32 R2, RZ, RZ, R14 ;  /* 0x000000ffff027224 */ /* 0x000fc400078e000e */
[----:B------:R-:W-:-:S15]  /*3be10*/  IMAD.MOV.U32 R0, RZ, RZ, R15 ;  /* 0x000000ffff007224 */ /* 0x000fde00078e000f */
[----:B------:R-:W-:Y:S01]  /*3be20*/  NOP ;  /* 0x0000000000007918 */ /* 0x000fe20000000000 */
[----:B------:R-:W-:Y:S04]  /*3be30*/  STL.64 [R1+0x1150], R16 ;  /* 0x0011501001007387 */ /* 0x000fe80000100a00 */
[----:B------:R0:W-:Y:S04]  /*3be40*/  STL.64 [R1+0x1158], R18 ;  /* 0x0011581201007387 */ /* 0x0001e80000100a00 */
[----:B0-----:R-:W3:Y:S04]  /*3be50*/  LDL.LU.64 R18, [R1+0x3448] ;  /* 0x0034480001127983 */ /* 0x001ee80000300a00 */
[----:B------:R-:W2:Y:S04]  /*3be60*/  LDL.LU.64 R14, [R1+0x3440] ;  /* 0x00344000010e7983 */ /* 0x000ea80000300a00 */
[----:B------:R-:W2:Y:S04]  /*3be70*/  LDL.LU.64 R12, [R1+0x3438] ;  /* 0x00343800010c7983 */ /* 0x000ea80000300a00 */
[----:B------:R-:W-:Y:S04]  /*3be80*/  STL [R1+0x321c], R0 ;  /* 0x00321c0001007387 */ /* 0x000fe80000100800 */
[----:B------:R-:W-:Y:S01]  /*3be90*/  STL [R1+0x3218], R2 ;  /* 0x0032180201007387 */ /* 0x000fe20000100800 */
[----:B--2---:R-:W-:-:S15]  /*3bea0*/  HMMA.16816.F32 R12, R4, R10, R12 ;  /* 0x0000000a040c723c */ /* 0x004fde000000180c */
[----:B------:R-:W-:-:S04]  /*3beb0*/  NOP ;  /* 0x0000000000007918 */ /* 0x000fc80000000000 */
[----:B------:R-:W-:Y:S04]  /*3bec0*/  STL.64 [R1+0x1140], R12 ;  /* 0x0011400c01007387 */ /* 0x000fe80000100a00 */
[----:B------:R0:W-:Y:S04]  /*3bed0*/  STL.64 [R1+0x1148], R14 ;  /* 0x0011480e01007387 */ /* 0x0001e80000100a00 */
[----:B0-----:R-:W3:Y:S04]  /*3bee0*/  LDL.LU.64 R14, [R1+0x3430] ;  /* 0x00343000010e7983 */ /* 0x001ee80000300a00 */
[----:B------:R-:W3:Y:S01]  /*3bef0*/  LDL.LU.64 R12, [R1+0x3428] ;  /* 0x00342800010c7983 */ /* 0x000ee20000300a00 */
[----:B------:R-:W-:-:S02]  /*3bf00*/  IMAD.MOV.U32 R24, RZ, RZ, R10 ;  /* 0x000000ffff187224 */ /* 0x000fc400078e000a */
[----:B------:R-:W-:-:S05]  /*3bf10*/  IMAD.MOV.U32 R21, RZ, RZ, R11 ;  /* 0x000000ffff157224 */ /* 0x000fca00078e000b */
[----:B------:R-:W-:Y:S04]  /*3bf20*/  STL [R1+0x3224], R21 ;  /* 0x0032241501007387 */ /* 0x000fe80000100800 */
[----:B------:R-:W-:Y:S04]  /*3bf30*/  STL.64 [R1+0x3408], R22 ;  /* 0x0034081601007387 */ /* 0x000fe80000100a00 */
[----:B------:R-:W-:Y:S04]  /*3bf40*/  STL [R1+0x3400], R20 ;  /* 0x0034001401007387 */ /* 0x000fe80000100800 */
[----:B------:R-:W-:Y:S04]  /*3bf50*/  STL [R1+0x3220], R24 ;  /* 0x0032201801007387 */ /* 0x000fe80000100800 */
[----:B----4-:R-:W-:Y:S04]  /*3bf60*/  STL.64 [R1+0x33f8], R26 ;  /* 0x0033f81a01007387 */ /* 0x010fe80000100a00 */
[----:B------:R-:W-:Y:S01]  /*3bf70*/  STL [R1+0x33f0], R25 ;  /* 0x0033f01901007387 */ /* 0x000fe20000100800 */
[----:B---3--:R-:W-:-:S15]  /*3bf80*/  HMMA.16816.F32 R8, R4, R18, R12 ;  /* 0x000000120408723c */ /* 0x008fde000000180c */
[----:B------:R-:W-:-:S04]  /*3bf90*/  NOP ;  /* 0x0000000000007918 */ /* 0x000fc80000000000 */
[----:B------:R0:W-:Y:S04]  /*3bfa0*/  STL.64 [R1+0x1130], R8 ;  /* 0x0011300801007387 */ /* 0x0001e80000100a00 */
[----:B------:R1:W-:Y:S04]  /*3bfb0*/  STL.64 [R1+0x1138], R10 ;  /* 0x0011380a01007387 */ /* 0x0003e80000100a00 */
[----:B0-----:R-:W2:Y:S04]  /*3bfc0*/  LDL.LU R8, [R1+0x1070] ;  /* 0x0010700001087983 */ /* 0x001ea80000300800 */
[----:B------:R-:W2:Y:S04]  /*3bfd0*/  LDL.LU R9, [R1+0x1074] ;  /* 0x0010740001097983 */ /* 0x000ea80000300800 */
[----:B-1----:R-:W3:Y:S04]  /*3bfe0*/  LDL.LU R10, [R1+0x1078] ;  /* 0x00107800010a7983 */ /* 0x002ee80000300800 */
[----:B------:R-:W3:Y:S04]  /*3bff0*/  LDL.LU R11, [R1+0x107c] ;  /* 0x00107c00010b7983 */ /* 0x000ee80000300800 */
[----:B------:R-:W4:Y:S04]  /*3c000*/  LDL.LU R12, [R1+0x1120] ;  /* 0x00112000010c7983 */ /* 0x000f280000300800 */
[----:B------:R-:W4:Y:S04]  /*3c010*/  LDL.LU R13, [R1+0x1124] ;  /* 0x00112400010d7983 */ /* 0x000f280000300800 */
[----:B------:R-:W4:Y:S01]  /*3c020*/  LDL.LU R14, [R1+0x1128] ;  /* 0x00112800010e7983 */ /* 0x000f220000300800 */
[----:B------:R-:W-:-:S02]  /*3c030*/  IMAD.MOV.U32 R29, RZ, RZ, R18 ;  /* 0x000000ffff1d7224 */ /* 0x000fc400078e0012 */
[----:B------:R-:W-:Y:S01]  /*3c040*/  IMAD.MOV.U32 R28, RZ, RZ, R19 ;  /* 0x000000ffff1c7224 */ /* 0x000fe200078e0013 */
[----:B------:R-:W4:Y:S04]  /*3c050*/  LDL.LU R15, [R1+0x112c] ;  /* 0x00112c00010f7983 */ /* 0x000f280000300800 */
[----:B------:R-:W4:Y:S04]  /*3c060*/  LDL.64 R18, [R1+0x138] ;  /* 0x0001380001127983 */ /* 0x000f280000100a00 */
[----:B---3--:R0:W-:Y:S04]  /*3c070*/  STL.64 [R1+0x3368], R10 ;  /* 0x0033680a01007387 */ /* 0x0081e80000100a00 */
[----:B--2---:R1:W-:Y:S04]  /*3c080*/  STL.64 [R1+0x3360], R8 ;  /* 0x0033600801007387 */ /* 0x0043e80000100a00 */
[----:B0-----:R-:W2:Y:S04]  /*3c090*/  LDL R10, [R1+0xa8] ;  /* 0x0000a800010a7983 */ /* 0x001ea80000100800 */
[----:B------:R-:W2:Y:S04]  /*3c0a0*/  LDL R11, [R1+0xac] ;  /* 0x0000ac00010b7983 */ /* 0x000ea80000100800 */
[----:B--2---:R0:W-:Y:S04]  /*3c0b0*/  STL.64 [R1+0x3380], R10 ;  /* 0x0033800a01007387 */ /* 0x0041e80000100a00 */
[----:B-1----:R-:W2:Y:S04]  /*3c0c0*/  LDL.LU R8, [R1+0x10a0] ;  /* 0x0010a00001087983 */ /* 0x002ea80000300800 */
[----:B------:R-:W2:Y:S04]  /*3c0d0*/  LDL.LU R9, [R1+0x10a4] ;  /* 0x0010a40001097983 */ /* 0x000ea80000300800 */
[----:B0-----:R-:W3:Y:S04]  /*3c0e0*/  LDL.LU R10, [R1+0x10a8] ;  /* 0x0010a800010a7983 */ /* 0x001ee80000300800 */
[----:B------:R-:W3:Y:S04]  /*3c0f0*/  LDL.LU R11, [R1+0x10ac] ;  /* 0x0010ac00010b7983 */ /* 0x000ee80000300800 */
[----:B---3--:R0:W-:Y:S04]  /*3c100*/  STL.64 [R1+0x3390], R10 ;  /* 0x0033900a01007387 */ /* 0x0081e80000100a00 */
[----:B--2---:R-:W-:Y:S04]  /*3c110*/  STL.64 [R1+0x3388], R8 ;  /* 0x0033880801007387 */ /* 0x004fe80000100a00 */
[----:B0-----:R-:W2:Y:S04]  /*3c120*/  LDL R10, [R1+0xc8] ;  /* 0x0000c800010a7983 */ /* 0x001ea80000100800 */
[----:B------:R-:W2:Y:S04]  /*3c130*/  LDL R11, [R1+0xcc] ;  /* 0x0000cc00010b7983 */ /* 0x000ea80000100800 */
[----:B------:R-:W3:Y:S04]  /*3c140*/  LDL.LU R20, [R1+0x1100] ;  /* 0x0011000001147983 */ /* 0x000ee80000300800 */
[----:B------:R-:W3:Y:S04]  /*3c150*/  LDL.LU R21, [R1+0x1104] ;  /* 0x0011040001157983 */ /* 0x000ee80000300800 */
[----:B------:R-:W2:Y:S04]  /*3c160*/  LDL.LU R22, [R1+0x1108] ;  /* 0x0011080001167983 */ /* 0x000ea80000300800 */
[----:B------:R-:W2:Y:S04]  /*3c170*/  LDL.LU R23, [R1+0x110c] ;  /* 0x00110c0001177983 */ /* 0x000ea80000300800 */
[----:B--2---:R0:W-:Y:S04]  /*3c180*/  STL.64 [R1+0x3418], R22 ;  /* 0x0034181601007387 */ /* 0x0041e80000100a00 */
[----:B---3--:R-:W-:Y:S04]  /*3c190*/  STL.64 [R1+0x3410], R20 ;  /* 0x0034101401007387 */ /* 0x008fe80000100a00 */
[----:B------:R-:W2:Y:S04]  /*3c1a0*/  LDL.64 R26, [R1+0x118] ;  /* 0x00011800011a7983 */ /* 0x000ea80000100a00 */
[----:B0-----:R-:W3:Y:S04]  /*3c1b0*/  LDL R22, [R1+0x128] ;  /* 0x0001280001167983 */ /* 0x001ee80000100800 */
[----:B------:R-:W3:Y:S04]  /*3c1c0*/  LDL R23, [R1+0x12c] ;  /* 0x00012c0001177983 */ /* 0x000ee80000100800 */
[----:B--2---:R0:W-:Y:S04]  /*3c1d0*/  STL.64 [R1+0x3420], R26 ;  /* 0x0034201a01007387 */ /* 0x0041e80000100a00 */
[----:B------:R-:W3:Y:S04]  /*3c1e0*/  LDL.LU R24, [R1+0x1110] ;  /* 0x0011100001187983 */ /* 0x000ee80000300800 */
[----:B------:R-:W3:Y:S04]  /*3c1f0*/  LDL.LU R25, [R1+0x1114] ;  /* 0x0011140001197983 */ /* 0x000ee80000300800 */
[----:B0-----:R-:W3:Y:S04]  /*3c200*/  LDL.LU R26, [R1+0x1118] ;  /* 0x00111800011a7983 */ /* 0x001ee80000300800 */
[----:B------:R-:W3:Y:S04]  /*3c210*/  LDL.LU R27, [R1+0x111c] ;  /* 0x00111c00011b7983 */ /* 0x000ee80000300800 */
[----:B------:R4:W-:Y:S02]  /*3c220*/  STL.64 [R1+0x33a8], R10 ;  /* 0x0033a80a01007387 */ /* 0x0009e40000100a00 */
[----:B----4-:R-:W-:Y:S02]  /*3c230*/  HMMA.16816.F32 R8, R4, R18, R12 ;  /* 0x000000120408723c */ /* 0x010fe4000000180c */
[----:B------:R-:W-:Y:S04]  /*3c240*/  STL [R1+0x322c], R28 ;  /* 0x00322c1c01007387 */ /* 0x000fe80000100800 */
[----:B------:R-:W-:-:S13]  /*3c250*/  STL [R1+0x3228], R29 ;  /* 0x0032281d01007387 */ /* 0x000fda0000100800 */
[----:B------:R-:W-:Y:S04]  /*3c260*/  STL.64 [R1+0x1120], R8 ;  /* 0x0011200801007387 */ /* 0x000fe80000100a00 */
[----:B------:R-:W-:Y:S04]  /*3c270*/  STL.64 [R1+0x1128], R10 ;  /* 0x0011280a01007387 */ /* 0x000fe80000100a00 */
[----:B------:R-:W2:Y:S04]  /*3c280*/  LDL.LU R12, [R1+0x10c0] ;  /* 0x0010c000010c7983 */ /* 0x000ea80000300800 */
[----:B------:R-:W2:Y:S04]  /*3c290*/  LDL.LU R13, [R1+0x10c4] ;  /* 0x0010c400010d7983 */ /* 0x000ea80000300800 */
[----:B------:R-:W4:Y:S04]  /*3c2a0*/  LDL.LU R14, [R1+0x10c8] ;  /* 0x0010c800010e7983 */ /* 0x000f280000300800 */
[----:B------:R-:W4:Y:S01]  /*3c2b0*/  LDL.LU R15, [R1+0x10cc] ;  /* 0x0010cc00010f7983 */ /* 0x000f220000300800 */
[----:B------:R-:W-:-:S02]  /*3c2c0*/  IMAD.MOV.U32 R0, RZ, RZ, R18 ;  /* 0x000000ffff007224 */ /* 0x000fc400078e0012 */
[----:B------:R-:W-:Y:S02]  /*3c2d0*/  IMAD.MOV.U32 R2, RZ, RZ, R19 ;  /* 0x000000ffff027224 */ /* 0x000fe400078e0013 */
[----:B------:R-:W3:Y:S04]  /*3c2e0*/  LDL.64 R18, [R1+0x108] ;  /* 0x0001080001127983 */ /* 0x000ee80000100a00 */
[----:B----4-:R0:W-:Y:S04]  /*3c2f0*/  STL.64 [R1+0x33c0], R14 ;  /* 0x0033c00e01007387 */ /* 0x0101e80000100a00 */
[----:B--2---:R1:W-:Y:S04]  /*3c300*/  STL.64 [R1+0x33b8], R12 ;  /* 0x0033b80c01007387 */ /* 0x0043e80000100a00 */
[----:B0-----:R-:W2:Y:S04]  /*3c310*/  LDL.64 R14, [R1+0xe8] ;  /* 0x0000e800010e7983 */ /* 0x001ea80000100a00 */
[----:B--2---:R0:W-:Y:S04]  /*3c320*/  STL.64 [R1+0x33d0], R14 ;  /* 0x0033d00e01007387 */ /* 0x0041e80000100a00 */
[----:B-1----:R-:W2:Y:S04]  /*3c330*/  LDL.LU R12, [R1+0x10e0] ;  /* 0x0010e000010c7983 */ /* 0x002ea80000300800 */
[----:B------:R-:W2:Y:S04]  /*3c340*/  LDL.LU R13, [R1+0x10e4] ;  /* 0x0010e400010d7983 */ /* 0x000ea80000300800 */
[----:B0-----:R-:W4:Y:S04]  /*3c350*/  LDL.LU R14, [R1+0x10e8] ;  /* 0x0010e800010e7983 */ /* 0x001f280000300800 */
[----:B------:R-:W4:Y:S01]  /*3c360*/  LDL.LU R15, [R1+0x10ec] ;  /* 0x0010ec00010f7983 */ /* 0x000f220000300800 */
[C---:B---3--:R-:W-:Y:S03]  /*3c370*/  HMMA.16816.F32 R20, R4.reuse, R22, R24 ;  /* 0x000000160414723c */ /* 0x048fe60000001818 */
[----:B----4-:R-:W-:Y:S04]  /*3c380*/  STL.64 [R1+0x33e8], R14 ;  /* 0x0033e80e01007387 */ /* 0x010fe80000100a00 */
[----:B--2---:R0:W-:Y:S04]  /*3c390*/  STL.64 [R1+0x33e0], R12 ;  /* 0x0033e00c01007387 */ /* 0x0041e80000100a00 */
[----:B0-----:R-:W2:Y:S04]  /*3c3a0*/  LDL.LU R12, [R1+0x10f0] ;  /* 0x0010f000010c7983 */ /* 0x001ea80000300800 */
[----:B------:R-:W2:Y:S04]  /*3c3b0*/  LDL.LU R13, [R1+0x10f4] ;  /* 0x0010f400010d7983 */ /* 0x000ea80000300800 */
[----:B------:R-:W2:Y:S04]  /*3c3c0*/  LDL.LU R14, [R1+0x10f8] ;  /* 0x0010f800010e7983 */ /* 0x000ea80000300800 */
[----:B------:R-:W2:Y:S04]  /*3c3d0*/  LDL.LU R15, [R1+0x10fc] ;  /* 0x0010fc00010f7983 */ /* 0x000ea80000300800 */
[----:B------:R-:W3:Y:S04]  /*3c3e0*/  LDL.64 R10, [R1+0xd8] ;  /* 0x0000d800010a7983 */ /* 0x000ee80000100a00 */
[----:B---3--:R0:W-:Y:S04]  /*3c3f0*/  STL.64 [R1+0x33c8], R10 ;  /* 0x0033c80a01007387 */ /* 0x0081e80000100a00 */
[----:B------:R-:W3:Y:S04]  /*3c400*/  LDL.LU R8, [R1+0x10d0] ;  /* 0x0010d00001087983 */ /* 0x000ee80000300800 */
[----:B------:R-:W3:Y:S04]  /*3c410*/  LDL.LU R9, [R1+0x10d4] ;  /* 0x0010d40001097983 */ /* 0x000ee80000300800 */
[----:B0-----:R-:W3:Y:S04]  /*3c420*/  LDL.LU R10, [R1+0x10d8] ;  /* 0x0010d800010a7983 */ /* 0x001ee80000300800 */
[----:B------:R-:W3:Y:S04]  /*3c430*/  LDL.LU R11, [R1+0x10dc] ;  /* 0x0010dc00010b7983 */ /* 0x000ee80000300800 */
[----:B------:R-:W-:Y:S04]  /*3c440*/  STL [R1+0x3234], R2 ;  /* 0x0032340201007387 */ /* 0x000fe80000100800 */
[----:B------:R-:W-:Y:S04]  /*3c450*/  STL [R1+0x3230], R0 ;  /* 0x0032300001007387 */ /* 0x000fe80000100800 */
[----:B------:R-:W4:Y:S04]  /*3c460*/  LDL.LU.64 R26, [R1+0x3420] ;  /* 0x00342000011a7983 */ /* 0x000f280000300a00 */
        /* <DEDUP_REMOVED lines=8> */
[----:B0-----:R-:W4:Y:S04]  /*3c4f0*/  LDL.LU.64 R22, [R1+0x3408] ;  /* 0x0034080001167983 */ /* 0x001f280000300a00 */
[----:B------:R-:W2:Y:S01]  /*3c500*/  LDL.LU R20, [R1+0x3400] ;  /* 0x0034000001147983 */ /* 0x000ea20000300800 */
[----:B------:R-:W-:-:S02]  /*3c510*/  IMAD.MOV.U32 R21, RZ, RZ, R26 ;  /* 0x000000ffff157224 */ /* 0x000fc400078e001a */
[----:B------:R-:W-:Y:S02]  /*3c520*/  IMAD.MOV.U32 R24, RZ, RZ, R27 ;  /* 0x000000ffff187224 */ /* 0x000fe400078e001b */
[----:B------:R-:W3:Y:S04]  /*3c530*/  LDL.LU.64 R26, [R1+0x33f8] ;  /* 0x0033f800011a7983 */ /* 0x000ee80000300a00 */
[----:B------:R-:W3:Y:S04]  /*3c540*/  LDL.LU R25, [R1+0x33f0] ;  /* 0x0033f00001197983 */ /* 0x000ee80000300800 */
[----:B----4-:R-:W-:Y:S04]  /*3c550*/  STL.64 [R1+0x3378], R22 ;  /* 0x0033781601007387 */ /* 0x010fe80000100a00 */
[----:B--2---:R0:W-:Y:S04]  /*3c560*/  STL.64 [R1+0x3370], R20 ;  /* 0x0033701401007387 */ /* 0x0041e80000100a00 */
[----:B0-----:R-:W2:Y:S04]  /*3c570*/  LDL.LU R20, [R1+0x1090] ;  /* 0x0010900001147983 */ /* 0x001ea80000300800 */
[----:B------:R-:W2:Y:S04]  /*3c580*/  LDL.LU R21, [R1+0x1094] ;  /* 0x0010940001157983 */ /* 0x000ea80000300800 */
[----:B------:R-:W4:Y:S04]  /*3c590*/  LDL.LU R22, [R1+0x1098] ;  /* 0x0010980001167983 */ /* 0x000f280000300800 */
[----:B------:R-:W4:Y:S01]  /*3c5a0*/  LDL.LU R23, [R1+0x109c] ;  /* 0x00109c0001177983 */ /* 0x000f220000300800 */
[----:B------:R-:W-:Y:S01]  /*3c5b0*/  HMMA.16816.F32 R12, R4, R18, R12 ;  /* 0x00000012040c723c */ /* 0x000fe2000000180c */
[----:B------:R-:W-:-:S02]  /*3c5c0*/  IMAD.MOV.U32 R28, RZ, RZ, R18 ;  /* 0x000000ffff1c7224 */ /* 0x000fc400078e0012 */
[----:B------:R-:W-:Y:S01]  /*3c5d0*/  IMAD.MOV.U32 R29, RZ, RZ, R19 ;  /* 0x000000ffff1d7224 */ /* 0x000fe200078e0013 */
[----:B----4-:R-:W-:Y:S04]  /*3c5e0*/  STL.64 [R1+0x33a0], R22 ;  /* 0x0033a01601007387 */ /* 0x010fe80000100a00 */
[----:B--2---:R0:W-:Y:S04]  /*3c5f0*/  STL.64 [R1+0x3398], R20 ;  /* 0x0033981401007387 */ /* 0x0041e80000100a00 */
[----:B0-----:R-:W2:Y:S04]  /*3c600*/  LDL.LU R20, [R1+0x10b0] ;  /* 0x0010b00001147983 */ /* 0x001ea80000300800 */
[----:B------:R-:W2:Y:S04]  /*3c610*/  LDL.LU R21, [R1+0x10b4] ;  /* 0x0010b40001157983 */ /* 0x000ea80000300800 */
[----:B------:R-:W2:Y:S04]  /*3c620*/  LDL.LU R22, [R1+0x10b8] ;  /* 0x0010b80001167983 */ /* 0x000ea80000300800 */
[----:B------:R-:W2:Y:S04]  /*3c630*/  LDL.LU R23, [R1+0x10bc] ;  /* 0x0010bc0001177983 */ /* 0x000ea80000300800 */
[----:B---3--:R-:W-:Y:S04]  /*3c640*/  STL.64 [R1+0x3350], R26 ;  /* 0x0033501a01007387 */ /* 0x008fe80000100a00 */
[----:B------:R-:W-:Y:S04]  /*3c650*/  STL [R1+0x3348], R24 ;  /* 0x0033481801007387 */ /* 0x000fe80000100800 */
[----:B------:R-:W-:Y:S04]  /*3c660*/  STL.64 [R1+0x10f0], R12 ;  /* 0x0010f00c01007387 */ /* 0x000fe80000100a00 */
[----:B------:R0:W-:Y:S04]  /*3c670*/  STL.64 [R1+0x10f8], R14 ;  /* 0x0010f80e01007387 */ /* 0x0001e80000100a00 */
[----:B0-----:R-:W3:Y:S04]  /*3c680*/  LDL.LU.64 R14, [R1+0x33e8] ;  /* 0x0033e800010e7983 */ /* 0x001ee80000300a00 */
[----:B------:R-:W3:Y:S04]  /*3c690*/  LDL.LU.64 R12, [R1+0x33e0] ;  /* 0x0033e000010c7983 */ /* 0x000ee80000300a00 */
[----:B------:R-:W3:Y:S02]  /*3c6a0*/  LDL.LU.64 R18, [R1+0x33d8] ;  /* 0x0033d80001127983 */ /* 0x000ee40000300a00 */
[----:B---3--:R-:W-:-:S15]  /*3c6b0*/  HMMA.16816.F32 R12, R4, R18, R12 ;  /* 0x00000012040c723c */ /* 0x008fde000000180c */
[----:B------:R-:W-:-:S04]  /*3c6c0*/  NOP ;  /* 0x0000000000007918 */ /* 0x000fc80000000000 */
[----:B------:R-:W-:Y:S04]  /*3c6d0*/  STL.64 [R1+0x10e0], R12 ;  /* 0x0010e00c01007387 */ /* 0x000fe80000100a00 */
[----:B------:R0:W-:Y:S04]  /*3c6e0*/  STL.64 [R1+0x10e8], R14 ;  /* 0x0010e80e01007387 */ /* 0x0001e80000100a00 */
[----:B0-----:R-:W3:Y:S04]  /*3c6f0*/  LDL.LU.64 R14, [R1+0x33d0] ;  /* 0x0033d000010e7983 */ /* 0x001ee80000300a00 */
[----:B------:R0:W-:Y:S04]  /*3c700*/  STL.64 [R1+0x3260], R18 ;  /* 0x0032601201007387 */ /* 0x0001e80000100a00 */
[----:B0-----:R-:W4:Y:S04]  /*3c710*/  LDL R18, [R1+0x98] ;  /* 0x0000980001127983 */ /* 0x001f280000100800 */
[----:B------:R-:W4:Y:S01]  /*3c720*/  LDL R19, [R1+0x9c] ;  /* 0x00009c0001137983 */ /* 0x000f220000100800 */
[----:B---3--:R-:W-:Y:S01]  /*3c730*/  HMMA.16816.F32 R8, R4, R14, R8 ;  /* 0x0000000e0408723c */ /* 0x008fe20000001808 */
[----:B------:R-:W-:-:S02]  /*3c740*/  IMAD.MOV.U32 R2, RZ, RZ, R14 ;  /* 0x000000ffff027224 */ /* 0x000fc400078e000e */
[----:B------:R-:W-:-:S15]  /*3c750*/  IMAD.MOV.U32 R0, RZ, RZ, R15 ;  /* 0x000000ffff007224 */ /* 0x000fde00078e000f */
[----:B------:R-:W-:Y:S01]  /*3c760*/  NOP ;  /* 0x0000000000007918 */ /* 0x000fe20000000000 */
[----:B------:R-:W-:Y:S04]  /*3c770*/  STL.64 [R1+0x10d0], R8 ;  /* 0x0010d00801007387 */ /* 0x000fe80000100a00 */
[----:B------:R0:W-:Y:S04]  /*3c780*/  STL.64 [R1+0x10d8], R10 ;  /* 0x0010d80a01007387 */ /* 0x0001e80000100a00 */
[----:B0-----:R-:W3:Y:S04]  /*3c790*/  LDL.LU.64 R10, [R1+0x33c8] ;  /* 0x0033c800010a7983 */ /* 0x001ee80000300a00 */
[----:B------:R-:W3:Y:S04]  /*3c7a0*/  LDL.LU.64 R14, [R1+0x33c0] ;  /* 0x0033c000010e7983 */ /* 0x000ee80000300a00 */
[----:B------:R-:W3:Y:S02]  /*3c7b0*/  LDL.LU.64 R12, [R1+0x33b8] ;  /* 0x0033b800010c7983 */ /* 0x000ee40000300a00 */
[----:B---3--:R-:W-:-:S15]  /*3c7c0*/  HMMA.16816.F32 R12, R4, R10, R12 ;  /* 0x0000000a040c723c */ /* 0x008fde000000180c */
[----:B------:R-:W-:-:S04]  /*3c7d0*/  NOP ;  /* 0x0000000000007918 */ /* 0x000fc80000000000 */
[----:B------:R0:W-:Y:S04]  /*3c7e0*/  STL.64 [R1+0x10c0], R12 ;  /* 0x0010c00c01007387 */ /* 0x0001e80000100a00 */
[----:B------:R1:W-:Y:S01]  /*3c7f0*/  STL.64 [R1+0x10c8], R14 ;  /* 0x0010c80e01007387 */ /* 0x0003e20000100a00 */
[----:B0-----:R-:W-:-:S03]  /*3c800*/  IMAD.MOV.U32 R13, RZ, RZ, R10 ;  /* 0x000000ffff0d7224 */ /* 0x001fc600078e000a */
[----:B-1----:R-:W3:Y:S01]  /*3c810*/  LDL.LU.64 R14, [R1+0x33b0] ;  /* 0x0033b000010e7983 */ /* 0x002ee20000300a00 */
[----:B------:R-:W-:-:S03]  /*3c820*/  IMAD.MOV.U32 R12, RZ, RZ, R11 ;  /* 0x000000ffff0c7224 */ /* 0x000fc600078e000b */
[----:B------:R-:W2:Y:S02]  /*3c830*/  LDL.LU.64 R10, [R1+0x33a8] ;  /* 0x0033a800010a7983 */ /* 0x000ea40000300a00 */
[----:B--2---:R-:W-:Y:S02]  /*3c840*/  HMMA.16816.F32 R8, R4, R10, R20 ;  /* 0x0000000a0408723c */ /* 0x004fe40000001814 */
[----:B------:R-:W2:Y:S04]  /*3c850*/  LDL.LU.64 R22, [R1+0x33a0] ;  /* 0x0033a00001167983 */ /* 0x000ea80000300a00 */
[----:B------:R-:W2:-:S13]  /*3c860*/  LDL.LU.64 R20, [R1+0x3398] ;  /* 0x0033980001147983 */ /* 0x000e9a0000300a00 */
[----:B------:R-:W-:Y:S04]  /*3c870*/  STL.64 [R1+0x10b0], R8 ;  /* 0x0010b00801007387 */ /* 0x000fe80000100a00 */
[----:B------:R0:W-:Y:S04]  /*3c880*/  STL.64 [R1+0x10b8], R10 ;  /* 0x0010b80a01007387 */ /* 0x0001e80000100a00 */
[----:B0-----:R-:W3:Y:S04]  /*3c890*/  LDL.LU.64 R10, [R1+0x3390] ;  /* 0x00339000010a7983 */ /* 0x001ee80000300a00 */
[----:B------:R-:W3:Y:S02]  /*3c8a0*/  LDL.LU.64 R8, [R1+0x3388] ;  /* 0x0033880001087983 */ /* 0x000ee40000300a00 */
[----:B---3--:R-:W-:-:S15]  /*3c8b0*/  HMMA.16816.F32 R8, R4, R14, R8 ;  /* 0x0000000e0408723c */ /* 0x008fde0000001808 */
[----:B------:R-:W-:-:S04]  /*3c8c0*/  NOP ;  /* 0x0000000000007918 */ /* 0x000fc80000000000 */
[----:B------:R-:W-:Y:S04]  /*3c8d0*/  STL.64 [R1+0x10a0], R8 ;  /* 0x0010a00801007387 */ /* 0x000fe80000100a00 */
[----:B------:R0:W-:Y:S04]  /*3c8e0*/  STL.64 [R1+0x10a8], R10 ;  /* 0x0010a80a01007387 */ /* 0x0001e80000100a00 */
[----:B0-----:R-:W2:Y:S04]  /*3c8f0*/  LDL.LU.64 R10, [R1+0x3380] ;  /* 0x00338000010a7983 */ /* 0x001ea80000300a00 */
[----:B------:R-:W-:Y:S04]  /*3c900*/  STL.64 [R1+0x30d0], R14 ;  /* 0x0030d00e01007387 */ /* 0x000fe80000100a00 */
[----:B------:R0:W-:Y:S04]  /*3c910*/  STL.64 [R1+0x3238], R12 ;  /* 0x0032380c01007387 */ /* 0x0001e80000100a00 */
[----:B0-----:R-:W4:Y:S04]  /*3c920*/  LDL.LU R12, [R1+0x1080] ;  /* 0x00108000010c7983 */ /* 0x001f280000300800 */
[----:B------:R-:W4:Y:S04]  /*3c930*/  LDL.LU R13, [R1+0x1084] ;  /* 0x00108400010d7983 */ /* 0x000f280000300800 */
[----:B------:R-:W4:Y:S04]  /*3c940*/  LDL.LU R14, [R1+0x1088] ;  /* 0x00108800010e7983 */ /* 0x000f280000300800 */
[----:B------:R-:W4:Y:S01]  /*3c950*/  LDL.LU R15, [R1+0x108c] ;  /* 0x00108c00010f7983 */ /* 0x000f220000300800 */
[----:B--2---:R-:W-:Y:S03]  /*3c960*/  HMMA.16816.F32 R8, R4, R10, R20 ;  /* 0x0000000a0408723c */ /* 0x004fe60000001814 */
[----:B------:R-:W2:Y:S04]  /*3c970*/  LDL.LU.64 R22, [R1+0x3378] ;  /* 0x0033780001167983 */ /* 0x000ea80000300a00 */
[----:B------:R-:W3:-:S12]  /*3c980*/  LDL.LU.64 R20, [R1+0x3370] ;  /* 0x0033700001147983 */ /* 0x000ed80000300a00 */
[----:B------:R-:W-:Y:S04]  /*3c990*/  STL.64 [R1+0x1090], R8 ;  /* 0x0010900801007387 */ /* 0x000fe80000100a00 */
[----:B------:R0:W-:Y:S04]  /*3c9a0*/  STL.64 [R1+0x1098], R10 ;  /* 0x0010980a01007387 */ /* 0x0001e80000100a00 */
[----:B0-----:R-:W3:Y:S04]  /*3c9b0*/  LDL.LU.64 R10, [R1+0x3368] ;  /* 0x00336800010a7983 */ /* 0x001ee80000300a00 */
[----:B------:R-:W3:Y:S01]  /*3c9c0*/  LDL.LU.64 R8, [R1+0x3360] ;  /* 0x0033600001087983 */ /* 0x000ee20000300a00 */
[----:B----4-:R-:W-:Y:S03]  /*3c9d0*/  HMMA.16816.F32 R12, R4, R18, R12 ;  /* 0x00000012040c723c */ /* 0x010fe6000000180c */
[----:B--2---:R-:W-:-:S15]  /*3c9e0*/  STL.64 [R1+0x3340], R22 ;  /* 0x0033401601007387 */ /* 0x004fde0000100a00 */
[----:B------:R-:W-:Y:S01]  /*3c9f0*/  NOP ;  /* 0x0000000000007918 */ /* 0x000fe20000000000 */
[----:B------:R0:W-:Y:S04]  /*3ca00*/  STL.64 [R1+0x1080], R12 ;  /* 0x0010800c01007387 */ /* 0x0001e80000100a00 */
[----:B------:R1:W-:Y:S04]  /*3ca10*/  STL.64 [R1+0x1088], R14 ;  /* 0x0010880e01007387 */ /* 0x0003e80000100a00 */
[----:B---3--:R-:W-:Y:S01]  /*3ca20*/  STL [R1+0x3338], R21 ;  /* 0x0033381501007387 */ /* 0x008fe20000100800 */
[----:B------:R-:W-:-:S15]  /*3ca30*/  HMMA.16816.F32 R8, R4, R22, R8 ;  /* 0x000000160408723c */ /* 0x000fde0000001808 */
[----:B------:R-:W-:-:S04]  /*3ca40*/  NOP ;  /* 0x0000000000007918 */ /* 0x000fc80000000000 */
[----:B------:R-:W-:Y:S04]  /*3ca50*/  STL.64 [R1+0x1070], R8 ;  /* 0x0010700801007387 */ /* 0x000fe80000100a00 */
[----:B------:R-:W-:Y:S04]  /*3ca60*/  STL.64 [R1+0x1078], R10 ;  /* 0x0010780a01007387 */ /* 0x000fe80000100a00 */
[----:B0-----:R-:W2:Y:S04]  /*3ca70*/  LDL.LU R12, [R1+0x10] ;  /* 0x00001000010c7983 */ /* 0x001ea80000300800 */
[----:B------:R-:W2:Y:S04]  /*3ca80*/  LDL.LU R13, [R1+0x14] ;  /* 0x00001400010d7983 */ /* 0x000ea80000300800 */
[----:B-1----:R-:W3:Y:S04]  /*3ca90*/  LDL.LU R14, [R1+0x18] ;  /* 0x00001800010e7983 */ /* 0x002ee80000300800 */
[----:B------:R-:W3:Y:S04]  /*3caa0*/  LDL.LU R15, [R1+0x1c] ;  /* 0x00001c00010f7983 */ /* 0x000ee80000300800 */
[----:B------:R-:W4:Y:S04]  /*3cab0*/  LDL.LU R16, [R1+0x230] ;  /* 0x0002300001107983 */ /* 0x000f280000300800 */
[----:B------:R-:W4:Y:S04]  /*3cac0*/  LDL.LU R17, [R1+0x234] ;  /* 0x0002340001117983 */ /* 0x000f280000300800 */
[----:B------:R-:W2:Y:S04]  /*3cad0*/  LDL.LU R18, [R1+0x238] ;  /* 0x0002380001127983 */ /* 0x000ea80000300800 */
[----:B------:R-:W2:Y:S04]  /*3cae0*/  LDL.LU R19, [R1+0x23c] ;  /* 0x00023c0001137983 */ /* 0x000ea80000300800 */
[----:B--2---:R0:W-:Y:S04]  /*3caf0*/  STL.64 [R1+0x3270], R18 ;  /* 0x0032701201007387 */ /* 0x0041e80000100a00 */
[----:B----4-:R-:W-:Y:S04]  /*3cb00*/  STL.64 [R1+0x3268], R16 ;  /* 0x0032681001007387 */ /* 0x010fe80000100a00 */
[----:B0-----:R-:W2:Y:S04]  /*3cb10*/  LDL R18, [R1+0x1e8] ;  /* 0x0001e80001127983 */ /* 0x001ea80000100800 */
[----:B------:R-:W2:Y:S04]  /*3cb20*/  LDL R19, [R1+0x1ec] ;  /* 0x0001ec0001137983 */ /* 0x000ea80000100800 */
[----:B--2---:R-:W-:Y:S04]  /*3cb30*/  STL.64 [R1+0x3280], R18 ;  /* 0x0032801201007387 */ /* 0x004fe80000100a00 */
[----:B---3--:R0:W-:Y:S04]  /*3cb40*/  STL.64 [R1+0x3248], R14 ;  /* 0x0032480e01007387 */ /* 0x0081e80000100a00 */
[----:B------:R-:W-:Y:S04]  /*3cb50*/  STL.64 [R1+0x3240], R12 ;  /* 0x0032400c01007387 */ /* 0x000fe80000100a00 */
[----:B0-----:R-:W2:Y:S04]  /*3cb60*/  LDL R14, [R1+0x1c8] ;  /* 0x0001c800010e7983 */ /* 0x001ea80000100800 */
[----:B------:R-:W2:Y:S01]  /*3cb70*/  LDL R15, [R1+0x1cc] ;  /* 0x0001cc00010f7983 */ /* 0x000ea20000100800 */
[----:B------:R-:W-:-:S02]  /*3cb80*/  IMAD.MOV.U32 R18, RZ, RZ, R20 ;  /* 0x000000ffff127224 */ /* 0x000fc400078e0014 */
[----:B------:R-:W-:Y:S01]  /*3cb90*/  IMAD.MOV.U32 R19, RZ, RZ, R25 ;  /* 0x000000ffff137224 */ /* 0x000fe200078e0019 */
[----:B------:R-:W3:Y:S04]  /*3cba0*/  LDL.LU R20, [R1+0x335c] ;  /* 0x00335c0001147983 */ /* 0x000ee80000300800 */
[----:B------:R-:W4:Y:S04]  /*3cbb0*/  LDL.LU R25, [R1+0x3358] ;  /* 0x0033580001197983 */ /* 0x000f280000300800 */
[----:B------:R-:W-:Y:S04]  /*3cbc0*/  STL.64 [R1+0x3298], R18 ;  /* 0x0032981201007387 */ /* 0x000fe80000100a00 */
[----:B--2---:R0:W-:Y:S04]  /*3cbd0*/  STL.64 [R1+0x3258], R14 ;  /* 0x0032580e01007387 */ /* 0x0041e80000100a00 */
[----:B0-----:R-:W2:Y:S04]  /*3cbe0*/  LDL.64 R14, [R1+0x1d8] ;  /* 0x0001d800010e7983 */ /* 0x001ea80000100a00 */
[----:B--2---:R0:W-:Y:S04]  /*3cbf0*/  STL.64 [R1+0x3278], R14 ;  /* 0x0032780e01007387 */ /* 0x0041e80000100a00 */
[----:B------:R-:W2:Y:S04]  /*3cc00*/  LDL.LU R12, [R1+0x240] ;  /* 0x00024000010c7983 */ /* 0x000ea80000300800 */
[----:B------:R-:W2:Y:S04]  /*3cc10*/  LDL.LU R13, [R1+0x244] ;  /* 0x00024400010d7983 */ /* 0x000ea80000300800 */
[----:B0-----:R-:W2:Y:S04]  /*3cc20*/  LDL.LU R14, [R1+0x248] ;  /* 0x00024800010e7983 */ /* 0x001ea80000300800 */
[----:B------:R-:W2:Y:S04]  /*3cc30*/  LDL.LU R15, [R1+0x24c] ;  /* 0x00024c00010f7983 */ /* 0x000ea80000300800 */
[----:B------:R-:W2:Y:S04]  /*3cc40*/  LDL R18, [R1+0x208] ;  /* 0x0002080001127983 */ /* 0x000ea80000100800 */
[----:B------:R-:W2:Y:S04]  /*3cc50*/  LDL R19, [R1+0x20c] ;  /* 0x00020c0001137983 */ /* 0x000ea80000100800 */
[----:B--2---:R4:W-:Y:S02]  /*3cc60*/  STL.64 [R1+0x32b0], R18 ;  /* 0x0032b01201007387 */ /* 0x0049e40000100a00 */
[----:B----4-:R-:W-:-:S02]  /*3cc70*/  IMAD.MOV.U32 R18, RZ, RZ, R25 ;  /* 0x000000ffff127224 */ /* 0x010fc400078e0019 */
[----:B---3--:R-:W-:-:S05]  /*3cc80*/  IMAD.MOV.U32 R19, RZ, RZ, R20 ;  /* 0x000000ffff137224 */ /* 0x008fca00078e0014 */
[----:B------:R-:W-:Y:S04]  /*3cc90*/  STL.64 [R1+0x32d8], R18 ;  /* 0x0032d81201007387 */ /* 0x000fe80000100a00 */
[----:B------:R-:W-:Y:S04]  /*3cca0*/  STL.64 [R1+0x3290], R14 ;  /* 0x0032900e01007387 */ /* 0x000fe80000100a00 */
[----:B------:R0:W-:Y:S04]  /*3ccb0*/  STL.64 [R1+0x3288], R12 ;  /* 0x0032880c01007387 */ /* 0x0001e80000100a00 */
[----:B0-----:R-:W2:Y:S04]  /*3ccc0*/  LDL.LU R12, [R1+0x250] ;  /* 0x00025000010c7983 */ /* 0x001ea80000300800 */
[----:B------:R-:W2:Y:S04]  /*3ccd0*/  LDL.LU R13, [R1+0x254] ;  /* 0x00025400010d7983 */ /* 0x000ea80000300800 */
[----:B------:R-:W3:Y:S04]  /*3cce0*/  LDL.LU R14, [R1+0x258] ;  /* 0x00025800010e7983 */ /* 0x000ee80000300800 */
[----:B------:R-:W3:Y:S04]  /*3ccf0*/  LDL.LU R15, [R1+0x25c] ;  /* 0x00025c00010f7983 */ /* 0x000ee80000300800 */
[----:B------:R-:W4:Y:S04]  /*3cd00*/  LDL R10, [R1+0x28] ;  /* 0x00002800010a7983 */ /* 0x000f280000100800 */
[----:B------:R-:W4:Y:S04]  /*3cd10*/  LDL R11, [R1+0x2c] ;  /* 0x00002c00010b7983 */ /* 0x000f280000100800 */
[----:B----4-:R0:W-:Y:S04]  /*3cd20*/  STL.64 [R1+0x32e0], R10 ;  /* 0x0032e00a01007387 */ /* 0x0101e80000100a00 */
[----:B------:R-:W4:Y:S04]  /*3cd30*/  LDL.LU R8, [R1+0x1010] ;  /* 0x0010100001087983 */ /* 0x000f280000300800 */
[----:B------:R-:W4:Y:S04]  /*3cd40*/  LDL.LU R9, [R1+0x1014] ;  /* 0x0010140001097983 */ /* 0x000f280000300800 */
[----:B0-----:R-:W2:Y:S04]  /*3cd50*/  LDL.LU R10, [R1+0x1018] ;  /* 0x00101800010a7983 */ /* 0x001ea80000300800 */
[----:B------:R-:W2:Y:S04]  /*3cd60*/  LDL.LU R11, [R1+0x101c] ;  /* 0x00101c00010b7983 */ /* 0x000ea80000300800 */
[----:B--2---:R0:W-:Y:S04]  /*3cd70*/  STL.64 [R1+0x32f0], R10 ;  /* 0x0032f00a01007387 */ /* 0x0041e80000100a00 */
[----:B----4-:R-:W-:Y:S04]  /*3cd80*/  STL.64 [R1+0x32e8], R8 ;  /* 0x0032e80801007387 */ /* 0x010fe80000100a00 */
[----:B0-----:R-:W2:Y:S04]  /*3cd90*/  LDL R10, [R1+0x48] ;  /* 0x00004800010a7983 */ /* 0x001ea80000100800 */
[----:B------:R-:W2:Y:S04]  /*3cda0*/  LDL R11, [R1+0x4c] ;  /* 0x00004c00010b7983 */ /* 0x000ea80000100800 */
[----:B--2---:R0:W-:Y:S04]  /*3cdb0*/  STL.64 [R1+0x3308], R10 ;  /* 0x0033080a01007387 */ /* 0x0041e80000100a00 */
[----:B0-----:R-:W2:Y:S04]  /*3cdc0*/  LDL.64 R10, [R1+0x58] ;  /* 0x00005800010a7983 */ /* 0x001ea80000100a00 */
[----:B--2---:R0:W-:Y:S04]  /*3cdd0*/  STL.64 [R1+0x3320], R10 ;  /* 0x0033200a01007387 */ /* 0x0041e80000100a00 */
[----:B0-----:R-:W2:Y:S04]  /*3cde0*/  LDL R10, [R1+0x68] ;  /* 0x00006800010a7983 */ /* 0x001ea80000100800 */
[----:B------:R-:W2:Y:S04]  /*3cdf0*/  LDL R11, [R1+0x6c] ;  /* 0x00006c00010b7983 */ /* 0x000ea80000100800 */
[----:B------:R-:W4:Y:S04]  /*3ce00*/  LDL.LU R16, [R1+0x640] ;  /* 0x0006400001107983 */ /* 0x000f280000300800 */
[----:B------:R-:W4:Y:S04]  /*3ce10*/  LDL.LU R17, [R1+0x644] ;  /* 0x0006440001117983 */ /* 0x000f280000300800 */
[----:B------:R-:W2:Y:S04]  /*3ce20*/  LDL.LU R18, [R1+0x648] ;  /* 0x0006480001127983 */ /* 0x000ea80000300800 */
[----:B------:R-:W2:Y:S04]  /*3ce30*/  LDL.LU R19, [R1+0x64c] ;  /* 0x00064c0001137983 */ /* 0x000ea80000300800 */
[----:B------:R-:W3:Y:S04]  /*3ce40*/  LDL.LU R24, [R1+0x1060] ;  /* 0x0010600001187983 */ /* 0x000ee80000300800 */
[----:B------:R-:W3:Y:S04]  /*3ce50*/  LDL.LU R25, [R1+0x1064] ;  /* 0x0010640001197983 */ /* 0x000ee80000300800 */
[----:B------:R-:W3:Y:S04]  /*3ce60*/  LDL.LU R26, [R1+0x1068] ;  /* 0x00106800011a7983 */ /* 0x000ee80000300800 */
[----:B------:R-:W3:Y:S04]  /*3ce70*/  LDL.LU R27, [R1+0x106c] ;  /* 0x00106c00011b7983 */ /* 0x000ee80000300800 */
[----:B------:R-:W3:Y:S04]  /*3ce80*/  LDL.64 R22, [R1+0x78] ;  /* 0x0000780001167983 */ /* 0x000ee80000100a00 */
[----:B--2---:R-:W-:Y:S04]  /*3ce90*/  STL.64 [R1+0x3300], R18 ;  /* 0x0033001201007387 */ /* 0x004fe80000100a00 */
[----:B----4-:R0:W-:Y:S04]  /*3cea0*/  STL.64 [R1+0x32f8], R16 ;  /* 0x0032f81001007387 */ /* 0x0101e80000100a00 */
[----:B0-----:R-:W2:Y:S04]  /*3ceb0*/  LDL.LU R16, [R1+0x1030] ;  /* 0x0010300001107983 */ /* 0x001ea80000300800 */
[----:B------:R-:W2:Y:S04]  /*3cec0*/  LDL.LU R17, [R1+0x1034] ;  /* 0x0010340001117983 */ /* 0x000ea80000300800 */
[----:B------:R-:W4:Y:S04]  /*3ced0*/  LDL.LU R18, [R1+0x1038] ;  /* 0x0010380001127983 */ /* 0x000f280000300800 */
[----:B------:R-:W4:Y:S04]  /*3cee0*/  LDL.LU R19, [R1+0x103c] ;  /* 0x00103c0001137983 */ /* 0x000f280000300800 */
[----:B----4-:R-:W-:Y:S04]  /*3cef0*/  STL.64 [R1+0x3318], R18 ;  /* 0x0033181201007387 */ /* 0x010fe80000100a00 */
[----:B--2---:R0:W-:Y:S04]  /*3cf00*/  STL.64 [R1+0x3310], R16 ;  /* 0x0033101001007387 */ /* 0x0041e80000100a00 */
[----:B0-----:R-:W2:Y:S04]  /*3cf10*/  LDL.LU R16, [R1+0x1040] ;  /* 0x0010400001107983 */ /* 0x001ea80000300800 */
[----:B------:R-:W2:Y:S04]  /*3cf20*/  LDL.LU R17, [R1+0x1044] ;  /* 0x0010440001117983 */ /* 0x000ea80000300800 */
[----:B------:R-:W4:Y:S04]  /*3cf30*/  LDL.LU R18, [R1+0x1048] ;  /* 0x0010480001127983 */ /* 0x000f280000300800 */
        /* <DEDUP_REMOVED lines=8> */
[----:B------:R-:W-:Y:S04]  /*3cfc0*/  STL.64 [R1+0x32a8], R14 ;  /* 0x0032a80e01007387 */ /* 0x000fe80000100a00 */
[----:B------:R0:W-:Y:S04]  /*3cfd0*/  STL.64 [R1+0x32a0], R12 ;  /* 0x0032a00c01007387 */ /* 0x0001e80000100a00 */
[----:B0-----:R-:W3:Y:S04]  /*3cfe0*/  LDL.LU R12, [R1+0x1220] ;  /* 0x00122000010c7983 */ /* 0x001ee80000300800 */
[----:B------:R-:W3:Y:S04]  /*3cff0*/  LDL.LU R13, [R1+0x1224] ;  /* 0x00122400010d7983 */ /* 0x000ee80000300800 */
[----:B------:R-:W4:Y:S04]  /*3d000*/  LDL.LU R14, [R1+0x1228] ;  /* 0x00122800010e7983 */ /* 0x000f280000300800 */
[----:B------:R-:W4:Y:S01]  /*3d010*/  LDL.LU R15, [R1+0x122c] ;  /* 0x00122c00010f7983 */ /* 0x000f220000300800 */
[----:B------:R-:W-:Y:S01]  /*3d020*/  IMAD.MOV.U32 R20, RZ, RZ, R23 ;  /* 0x000000ffff147224 */ /* 0x000fe200078e0017 */
[----:B--2---:R-:W-:Y:S02]  /*3d030*/  HMMA.16816.F32 R8, R4, R10, R16 ;  /* 0x0000000a0408723c */ /* 0x004fe40000001810 */
[----:B----4-:R-:W-:Y:S04]  /*3d040*/  STL.64 [R1+0x32c0], R14 ;  /* 0x0032c00e01007387 */ /* 0x010fe80000100a00 */
[----:B---3--:R0:W-:Y:S04]  /*3d050*/  STL.64 [R1+0x32b8], R12 ;  /* 0x0032b80c01007387 */ /* 0x0081e80000100a00 */
[----:B0-----:R-:W2:Y:S04]  /*3d060*/  LDL.LU R12, [R1+0x1390] ;  /* 0x00139000010c7983 */ /* 0x001ea80000300800 */
[----:B------:R-:W2:Y:S04]  /*3d070*/  LDL.LU R13, [R1+0x1394] ;  /* 0x00139400010d7983 */ /* 0x000ea80000300800 */
[----:B------:R-:W2:Y:S04]  /*3d080*/  LDL.LU R14, [R1+0x1398] ;  /* 0x00139800010e7983 */ /* 0x000ea80000300800 */
[----:B------:R-:W2:Y:S04]  /*3d090*/  LDL.LU R15, [R1+0x139c] ;  /* 0x00139c00010f7983 */ /* 0x000ea80000300800 */
[----:B------:R0:W-:Y:S04]  /*3d0a0*/  STL.64 [R1+0x1060], R24 ;  /* 0x0010601801007387 */ /* 0x0001e80000100a00 */
[----:B------:R1:W-:Y:S01]  /*3d0b0*/  STL.64 [R1+0x1068], R26 ;  /* 0x0010681a01007387 */ /* 0x0003e20000100a00 */
[----:B0-----:R-:W-:-:S03]  /*3d0c0*/  IMAD.MOV.U32 R25, RZ, RZ, R22 ;  /* 0x000000ffff197224 */ /* 0x001fc600078e0016 */
[----:B-1----:R-:W3:Y:S04]  /*3d0d0*/  LDL.LU.64 R26, [R1+0x3350] ;  /* 0x00335000011a7983 */ /* 0x002ee80000300a00 */
[----:B------:R-:W4:Y:S04]  /*3d0e0*/  LDL.LU R24, [R1+0x3348] ;  /* 0x0033480001187983 */ /* 0x000f280000300800 */
[----:B------:R-:W2:Y:S04]  /*3d0f0*/  LDL.LU.64 R22, [R1+0x3340] ;  /* 0x0033400001167983 */ /* 0x000ea80000300a00 */
[----:B------:R-:W2:Y:S04]  /*3d100*/  LDL.LU R21, [R1+0x3338] ;  /* 0x0033380001157983 */ /* 0x000ea80000300800 */
[----:B------:R-:W-:Y:S04]  /*3d110*/  STL [R1+0x30cc], R20 ;  /* 0x0030cc1401007387 */ /* 0x000fe80000100800 */
[----:B------:R-:W-:Y:S04]  /*3d120*/  STL [R1+0x30c8], R25 ;  /* 0x0030c81901007387 */ /* 0x000fe80000100800 */
[----:B------:R-:W2:Y:S04]  /*3d130*/  LDL.LU.64 R18, [R1+0x3330] ;  /* 0x0033300001127983 */ /* 0x000ea80000300a00 */
[----:B------:R-:W2:Y:S04]  /*3d140*/  LDL.LU.64 R16, [R1+0x3328] ;  /* 0x0033280001107983 */ /* 0x000ea80000300a00 */
[----:B------:R-:W-:Y:S04]  /*3d150*/  STL.64 [R1+0x1050], R8 ;  /* 0x0010500801007387 */ /* 0x000fe80000100a00 */
[----:B------:R0:W-:Y:S04]  /*3d160*/  STL.64 [R1+0x1058], R10 ;  /* 0x0010580a01007387 */ /* 0x0001e80000100a00 */
        /* <DEDUP_REMOVED lines=11> */
[----:B------:R0:W-:Y:S04]  /*3d220*/  STL [R1+0x31e0], R20 ;  /* 0x0031e01401007387 */ /* 0x0001e80000100800 */
[----:B------:R1:W-:Y:S04]  /*3d230*/  STL [R1+0x3250], R21 ;  /* 0x0032501501007387 */ /* 0x0003e80000100800 */
[----:B0-----:R-:W3:Y:S04]  /*3d240*/  LDL.LU R20, [R1+0x220] ;  /* 0x0002200001147983 */ /* 0x001ee80000300800 */
[----:B-1----:R-:W3:Y:S04]  /*3d250*/  LDL.LU R21, [R1+0x224] ;  /* 0x0002240001157983 */ /* 0x002ee80000300800 */
[----:B------:R-:W3:Y:S04]  /*3d260*/  LDL.LU R22, [R1+0x228] ;  /* 0x0002280001167983 */ /* 0x000ee80000300800 */
[----:B------:R-:W3:Y:S01]  /*3d270*/  LDL.LU R23, [R1+0x22c] ;  /* 0x00022c0001177983 */ /* 0x000ee20000300800 */
[----:B--2---:R-:W-:Y:S03]  /*3d280*/  HMMA.16816.F32 R8, R4, R10, R16 ;  /* 0x0000000a0408723c */ /* 0x004fe60000001810 */
[----:B------:R-:W2:Y:S04]  /*3d290*/  LDL.LU.64 R18, [R1+0x3300] ;  /* 0x0033000001127983 */ /* 0x000ea80000300a00 */
[----:B------:R-:W2:-:S12]  /*3d2a0*/  LDL.LU.64 R16, [R1+0x32f8] ;  /* 0x0032f80001107983 */ /* 0x000e980000300a00 */
        /* <DEDUP_REMOVED lines=10> */
[----:B------:R-:W-:Y:S01]  /*3d350*/  STL [R1+0x31c8], R25 ;  /* 0x0031c81901007387 */ /* 0x000fe20000100800 */
[----:B--2---:R-:W-:Y:S03]  /*3d360*/  HMMA.16816.F32 R4, R4, R10, R16 ;  /* 0x0000000a0404723c */ /* 0x004fe60000001810 */
[----:B------:R-:W2:Y:S04]  /*3d370*/  LDL.LU.64 R18, [R1+0x32d8] ;  /* 0x0032d80001127983 */ /* 0x000ea80000300a00 */
[----:B------:R-:W2:Y:S04]  /*3d380*/  LDL.LU.64 R10, [R1+0x32d0] ;  /* 0x0032d000010a7983 */ /* 0x000ea80000300a00 */
[----:B------:R-:W2:Y:S08]  /*3d390*/  LDL.LU.64 R8, [R1+0x32c8] ;  /* 0x0032c80001087983 */ /* 0x000eb00000300a00 */
[----:B------:R-:W-:Y:S04]  /*3d3a0*/  STL.64 [R1+0x1000], R4 ;  /* 0x0010000401007387 */ /* 0x000fe80000100a00 */
[----:B------:R0:W-:Y:S04]  /*3d3b0*/  STL.64 [R1+0x1008], R6 ;  /* 0x0010080601007387 */ /* 0x0001e80000100a00 */
[----:B0-----:R-:W3:Y:S04]  /*3d3c0*/  LDL R6, [R1+0x1b8] ;  /* 0x0001b80001067983 */ /* 0x001ee80000100800 */
[----:B------:R-:W3:Y:S01]  /*3d3d0*/  LDL R7, [R1+0x1bc] ;  /* 0x0001bc0001077983 */ /* 0x000ee20000100800 */
[----:B--2---:R-:W-:Y:S03]  /*3d3e0*/  HMMA.16816.F32 R16, R8, R18, R12 ;  /* 0x000000120810723c */ /* 0x004fe6000000180c */
[----:B------:R-:W2:Y:S04]  /*3d3f0*/  LDL.LU.64 R14, [R1+0x32c0] ;  /* 0x0032c000010e7983 */ /* 0x000ea80000300a00 */
[----:B------:R-:W2:-:S12]  /*3d400*/  LDL.LU.64 R12, [R1+0x32b8] ;  /* 0x0032b800010c7983 */ /* 0x000e980000300a00 */
        /* <DEDUP_REMOVED lines=25> */
[----:B------:R1:W-:Y:S01]  /*3d5a0*/  STL.64 [R1+0xfd8], R18 ;  /* 0x000fd81201007387 */ /* 0x0003e20000100a00 */
[----:B0-----:R-:W-:-:S03]  /*3d5b0*/  IMAD.MOV.U32 R17, RZ, RZ, R14 ;  /* 0x000000ffff117224 */ /* 0x001fc600078e000e */
[----:B-1----:R-:W2:Y:S01]  /*3d5c0*/  LDL.LU.64 R18, [R1+0x3260] ;  /* 0x0032600001127983 */ /* 0x002ea20000300a00 */
[----:B------:R-:W-:-:S03]  /*3d5d0*/  IMAD.MOV.U32 R16, RZ, RZ, R15 ;  /* 0x000000ffff107224 */ /* 0x000fc600078e000f */
[----:B------:R-:W2:Y:S02]  /*3d5e0*/  LDL.LU.64 R14, [R1+0x3258] ;  /* 0x00325800010e7983 */ /* 0x000ea40000300a00 */
[C---:B--2---:R-:W-:Y:S02]  /*3d5f0*/  HMMA.16816.F32 R12, R8.reuse, R14, R20 ;  /* 0x0000000e080c723c */ /* 0x044fe40000001814 */
[----:B------:R0:W-:Y:S04]  /*3d600*/  STL.64 [R1+0x3120], R18 ;  /* 0x0031201201007387 */ /* 0x0001e80000100a00 */
[----:B------:R-:W-:Y:S04]  /*3d610*/  STL.64 [R1+0x3118], R16 ;  /* 0x0031181001007387 */ /* 0x000fe80000100a00 */
[----:B0-----:R-:W2:Y:S04]  /*3d620*/  LDL R18, [R1+0x1a8] ;  /* 0x0001a80001127983 */ /* 0x001ea80000100800 */
[----:B------:R-:W2:Y:S04]  /*3d630*/  LDL R19, [R1+0x1ac] ;  /* 0x0001ac0001137983 */ /* 0x000ea80000100800 */
[----:B------:R-:W2:Y:S04]  /*3d640*/  LDL.LU R21, [R1+0x3250] ;  /* 0x0032500001157983 */ /* 0x000ea80000300800 */
[----:B------:R-:W-:Y:S04]  /*3d650*/  STL.64 [R1+0xfc0], R12 ;  /* 0x000fc00c01007387 */ /* 0x000fe80000100a00 */
[----:B------:R0:W-:Y:S04]  /*3d660*/  STL.64 [R1+0xfc8], R14 ;  /* 0x000fc80e01007387 */ /* 0x0001e80000100a00 */
[----:B0-----:R-:W3:Y:S04]  /*3d670*/  LDL.LU.64 R14, [R1+0x3248] ;  /* 0x00324800010e7983 */ /* 0x001ee80000300a00 */
[----:B------:R-:W3:Y:S02]  /*3d680*/  LDL.LU.64 R12, [R1+0x3240] ;  /* 0x00324000010c7983 */ /* 0x000ee40000300a00 */
[----:B---3--:R-:W-:Y:S02]  /*3d690*/  HMMA.16816.F32 R4, R8, R6, R12 ;  /* 0x000000060804723c */ /* 0x008fe4000000180c */
[----:B------:R-:W3:-:S15]  /*3d6a0*/  LDL.LU.64 R12, [R1+0x3238] ;  /* 0x00323800010c7983 */ /* 0x000ede0000300a00 */
[----:B------:R-:W-:Y:S02]  /*3d6b0*/  NOP ;  /* 0x0000000000007918 */ /* 0x000fe40000000000 */
[----:B------:R-:W-:Y:S04]  /*3d6c0*/  STL.64 [R1+0xfb0], R4 ;  /* 0x000fb00401007387 */ /* 0x000fe80000100a00 */
[----:B------:R-:W-:Y:S04]  /*3d6d0*/  STL.64 [R1+0xfb8], R6 ;  /* 0x000fb80601007387 */ /* 0x000fe80000100a00 */
[----:B------:R-:W0:Y:S04]  /*3d6e0*/  LDSM.16.MT88.4 R4, [R3+UR6+0x9000] ;  /* 0x009000060304783b */ /* 0x000e280008004200 */
[----:B0-----:R-:W-:Y:S04]  /*3d6f0*/  STL.64 [R1+0x3018], R6 ;  /* 0x0030180601007387 */ /* 0x001fe80000100a00 */
[----:B------:R0:W-:Y:S04]  /*3d700*/  STL.64 [R1+0x3010], R4 ;  /* 0x0030100401007387 */ /* 0x0001e80000100a00 */
[----:B0-----:R-:W2:Y:S04]  /*3d710*/  LDL.LU R4, [R1+0x320] ;  /* 0x0003200001047983 */ /* 0x001ea80000300800 */
[----:B------:R-:W2:Y:S04]  /*3d720*/  LDL.LU R5, [R1+0x324] ;  /* 0x0003240001057983 */ /* 0x000ea80000300800 */
[----:B------:R-:W2:Y:S04]  /*3d730*/  LDL.LU R6, [R1+0x328] ;  /* 0x0003280001067983 */ /* 0x000ea80000300800 */
[----:B------:R-:W2:Y:S04]  /*3d740*/  LDL.LU R7, [R1+0x32c] ;  /* 0x00032c0001077983 */ /* 0x000ea80000300800 */
[----:B--2---:R-:W-:Y:S04]  /*3d750*/  STL.64 [R1+0x30e0], R6 ;  /* 0x0030e00601007387 */ /* 0x004fe80000100a00 */
[----:B------:R0:W-:Y:S04]  /*3d760*/  STL.64 [R1+0x30d8], R4 ;  /* 0x0030d80401007387 */ /* 0x0001e80000100a00 */
[----:B0-----:R-:W2:Y:S04]  /*3d770*/  LDL.LU R4, [R1+0x410] ;  /* 0x0004100001047983 */ /* 0x001ea80000300800 */
[----:B------:R-:W2:Y:S04]  /*3d780*/  LDL.LU R5, [R1+0x414] ;  /* 0x0004140001057983 */ /* 0x000ea80000300800 */
[----:B------:R-:W2:Y:S04]  /*3d790*/  LDL.LU R6, [R1+0x418] ;  /* 0x0004180001067983 */ /* 0x000ea80000300800 */
[----:B------:R-:W2:Y:S04]  /*3d7a0*/  LDL.LU R7, [R1+0x41c] ;  /* 0x00041c0001077983 */ /* 0x000ea80000300800 */
[----:B------:R-:W-:Y:S01]  /*3d7b0*/  STL [R1+0x3008], R3 ;  /* 0x0030080301007387 */ /* 0x000fe20000100800 */
[----:B--2---:R-:W-:Y:S01]  /*3d7c0*/  HMMA.16816.F32 R16, R8, R18, R4 ;  /* 0x000000120810723c */ /* 0x004fe20000001804 */
[----:B---3--:R-:W-:-:S02]  /*3d7d0*/  IMAD.MOV.U32 R6, RZ, RZ, R13 ;  /* 0x000000ffff067224 */ /* 0x008fc400078e000d */
[----:B------:R-:W-:-:S15]  /*3d7e0*/  IMAD.MOV.U32 R7, RZ, RZ, R12 ;  /* 0x000000ffff077224 */ /* 0x000fde00078e000c */
[----:B------:R-:W-:Y:S01]  /*3d7f0*/  NOP ;  /* 0x0000000000007918 */ /* 0x000fe20000000000 */
[----:B------:R-:W-:Y:S04]  /*3d800*/  STL.64 [R1+0xfa0], R16 ;  /* 0x000fa01001007387 */ /* 0x000fe80000100a00 */
[----:B------:R-:W-:Y:S04]  /*3d810*/  STL.64 [R1+0xfa8], R18 ;  /* 0x000fa81201007387 */ /* 0x000fe80000100a00 */
[----:B------:R0:W-:Y:S04]  /*3d820*/  STL.64 [R1+0x30f8], R6 ;  /* 0x0030f80601007387 */ /* 0x0001e80000100a00 */
[----:B------:R-:W2:Y:S04]  /*3d830*/  LDL.LU R12, [R1+0x330] ;  /* 0x00033000010c7983 */ /* 0x000ea80000300800 */
[----:B------:R-:W2:Y:S04]  /*3d840*/  LDL.LU R13, [R1+0x334] ;  /* 0x00033400010d7983 */ /* 0x000ea80000300800 */
[----:B------:R-:W3:Y:S04]  /*3d850*/  LDL.LU R14, [R1+0x338] ;  /* 0x00033800010e7983 */ /* 0x000ee80000300800 */
[----:B------:R-:W3:Y:S01]  /*3d860*/  LDL.LU R15, [R1+0x33c] ;  /* 0x00033c00010f7983 */ /* 0x000ee20000300800 */
[----:B0-----:R-:W-:-:S02]  /*3d870*/  IMAD.MOV.U32 R6, RZ, RZ, R2 ;  /* 0x000000ffff067224 */ /* 0x001fc400078e0002 */
[----:B------:R-:W-:Y:S01]  /*3d880*/  IMAD.MOV.U32 R7, RZ, RZ, R0 ;  /* 0x000000ffff077224 */ /* 0x000fe200078e0000 */
[----:B------:R-:W2:Y:S04]  /*3d890*/  LDL.LU R2, [R1+0x3234] ;  /* 0x0032340001027983 */ /* 0x000ea80000300800 */
[----:B------:R-:W2:Y:S04]  /*3d8a0*/  LDL.LU R0, [R1+0x3230] ;  /* 0x0032300001007983 */ /* 0x000ea80000300800 */
[----:B------:R0:W-:Y:S04]  /*3d8b0*/  STL.64 [R1+0x3110], R6 ;  /* 0x0031100601007387 */ /* 0x0001e80000100a00 */
[----:B------:R-:W2:Y:S04]  /*3d8c0*/  LDL.LU R4, [R1+0x360] ;  /* 0x0003600001047983 */ /* 0x000ea80000300800 */
[----:B------:R-:W2:Y:S04]  /*3d8d0*/  LDL.LU R5, [R1+0x364] ;  /* 0x0003640001057983 */ /* 0x000ea80000300800 */
[----:B0-----:R-:W2:Y:S04]  /*3d8e0*/  LDL.LU R6, [R1+0x368] ;  /* 0x0003680001067983 */ /* 0x001ea80000300800 */
[----:B------:R-:W2:Y:S01]  /*3d8f0*/  LDL.LU R7, [R1+0x36c] ;  /* 0x00036c0001077983 */ /* 0x000ea20000300800 */
[----:B------:R-:W-:-:S02]  /*3d900*/  IMAD.MOV.U32 R18, RZ, RZ, R28 ;  /* 0x000000ffff127224 */ /* 0x000fc400078e001c */
[----:B------:R-:W-:Y:S01]  /*3d910*/  IMAD.MOV.U32 R19, RZ, RZ, R29 ;  /* 0x000000ffff137224 */ /* 0x000fe200078e001d */
[----:B--2---:R-:W-:Y:S04]  /*3d920*/  STL.64 [R1+0x3130], R6 ;  /* 0x0031300601007387 */ /* 0x004fe80000100a00 */
[----:B------:R0:W-:Y:S04]  /*3d930*/  STL.64 [R1+0x3128], R4 ;  /* 0x0031280401007387 */ /* 0x0001e80000100a00 */
[----:B------:R-:W2:Y:S04]  /*3d940*/  LDL.LU R28, [R1+0x322c] ;  /* 0x00322c00011c7983 */ /* 0x000ea80000300800 */
[----:B------:R-:W2:Y:S04]  /*3d950*/  LDL.LU R29, [R1+0x3228] ;  /* 0x00322800011d7983 */ /* 0x000ea80000300800 */
[----:B------:R1:W-:Y:S04]  /*3d960*/  STL.64 [R1+0x3138], R18 ;  /* 0x0031381201007387 */ /* 0x0003e80000100a00 */
[----:B0-----:R-:W2:Y:S04]  /*3d970*/  LDL.LU R4, [R1+0x370] ;  /* 0x0003700001047983 */ /* 0x001ea80000300800 */
[----:B------:R-:W2:Y:S04]  /*3d980*/  LDL.LU R5, [R1+0x374] ;  /* 0x0003740001057983 */ /* 0x000ea80000300800 */
[----:B------:R-:W2:Y:S04]  /*3d990*/  LDL.LU R6, [R1+0x378] ;  /* 0x0003780001067983 */ /* 0x000ea80000300800 */
[----:B------:R-:W2:Y:S01]  /*3d9a0*/  LDL.LU R7, [R1+0x37c] ;  /* 0x00037c0001077983 */ /* 0x000ea20000300800 */
[----:B-1----:R-:W-:-:S02]  /*3d9b0*/  IMAD.MOV.U32 R18, RZ, RZ, R21 ;  /* 0x000000ffff127224 */ /* 0x002fc400078e0015 */
[----:B----4-:R-:W-:Y:S01]  /*3d9c0*/  IMAD.MOV.U32 R19, RZ, RZ, R24 ;  /* 0x000000ffff137224 */ /* 0x010fe200078e0018 */
[----:B--2---:R-:W-:Y:S04]  /*3d9d0*/  STL.64 [R1+0x3148], R6 ;  /* 0x0031480601007387 */ /* 0x004fe80000100a00 */
[----:B------:R0:W-:Y:S04]  /*3d9e0*/  STL.64 [R1+0x3140], R4 ;  /* 0x0031400401007387 */ /* 0x0001e80000100a00 */
[----:B------:R-:W2:Y:S04]  /*3d9f0*/  LDL.LU R21, [R1+0x3224] ;  /* 0x0032240001157983 */ /* 0x000ea80000300800 */
[----:B------:R-:W4:Y:S04]  /*3da00*/  LDL.LU R24, [R1+0x3220] ;  /* 0x0032200001187983 */ /* 0x000f280000300800 */
[----:B------:R-:W-:Y:S04]  /*3da10*/  STL.64 [R1+0x3150], R18 ;  /* 0x0031501201007387 */ /* 0x000fe80000100a00 */
        /* <DEDUP_REMOVED lines=10> */
[----:B--2---:R0:W-:Y:S04]  /*3dac0*/  STL.64 [R1+0x3170], R6 ;  /* 0x0031700601007387 */ /* 0x0041e80000100a00 */
[----:B------:R-:W-:Y:S01]  /*3dad0*/  STL.64 [R1+0x3168], R4 ;  /* 0x0031680401007387 */ /* 0x000fe20000100a00 */
[----:B0-----:R-:W-:-:S02]  /*3dae0*/  IMAD.MOV.U32 R6, RZ, RZ, R0 ;  /* 0x000000ffff067224 */ /* 0x001fc400078e0000 */
[----:B------:R-:W-:Y:S01]  /*3daf0*/  IMAD.MOV.U32 R7, RZ, RZ, R2 ;  /* 0x000000ffff077224 */ /* 0x000fe200078e0002 */
[----:B------:R-:W2:Y:S04]  /*3db00*/  LDL.LU R0, [R1+0x321c] ;  /* 0x00321c0001007983 */ /* 0x000ea80000300800 */
[----:B------:R-:W2:Y:S04]  /*3db10*/  LDL.LU R2, [R1+0x3218] ;  /* 0x0032180001027983 */ /* 0x000ea80000300800 */
[----:B------:R0:W-:Y:S02]  /*3db20*/  STL.64 [R1+0x3180], R6 ;  /* 0x0031800601007387 */ /* 0x0001e40000100a00 */
[----:B0-----:R-:W-:-:S02]  /*3db30*/  IMAD.MOV.U32 R6, RZ, RZ, R29 ;  /* 0x000000ffff067224 */ /* 0x001fc400078e001d */
[----:B------:R-:W-:-:S05]  /*3db40*/  IMAD.MOV.U32 R7, RZ, RZ, R28 ;  /* 0x000000ffff077224 */ /* 0x000fca00078e001c */
[----:B------:R-:W-:Y:S04]  /*3db50*/  STL.64 [R1+0x3198], R6 ;  /* 0x0031980601007387 */ /* 0x000fe80000100a00 */
[----:B------:R-:W2:Y:S04]  /*3db60*/  LDL.LU.64 R18, [R1+0x128] ;  /* 0x0001280001127983 */ /* 0x000ea80000300a00 */
[----:B--2---:R0:W-:Y:S04]  /*3db70*/  STL.64 [R1+0x3178], R18 ;  /* 0x0031781201007387 */ /* 0x0041e80000100a00 */
[----:B------:R-:W2:Y:S04]  /*3db80*/  LDL.LU R16, [R1+0x3a0] ;  /* 0x0003a00001107983 */ /* 0x000ea80000300800 */
[----:B------:R-:W2:Y:S04]  /*3db90*/  LDL.LU R17, [R1+0x3a4] ;  /* 0x0003a40001117983 */ /* 0x000ea80000300800 */
[----:B0-----:R-:W2:Y:S04]  /*3dba0*/  LDL.LU R18, [R1+0x3a8] ;  /* 0x0003a80001127983 */ /* 0x001ea80000300800 */
[----:B------:R-:W2:Y:S01]  /*3dbb0*/  LDL.LU R19, [R1+0x3ac] ;  /* 0x0003ac0001137983 */ /* 0x000ea20000300800 */
[----:B----4-:R-:W-:-:S02]  /*3dbc0*/  IMAD.MOV.U32 R6, RZ, RZ, R24 ;  /* 0x000000ffff067224 */ /* 0x010fc400078e0018 */
[----:B------:R-:W-:-:S05]  /*3dbd0*/  IMAD.MOV.U32 R7, RZ, RZ, R21 ;  /* 0x000000ffff077224 */ /* 0x000fca00078e0015 */
[----:B------:R-:W-:Y:S04]  /*3dbe0*/  STL.64 [R1+0x31b0], R6 ;  /* 0x0031b00601007387 */ /* 0x000fe80000100a00 */
[----:B--2---:R-:W-:Y:S04]  /*3dbf0*/  STL.64 [R1+0x3190], R18 ;  /* 0x0031901201007387 */ /* 0x004fe80000100a00 */
[----:B------:R0:W-:Y:S04]  /*3dc00*/  STL.64 [R1+0x3188], R16 ;  /* 0x0031881001007387 */ /* 0x0001e80000100a00 */
[----:B0-----:R-:W2:Y:S04]  /*3dc10*/  LDL.LU R16, [R1+0x3b0] ;  /* 0x0003b00001107983 */ /* 0x001ea80000300800 */
[----:B------:R-:W2:Y:S04]  /*3dc20*/  LDL.LU R17, [R1+0x3b4] ;  /* 0x0003b40001117983 */ /* 0x000ea80000300800 */
[----:B------:R-:W4:Y:S04]  /*3dc30*/  LDL.LU R18, [R1+0x3b8] ;  /* 0x0003b80001127983 */ /* 0x000f280000300800 */
[----:B------:R-:W4:Y:S04]  /*3dc40*/  LDL.LU R19, [R1+0x3bc] ;  /* 0x0003bc0001137983 */ /* 0x000f280000300800 */
[----:B------:R-:W2:Y:S01]  /*3dc50*/  LDL.64 R22, [R1+0x188] ;  /* 0x0001880001167983 */ /* 0x000ea20000100a00 */
[----:B------:R-:W-:-:S02]  /*3dc60*/  IMAD.MOV.U32 R6, RZ, RZ, R2 ;  /* 0x000000ffff067224 */ /* 0x000fc400078e0002 */
[----:B------:R-:W-:Y:S01]  /*3dc70*/  IMAD.MOV.U32 R7, RZ, RZ, R0 ;  /* 0x000000ffff077224 */ /* 0x000fe200078e0000 */
[----:B--2---:R-:W-:Y:S04]  /*3dc80*/  STL.64 [R1+0x3200], R22 ;  /* 0x0032001601007387 */ /* 0x004fe80000100a00 */
[----:B------:R0:W-:Y:S04]  /*3dc90*/  STL.64 [R1+0x31d8], R6 ;  /* 0x0031d80601007387 */ /* 0x0001e80000100a00 */
[----:B------:R-:W2:Y:S04]  /*3dca0*/  LDL.LU R4, [R1+0x3e0] ;  /* 0x0003e00001047983 */ /* 0x000ea80000300800 */
[----:B------:R-:W2:Y:S04]  /*3dcb0*/  LDL.LU R5, [R1+0x3e4] ;  /* 0x0003e40001057983 */ /* 0x000ea80000300800 */
[----:B0-----:R-:W2:Y:S04]  /*3dcc0*/  LDL.LU R6, [R1+0x3e8] ;  /* 0x0003e80001067983 */ /* 0x001ea80000300800 */
[----:B------:R-:W2:Y:S04]  /*3dcd0*/  LDL.LU R7, [R1+0x3ec] ;  /* 0x0003ec0001077983 */ /* 0x000ea80000300800 */
[----:B------:R-:W3:Y:S04]  /*3dce0*/  LDL.64 R22, [R1+0x198] ;  /* 0x0001980001167983 */ /* 0x000ee80000100a00 */
[----:B--2---:R-:W-:Y:S04]  /*3dcf0*/  STL.64 [R1+0x31f8], R6 ;  /* 0x0031f80601007387 */ /* 0x004fe80000100a00 */
        /* <DEDUP_REMOVED lines=16> */
[----:B------:R-:W2:Y:S04]  /*3de00*/  LDL.LU R18, [R1+0x3c8] ;  /* 0x0003c80001127983 */ /* 0x000ea80000300800 */
[----:B------:R-:W2:Y:S04]  /*3de10*/  LDL.LU R19, [R1+0x3cc] ;  /* 0x0003cc0001137983 */ /* 0x000ea80000300800 */
[----:B--2---:R-:W-:Y:S04]  /*3de20*/  STL.64 [R1+0x31c0], R18 ;  /* 0x0031c01201007387 */ /* 0x004fe80000100a00 */
[----:B----4-:R0:W-:Y:S04]  /*3de30*/  STL.64 [R1+0x31b8], R16 ;  /* 0x0031b81001007387 */ /* 0x0101e80000100a00 */
[----:B0-----:R-:W2:Y:S04]  /*3de40*/  LDL.LU R16, [R1+0x3d0] ;  /* 0x0003d00001107983 */ /* 0x001ea80000300800 */
[----:B------:R-:W2:Y:S04]  /*3de50*/  LDL.LU R17, [R1+0x3d4] ;  /* 0x0003d40001117983 */ /* 0x000ea80000300800 */
[----:B------:R-:W2:Y:S04]  /*3de60*/  LDL.LU R18, [R1+0x3d8] ;  /* 0x0003d80001127983 */ /* 0x000ea80000300800 */
[----:B------:R-:W2:Y:S04]  /*3de70*/  LDL.LU R19, [R1+0x3dc] ;  /* 0x0003dc0001137983 */ /* 0x000ea80000300800 */
[----:B---3--:R-:W-:Y:S04]  /*3de80*/  STL.64 [R1+0x30f0], R14 ;  /* 0x0030f00e01007387 */ /* 0x008fe80000100a00 */
[----:B------:R0:W-:Y:S04]  /*3de90*/  STL.64 [R1+0x30e8], R12 ;  /* 0x0030e80c01007387 */ /* 0x0001e80000100a00 */
[----:B0-----:R-:W3:Y:S04]  /*3dea0*/  LDL.LU R12, [R1+0x340] ;  /* 0x00034000010c7983 */ /* 0x001ee80000300800 */
[----:B------:R-:W3:Y:S04]  /*3deb0*/  LDL.LU R13, [R1+0x344] ;  /* 0x00034400010d7983 */ /* 0x000ee80000300800 */
[----:B------:R-:W4:Y:S04]  /*3dec0*/  LDL.LU R14, [R1+0x348] ;  /* 0x00034800010e7983 */ /* 0x000f280000300800 */
[----:B------:R-:W4:Y:S01]  /*3ded0*/  LDL.LU R15, [R1+0x34c] ;  /* 0x00034c00010f7983 */ /* 0x000f220000300800 */
[----:B------:R-:W-:Y:S01]  /*3dee0*/  HMMA.16816.F32 R4, R8, R22, R4 ;  /* 0x000000160804723c */ /* 0x000fe20000001804 */
[----:B------:R-:W-:-:S02]  /*3def0*/  IMAD.MOV.U32 R2, RZ, RZ, R22 ;  /* 0x000000ffff027224 */ /* 0x000fc400078e0016 */
[----:B------:R-:W-:Y:S01]  /*3df00*/  IMAD.MOV.U32 R0, RZ, RZ, R23 ;  /* 0x000000ffff007224 */ /* 0x000fe200078e0017 */
[----:B----4-:R-:W-:Y:S04]  /*3df10*/  STL.64 [R1+0x3108], R14 ;  /* 0x0031080e01007387 */ /* 0x010fe80000100a00 */
[----:B---3--:R0:W-:Y:S04]  /*3df20*/  STL.64 [R1+0x3100], R12 ;  /* 0x0031000c01007387 */ /* 0x0081e80000100a00 */
[----:B0-----:R-:W3:Y:S04]  /*3df30*/  LDL.LU R12, [R1+0x350] ;  /* 0x00035000010c7983 */ /* 0x001ee80000300800 */
[----:B------:R-:W3:Y:S04]  /*3df40*/  LDL.LU R13, [R1+0x354] ;  /* 0x00035400010d7983 */ /* 0x000ee80000300800 */
[----:B------:R-:W3:Y:S04]  /*3df50*/  LDL.LU R14, [R1+0x358] ;  /* 0x00035800010e7983 */ /* 0x000ee80000300800 */
[----:B------:R-:W3:Y:S04]  /*3df60*/  LDL.LU R15, [R1+0x35c] ;  /* 0x00035c00010f7983 */ /* 0x000ee80000300800 */
[----:B------:R-:W-:Y:S04]  /*3df70*/  STL.64 [R1+0xf90], R4 ;  /* 0x000f900401007387 */ /* 0x000fe80000100a00 */
[----:B------:R0:W-:Y:S04]  /*3df80*/  STL.64 [R1+0xf98], R6 ;  /* 0x000f980601007387 */ /* 0x0001e80000100a00 */
[----:B0-----:R-:W4:Y:S04]  /*3df90*/  LDL.LU.64 R6, [R1+0x3210] ;  /* 0x0032100001067983 */ /* 0x001f280000300a00 */
[----:B------:R-:W4:Y:S04]  /*3dfa0*/  LDL.LU.64 R4, [R1+0x3208] ;  /* 0x0032080001047983 */ /* 0x000f280000300a00 */
[----:B------:R-:W4:Y:S04]  /*3dfb0*/  LDL.LU.64 R22, [R1+0x3200] ;  /* 0x0032000001167983 */ /* 0x000f280000300a00 */
[----:B------:R-:W-:Y:S01]  /*3dfc0*/  STL [R1+0x300c], R2 ;  /* 0x00300c0201007387 */ /* 0x000fe20000100800 */
[----:B----4-:R-:W-:-:S15]  /*3dfd0*/  HMMA.16816.F32 R4, R8, R22, R4 ;  /* 0x000000160804723c */ /* 0x010fde0000001804 */
[----:B------:R-:W-:-:S04]  /*3dfe0*/  NOP ;  /* 0x0000000000007918 */ /* 0x000fc80000000000 */
[----:B------:R-:W-:Y:S04]  /*3dff0*/  STL.64 [R1+0xf80], R4 ;  /* 0x000f800401007387 */ /* 0x000fe80000100a00 */
[----:B------:R0:W-:Y:S04]  /*3e000*/  STL.64 [R1+0xf88], R6 ;  /* 0x000f880601007387 */ /* 0x0001e80000100a00 */
[----:B0-----:R-:W4:Y:S04]  /*3e010*/  LDL.LU.64 R6, [R1+0x31f8] ;  /* 0x0031f80001067983 */ /* 0x001f280000300a00 */
[----:B------:R-:W4:Y:S01]  /*3e020*/  LDL.LU.64 R4, [R1+0x31f0] ;  /* 0x0031f00001047983 */ /* 0x000f220000300a00 */
[----:B------:R-:W-:-:S02]  /*3e030*/  IMAD.MOV.U32 R29, RZ, RZ, R22 ;  /* 0x000000ffff1d7224 */ /* 0x000fc400078e0016 */
[----:B------:R-:W-:Y:S02]  /*3e040*/  IMAD.MOV.U32 R21, RZ, RZ, R23 ;  /* 0x000000ffff157224 */ /* 0x000fe400078e0017 */
[----:B------:R-:W2:Y:S04]  /*3e050*/  LDL.LU.64 R22, [R1+0x31e8] ;  /* 0x0031e80001167983 */ /* 0x000ea80000300a00 */
[----:B------:R-:W3:Y:S01]  /*3e060*/  LDL.LU R20, [R1+0x31e0] ;  /* 0x0031e00001147983 */ /* 0x000ee20000300800 */
[----:B------:R-:W-:Y:S02]  /*3e070*/  IMAD.MOV.U32 R28, RZ, RZ, R26 ;  /* 0x000000ffff1c7224 */ /* 0x000fe400078e001a */
[----:B------:R-:W-:Y:S01]  /*3e080*/  IMAD.MOV.U32 R24, RZ, RZ, R27 ;  /* 0x000000ffff187224 */ /* 0x000fe200078e001b */
[----:B----4-:R-:W-:Y:S01]  /*3e090*/  HMMA.16816.F32 R4, R8, R26, R4 ;  /* 0x0000001a0804723c */ /* 0x010fe20000001804 */
[----:B--2---:R-:W-:Y:S04]  /*3e0a0*/  STL.64 [R1+0x3098], R22 ;  /* 0x0030981601007387 */ /* 0x004fe80000100a00 */
[----:B------:R-:W-:-:S14]  /*3e0b0*/  STL [R1+0x3090], R21 ;  /* 0x0030901501007387 */ /* 0x000fdc0000100800 */
[----:B------:R-:W-:Y:S04]  /*3e0c0*/  STL.64 [R1+0xf70], R4 ;  /* 0x000f700401007387 */ /* 0x000fe80000100a00 */
[----:B------:R0:W-:Y:S04]  /*3e0d0*/  STL.64 [R1+0xf78], R6 ;  /* 0x000f780601007387 */ /* 0x0001e80000100a00 */
[----:B0-----:R-:W2:Y:S04]  /*3e0e0*/  LDL.LU.64 R6, [R1+0x31d8] ;  /* 0x0031d80001067983 */ /* 0x001ea80000300a00 */
[----:B------:R-:W4:Y:S04]  /*3e0f0*/  LDL.LU.64 R26, [R1+0x31d0] ;  /* 0x0031d000011a7983 */ /* 0x000f280000300a00 */
[----:B------:R-:W3:Y:S01]  /*3e100*/  LDL.LU R25, [R1+0x31c8] ;  /* 0x0031c80001197983 */ /* 0x000ee20000300800 */
[C---:B--2---:R-:W-:Y:S03]  /*3e110*/  HMMA.16816.F32 R4, R8.reuse, R6, R16 ;  /* 0x000000060804723c */ /* 0x044fe60000001810 */
[----:B----4-:R-:W-:Y:S04]  /*3e120*/  STL.64 [R1+0x3068], R26 ;  /* 0x0030681a01007387 */ /* 0x010fe80000100a00 */
[----:B------:R-:W-:Y:S04]  /*3e130*/  STL [R1+0x3060], R24 ;  /* 0x0030601801007387 */ /* 0x000fe80000100800 */
        /* <DEDUP_REMOVED lines=22> */
[----:B0-----:R-:W4:Y:S04]  /*3e2a0*/  LDL.LU.64 R6, [R1+0x3170] ;  /* 0x0031700001067983 */ /* 0x001f280000300a00 */
[----:B------:R-:W4:Y:S01]  /*3e2b0*/  LDL.LU.64 R4, [R1+0x3168] ;  /* 0x0031680001047983 */ /* 0x000f220000300a00 */
[----:B--2---:R-:W-:-:S02]  /*3e2c0*/  IMAD.MOV.U32 R2, RZ, RZ, R18 ;  /* 0x000000ffff027224 */ /* 0x004fc400078e0012 */
[----:B------:R-:W-:Y:S01]  /*3e2d0*/  IMAD.MOV.U32 R3, RZ, RZ, R19 ;  /* 0x000000ffff037224 */ /* 0x000fe200078e0013 */
[----:B----4-:R-:W-:-:S15]  /*3e2e0*/  HMMA.16816.F32 R4, R8, R18, R4 ;  /* 0x000000120804723c */ /* 0x010fde0000001804 */
[----:B------:R-:W-:-:S04]  /*3e2f0*/  NOP ;  /* 0x0000000000007918 */ /* 0x000fc80000000000 */
        /* <DEDUP_REMOVED lines=17> */
[----:B------:R-:W4:Y:S01]  /*3e410*/  LDL.LU.64 R16, [R1+0x3118] ;  /* 0x0031180001107983 */ /* 0x000f220000300a00 */
[----:B--2---:R-:W-:-:S15]  /*3e420*/  HMMA.16816.F32 R4, R8, R18, R4 ;  /* 0x000000120804723c */ /* 0x004fde0000001804 */
[----:B------:R-:W-:-:S04]  /*3e430*/  NOP ;  /* 0x0000000000007918 */ /* 0x000fc80000000000 */
[----:B------:R-:W-:Y:S04]  /*3e440*/  STL.64 [R1+0xef0], R4 ;  /* 0x000ef00401007387 */ /* 0x000fe80000100a00 */
[----:B------:R0:W-:Y:S04]  /*3e450*/  STL.64 [R1+0xef8], R6 ;  /* 0x000ef80601007387 */ /* 0x0001e80000100a00 */
[----:B0-----:R-:W3:Y:S04]  /*3e460*/  LDL.LU.64 R6, [R1+0x3110] ;  /* 0x0031100001067983 */ /* 0x001ee80000300a00 */
[----:B------:R0:W-:Y:S04]  /*3e470*/  STL.64 [R1+0x2ee8], R18 ;  /* 0x002ee81201007387 */ /* 0x0001e80000100a00 */
[----:B----4-:R-:W-:Y:S04]  /*3e480*/  STL.64 [R1+0x2ff8], R16 ;  /* 0x002ff81001007387 */ /* 0x010fe80000100a00 */
[----:B0-----:R-:W2:Y:S04]  /*3e490*/  LDL R18, [R1+0xc8] ;  /* 0x0000c80001127983 */ /* 0x001ea80000100800 */
        /* <DEDUP_REMOVED lines=8> */
[----:B------:R-:W2:Y:S04]  /*3e520*/  LDL.LU.64 R14, [R1+0x30f0] ;  /* 0x0030f000010e7983 */ /* 0x000ea80000300a00 */
[----:B------:R-:W2:-:S13]  /*3e530*/  LDL.LU.64 R12, [R1+0x30e8] ;  /* 0x0030e800010c7983 */ /* 0x000e9a0000300a00 */
[----:B------:R-:W-:Y:S04]  /*3e540*/  STL.64 [R1+0xed0], R4 ;  /* 0x000ed00401007387 */ /* 0x000fe80000100a00 */
[----:B------:R0:W-:Y:S04]  /*3e550*/  STL.64 [R1+0xed8], R6 ;  /* 0x000ed80601007387 */ /* 0x0001e80000100a00 */
[----:B0-----:R-:W3:Y:S04]  /*3e560*/  LDL.LU.64 R6, [R1+0x30e0] ;  /* 0x0030e00001067983 */ /* 0x001ee80000300a00 */
[----:B------:R-:W3:Y:S01]  /*3e570*/  LDL.LU.64 R4, [R1+0x30d8] ;  /* 0x0030d80001047983 */ /* 0x000ee20000300a00 */
[----:B--2---:R-:W-:Y:S03]  /*3e580*/  HMMA.16816.F32 R16, R8, R18, R12 ;  /* 0x000000120810723c */ /* 0x004fe6000000180c */
[----:B------:R-:W3:Y:S04]  /*3e590*/  LDL.LU.64 R14, [R1+0x30d0] ;  /* 0x0030d000010e7983 */ /* 0x000ee80000300a00 */
[----:B------:R-:W2:-:S12]  /*3e5a0*/  LDL.LU R12, [R1+0x2a0] ;  /* 0x0002a000010c7983 */ /* 0x000e980000300800 */
[----:B------:R0:W-:Y:S04]  /*3e5b0*/  STL.64 [R1+0xec0], R16 ;  /* 0x000ec01001007387 */ /* 0x0001e80000100a00 */
[----:B------:R1:W-:Y:S01]  /*3e5c0*/  STL.64 [R1+0xec8], R18 ;  /* 0x000ec81201007387 */ /* 0x0003e20000100a00 */
[----:B---3--:R-:W-:-:S15]  /*3e5d0*/  HMMA.16816.F32 R4, R8, R14, R4 ;  /* 0x0000000e0804723c */ /* 0x008fde0000001804 */
[----:B------:R-:W-:-:S04]  /*3e5e0*/  NOP ;  /* 0x0000000000007918 */ /* 0x000fc80000000000 */
[----:B------:R-:W-:Y:S04]  /*3e5f0*/  STL.64 [R1+0xeb0], R4 ;  /* 0x000eb00401007387 */ /* 0x000fe80000100a00 */
[----:B------:R-:W-:Y:S04]  /*3e600*/  STL.64 [R1+0xeb8], R6 ;  /* 0x000eb80601007387 */ /* 0x000fe80000100a00 */
[----:B------:R-:W2:Y:S04]  /*3e610*/  LDL.LU R13, [R1+0x2a4] ;  /* 0x0002a400010d7983 */ /* 0x000ea80000300800 */
[----:B------:R-:W3:Y:S04]  /*3e620*/  LDL.LU R14, [R1+0x2a8] ;  /* 0x0002a800010e7983 */ /* 0x000ee80000300800 */
[----:B------:R-:W3:Y:S04]  /*3e630*/  LDL.LU R15, [R1+0x2ac] ;  /* 0x0002ac00010f7983 */ /* 0x000ee80000300800 */
[----:B0-----:R-:W4:Y:S04]  /*3e640*/  LDL.LU R16, [R1+0x2f0] ;  /* 0x0002f00001107983 */ /* 0x001f280000300800 */
[----:B------:R-:W4:Y:S04]  /*3e650*/  LDL.LU R17, [R1+0x2f4] ;  /* 0x0002f40001117983 */ /* 0x000f280000300800 */
[----:B-1----:R-:W2:Y:S04]  /*3e660*/  LDL.LU R18, [R1+0x2f8] ;  /* 0x0002f80001127983 */ /* 0x002ea80000300800 */
[----:B------:R-:W2:Y:S04]  /*3e670*/  LDL.LU R19, [R1+0x2fc] ;  /* 0x0002fc0001137983 */ /* 0x000ea80000300800 */
[----:B--2---:R-:W-:Y:S04]  /*3e680*/  STL.64 [R1+0x30a8], R18 ;  /* 0x0030a81201007387 */ /* 0x004fe80000100a00 */
[----:B----4-:R0:W-:Y:S04]  /*3e690*/  STL.64 [R1+0x30a0], R16 ;  /* 0x0030a01001007387 */ /* 0x0101e80000100a00 */
[----:B------:R-:W2:Y:S04]  /*3e6a0*/  LDL R22, [R1+0x98] ;  /* 0x0000980001167983 */ /* 0x000ea80000100800 */
[----:B------:R-:W2:Y:S04]  /*3e6b0*/  LDL R23, [R1+0x9c] ;  /* 0x00009c0001177983 */ /* 0x000ea80000100800 */
[----:B--2---:R1:W-:Y:S04]  /*3e6c0*/  STL.64 [R1+0x30b0], R22 ;  /* 0x0030b01601007387 */ /* 0x0043e80000100a00 */
[----:B0-----:R-:W2:Y:S04]  /*3e6d0*/  LDL.LU R16, [R1+0x300] ;  /* 0x0003000001107983 */ /* 0x001ea80000300800 */
[----:B------:R-:W2:Y:S04]  /*3e6e0*/  LDL.LU R17, [R1+0x304] ;  /* 0x0003040001117983 */ /* 0x000ea80000300800 */
[----:B------:R-:W4:Y:S04]  /*3e6f0*/  LDL.LU R18, [R1+0x308] ;  /* 0x0003080001127983 */ /* 0x000f280000300800 */
[----:B------:R-:W4:Y:S04]  /*3e700*/  LDL.LU R19, [R1+0x30c] ;  /* 0x00030c0001137983 */ /* 0x000f280000300800 */
[----:B----4-:R-:W-:Y:S04]  /*3e710*/  STL.64 [R1+0x30c0], R18 ;  /* 0x0030c01201007387 */ /* 0x010fe80000100a00 */
[----:B--2---:R0:W-:Y:S04]  /*3e720*/  STL.64 [R1+0x30b8], R16 ;  /* 0x0030b81001007387 */ /* 0x0041e80000100a00 */
[----:B-1----:R-:W2:Y:S04]  /*3e730*/  LDL R22, [R1+0xa8] ;  /* 0x0000a80001167983 */ /* 0x002ea80000100800 */
[----:B------:R-:W2:Y:S04]  /*3e740*/  LDL R23, [R1+0xac] ;  /* 0x0000ac0001177983 */ /* 0x000ea80000100800 */
[----:B0-----:R-:W2:Y:S04]  /*3e750*/  LDL.LU R16, [R1+0x310] ;  /* 0x0003100001107983 */ /* 0x001ea80000300800 */
[----:B------:R-:W2:Y:S04]  /*3e760*/  LDL.LU R17, [R1+0x314] ;  /* 0x0003140001117983 */ /* 0x000ea80000300800 */
[----:B------:R-:W2:Y:S04]  /*3e770*/  LDL.LU R18, [R1+0x318] ;  /* 0x0003180001127983 */ /* 0x000ea80000300800 */
[----:B------:R-:W2:Y:S04]  /*3e780*/  LDL.LU R19, [R1+0x31c] ;  /* 0x00031c0001137983 */ /* 0x000ea80000300800 */
[----:B---3--:R0:W-:Y:S04]  /*3e790*/  STL.64 [R1+0x3038], R14 ;  /* 0x0030380e01007387 */ /* 0x0081e80000100a00 */
[----:B------:R-:W-:Y:S04]  /*3e7a0*/  STL.64 [R1+0x3030], R12 ;  /* 0x0030300c01007387 */ /* 0x000fe80000100a00 */
[----:B0-----:R-:W3:Y:S04]  /*3e7b0*/  LDL.64 R14, [R1+0x48] ;  /* 0x00004800010e7983 */ /* 0x001ee80000100a00 */
[----:B---3--:R0:W-:Y:S02]  /*3e7c0*/  STL.64 [R1+0x3048], R14 ;  /* 0x0030480e01007387 */ /* 0x0081e40000100a00 */
[----:B0-----:R-:W-:-:S02]  /*3e7d0*/  IMAD.MOV.U32 R14, RZ, RZ, R20 ;  /* 0x000000ffff0e7224 */ /* 0x001fc400078e0014 */
[----:B------:R-:W-:Y:S01]  /*3e7e0*/  IMAD.MOV.U32 R15, RZ, RZ, R25 ;  /* 0x000000ffff0f7224 */ /* 0x000fe200078e0019 */
[----:B------:R-:W3:Y:S04]  /*3e7f0*/  LDL.LU R20, [R1+0x30cc] ;  /* 0x0030cc0001147983 */ /* 0x000ee80000300800 */
[----:B------:R-:W4:Y:S04]  /*3e800*/  LDL.LU R25, [R1+0x30c8] ;  /* 0x0030c80001197983 */ /* 0x000f280000300800 */
[----:B------:R0:W-:Y:S04]  /*3e810*/  STL.64 [R1+0x3070], R14 ;  /* 0x0030700e01007387 */ /* 0x0001e80000100a00 */
[----:B------:R-:W2:Y:S04]  /*3e820*/  LDL.LU R12, [R1+0x2d0] ;  /* 0x0002d000010c7983 */ /* 0x000ea80000300800 */
[----:B------:R-:W2:Y:S04]  /*3e830*/  LDL.LU R13, [R1+0x2d4] ;  /* 0x0002d400010d7983 */ /* 0x000ea80000300800 */
[----:B0-----:R-:W2:Y:S04]  /*3e840*/  LDL.LU R14, [R1+0x2d8] ;  /* 0x0002d800010e7983 */ /* 0x001ea80000300800 */
[----:B------:R-:W2:Y:S04]  /*3e850*/  LDL.LU R15, [R1+0x2dc] ;  /* 0x0002dc00010f7983 */ /* 0x000ea80000300800 */
[----:B--2---:R4:W-:Y:S04]  /*3e860*/  STL.64 [R1+0x3080], R14 ;  /* 0x0030800e01007387 */ /* 0x0049e80000100a00 */
[----:B------:R-:W-:Y:S04]  /*3e870*/  STL.64 [R1+0x3078], R12 ;  /* 0x0030780c01007387 */ /* 0x000fe80000100a00 */
[----:B------:R-:W2:Y:S01]  /*3e880*/  LDL.64 R26, [R1+0x68] ;  /* 0x00006800011a7983 */ /* 0x000ea20000100a00 */
[----:B----4-:R-:W-:-:S03]  /*3e890*/  IMAD.MOV.U32 R14, RZ, RZ, R25 ;  /* 0x000000ffff0e7224 */ /* 0x010fc600078e0019 */
[----:B--2---:R0:W-:Y:S04]  /*3e8a0*/  STL.64 [R1+0x3088], R26 ;  /* 0x0030881a01007387 */ /* 0x0041e80000100a00 */
[----:B------:R-:W2:Y:S04]  /*3e8b0*/  LDL.LU R24, [R1+0x2e0] ;  /* 0x0002e00001187983 */ /* 0x000ea80000300800 */
[----:B------:R-:W2:Y:S04]  /*3e8c0*/  LDL.LU R25, [R1+0x2e4] ;  /* 0x0002e40001197983 */ /* 0x000ea80000300800 */
[----:B0-----:R-:W2:Y:S04]  /*3e8d0*/  LDL.LU R26, [R1+0x2e8] ;  /* 0x0002e800011a7983 */ /* 0x001ea80000300800 */
[----:B------:R-:W2:Y:S04]  /*3e8e0*/  LDL.LU R27, [R1+0x2ec] ;  /* 0x0002ec00011b7983 */ /* 0x000ea80000300800 */
[----:B------:R-:W4:Y:S01]  /*3e8f0*/  LDL.64 R6, [R1+0x28] ;  /* 0x0000280001067983 */ /* 0x000f220000100a00 */
[----:B---3--:R-:W-:-:S02]  /*3e900*/  IMAD.MOV.U32 R15, RZ, RZ, R20 ;  /* 0x000000ffff0f7224 */ /* 0x008fc400078e0014 */
[C---:B------:R-:W-:Y:S01]  /*3e910*/  HMMA.16816.F32 R20, R8.reuse, R22, R16 ;  /* 0x000000160814723c */ /* 0x040fe20000001810 */
[----:B----4-:R0:W-:Y:S04]  /*3e920*/  STL.64 [R1+0x3040], R6 ;  /* 0x0030400601007387 */ /* 0x0101e80000100a00 */
[----:B------:R-:W3:Y:S04]  /*3e930*/  LDL.LU R4, [R1+0x2b0] ;  /* 0x0002b00001047983 */ /* 0x000ee80000300800 */
[----:B------:R-:W3:Y:S04]  /*3e940*/  LDL.LU R5, [R1+0x2b4] ;  /* 0x0002b40001057983 */ /* 0x000ee80000300800 */
[----:B0-----:R-:W4:Y:S04]  /*3e950*/  LDL.LU R6, [R1+0x2b8] ;  /* 0x0002b80001067983 */ /* 0x001f280000300800 */
[----:B------:R-:W4:Y:S04]  /*3e960*/  LDL.LU R7, [R1+0x2bc] ;  /* 0x0002bc0001077983 */ /* 0x000f280000300800 */
[----:B----4-:R-:W-:Y:S04]  /*3e970*/  STL.64 [R1+0x3058], R6 ;  /* 0x0030580601007387 */ /* 0x010fe80000100a00 */
[----:B---3--:R0:W-:Y:S04]  /*3e980*/  STL.64 [R1+0x3050], R4 ;  /* 0x0030500401007387 */ /* 0x0081e80000100a00 */
[----:B0-----:R-:W3:Y:S04]  /*3e990*/  LDL.LU R4, [R1+0x2c0] ;  /* 0x0002c00001047983 */ /* 0x001ee80000300800 */
[----:B------:R-:W3:Y:S04]  /*3e9a0*/  LDL.LU R5, [R1+0x2c4] ;  /* 0x0002c40001057983 */ /* 0x000ee80000300800 */
[----:B------:R-:W3:Y:S04]  /*3e9b0*/  LDL.LU R6, [R1+0x2c8] ;  /* 0x0002c80001067983 */ /* 0x000ee80000300800 */
[----:B------:R-:W3:Y:S04]  /*3e9c0*/  LDL.LU R7, [R1+0x2cc] ;  /* 0x0002cc0001077983 */ /* 0x000ee80000300800 */
[----:B------:R-:W4:Y:S04]  /*3e9d0*/  LDL.LU.64 R18, [R1+0x30c0] ;  /* 0x0030c00001127983 */ /* 0x000f280000300a00 */
[----:B------:R-:W4:Y:S04]  /*3e9e0*/  LDL.LU.64 R16, [R1+0x30b8] ;  /* 0x0030b80001107983 */ /* 0x000f280000300a00 */
[----:B------:R-:W-:Y:S04]  /*3e9f0*/  STL.64 [R1+0xea0], R20 ;  /* 0x000ea01401007387 */ /* 0x000fe80000100a00 */
[----:B------:R0:W-:Y:S04]  /*3ea00*/  STL.64 [R1+0xea8], R22 ;  /* 0x000ea81601007387 */ /* 0x0001e80000100a00 */
[----:B0-----:R-:W4:Y:S02]  /*3ea10*/  LDL.LU.64 R22, [R1+0x30b0] ;  /* 0x0030b00001167983 */ /* 0x001f240000300a00 */
[----:B----4-:R-:W-:Y:S02]  /*3ea20*/  HMMA.16816.F32 R20, R8, R22, R16 ;  /* 0x000000160814723c */ /* 0x010fe40000001810 */
[----:B------:R-:W4:Y:S04]  /*3ea30*/  LDL.LU.64 R18, [R1+0x30a8] ;  /* 0x0030a80001127983 */ /* 0x000f280000300a00 */
[----:B------:R-:W4:-:S13]  /*3ea40*/  LDL.LU.64 R16, [R1+0x30a0] ;  /* 0x0030a00001107983 */ /* 0x000f1a0000300a00 */
[----:B------:R-:W-:Y:S04]  /*3ea50*/  STL.64 [R1+0xe90], R20 ;  /* 0x000e901401007387 */ /* 0x000fe80000100a00 */
[----:B------:R0:W-:Y:S04]  /*3ea60*/  STL.64 [R1+0xe98], R22 ;  /* 0x000e981601007387 */ /* 0x0001e80000100a00 */
[----:B0-----:R-:W4:Y:S04]  /*3ea70*/  LDL.LU.64 R22, [R1+0x3098] ;  /* 0x0030980001167983 */ /* 0x001f280000300a00 */
[----:B------:R-:W2:Y:S01]  /*3ea80*/  LDL.LU R21, [R1+0x3090] ;  /* 0x0030900001157983 */ /* 0x000ea20000300800 */
[----:B----4-:R-:W-:Y:S03]  /*3ea90*/  HMMA.16816.F32 R16, R8, R22, R16 ;  /* 0x000000160810723c */ /* 0x010fe60000001810 */
[----:B------:R0:W-:Y:S04]  /*3eaa0*/  STL.64 [R1+0x2f98], R22 ;  /* 0x002f981601007387 */ /* 0x0001e80000100a00 */
[----:B--2---:R1:W-:-:S12]  /*3eab0*/  STL [R1+0x2f90], R21 ;  /* 0x002f901501007387 */ /* 0x0043d80000100800 */
[----:B------:R-:W-:Y:S04]  /*3eac0*/  STL.64 [R1+0xe80], R16 ;  /* 0x000e801001007387 */ /* 0x000fe80000100a00 */
[----:B------:R-:W-:Y:S04]  /*3ead0*/  STL.64 [R1+0xe88], R18 ;  /* 0x000e881201007387 */ /* 0x000fe80000100a00 */
[----:B0-----:R-:W2:Y:S04]  /*3eae0*/  LDL.64 R22, [R1+0x1e8] ;  /* 0x0001e80001167983 */ /* 0x001ea80000100a00 */
[----:B--2---:R0:W-:Y:S04]  /*3eaf0*/  STL.64 [R1+0x2fd0], R22 ;  /* 0x002fd01601007387 */ /* 0x0041e80000100a00 */
[----:B------:R-:W2:Y:S04]  /*3eb00*/  LDL.LU R20, [R1+0x850] ;  /* 0x0008500001147983 */ /* 0x000ea80000300800 */
[----:B-1----:R-:W2:Y:S04]  /*3eb10*/  LDL.LU R21, [R1+0x854] ;  /* 0x0008540001157983 */ /* 0x002ea80000300800 */
[----:B0-----:R-:W4:Y:S04]  /*3eb20*/  LDL.LU R22, [R1+0x858] ;  /* 0x0008580001167983 */ /* 0x001f280000300800 */
[----:B------:R-:W4:Y:S04]  /*3eb30*/  LDL.LU R23, [R1+0x85c] ;  /* 0x00085c0001177983 */ /* 0x000f280000300800 */
[----:B------:R-:W2:Y:S04]  /*3eb40*/  LDL R18, [R1+0x218] ;  /* 0x0002180001127983 */ /* 0x000ea80000100800 */
[----:B------:R-:W3:Y:S01]  /*3eb50*/  LDL R19, [R1+0x21c] ;  /* 0x00021c0001137983 */ /* 0x000ee20000100800 */
[C---:B------:R-:W-:Y:S03]  /*3eb60*/  HMMA.16816.F32 R12, R8.reuse, R14, R24 ;  /* 0x0000000e080c723c */ /* 0x040fe60000001818 */
[----:B----4-:R0:W-:Y:S04]  /*3eb70*/  STL.64 [R1+0x2fe0], R22 ;  /* 0x002fe01601007387 */ /* 0x0101e80000100a00 */
[----:B--2---:R1:W-:Y:S04]  /*3eb80*/  STL.64 [R1+0x2fd8], R20 ;  /* 0x002fd81401007387 */ /* 0x0043e80000100a00 */
[----:B0-----:R-:W2:Y:S04]  /*3eb90*/  LDL.64 R22, [R1+0x208] ;  /* 0x0002080001167983 */ /* 0x001ea80000100a00 */
[----:B--2---:R0:W-:Y:S04]  /*3eba0*/  STL.64 [R1+0x3000], R22 ;  /* 0x0030001601007387 */ /* 0x0041e80000100a00 */
[----:B-1----:R-:W2:Y:S04]  /*3ebb0*/  LDL.LU R20, [R1+0x15b0] ;  /* 0x0015b00001147983 */ /* 0x002ea80000300800 */
[----:B------:R-:W2:Y:S04]  /*3ebc0*/  LDL.LU R21, [R1+0x15b4] ;  /* 0x0015b40001157983 */ /* 0x000ea80000300800 */
[----:B0-----:R-:W2:Y:S04]  /*3ebd0*/  LDL.LU R22, [R1+0x15b8] ;  /* 0x0015b80001167983 */ /* 0x001ea80000300800 */
[----:B------:R-:W2:Y:S04]  /*3ebe0*/  LDL.LU R23, [R1+0x15bc] ;  /* 0x0015bc0001177983 */ /* 0x000ea80000300800 */
        /* <DEDUP_REMOVED lines=9> */
[----:B0-----:R-:W3:Y:S01]  /*3ec80*/  LDL.LU.64 R14, [R1+0x3070] ;  /* 0x00307000010e7983 */ /* 0x001ee20000300a00 */
[----:B------:R-:W-:-:S03]  /*3ec90*/  IMAD.MOV.U32 R25, RZ, RZ, R27 ;  /* 0x000000ffff197224 */ /* 0x000fc600078e001b */
[----:B------:R-:W4:Y:S04]  /*3eca0*/  LDL.LU.64 R26, [R1+0x3068] ;  /* 0x00306800011a7983 */ /* 0x000f280000300a00 */
[----:B------:R-:W2:Y:S04]  /*3ecb0*/  LDL.LU R24, [R1+0x3060] ;  /* 0x0030600001187983 */ /* 0x000ea80000300800 */
[----:B------:R-:W-:Y:S01]  /*3ecc0*/  STL [R1+0x2e78], R25 ;  /* 0x002e781901007387 */ /* 0x000fe20000100800 */
[----:B---3--:R-:W-:Y:S03]  /*3ecd0*/  HMMA.16816.F32 R12, R8, R14, R4 ;  /* 0x0000000e080c723c */ /* 0x008fe60000001804 */
[----:B------:R-:W3:Y:S04]  /*3ece0*/  LDL.LU.64 R6, [R1+0x3058] ;  /* 0x0030580001067983 */ /* 0x000ee80000300a00 */
[----:B------:R-:W3:-:S12]  /*3ecf0*/  LDL.LU.64 R4, [R1+0x3050] ;  /* 0x0030500001047983 */ /* 0x000ed80000300a00 */
[----:B------:R-:W-:Y:S04]  /*3ed00*/  STL.64 [R1+0xe50], R12 ;  /* 0x000e500c01007387 */ /* 0x000fe80000100a00 */
[----:B------:R0:W-:Y:S04]  /*3ed10*/  STL.64 [R1+0xe58], R14 ;  /* 0x000e580e01007387 */ /* 0x0001e80000100a00 */
[----:B0-----:R-:W3:Y:S02]  /*3ed20*/  LDL.LU.64 R14, [R1+0x3048] ;  /* 0x00304800010e7983 */ /* 0x001ee40000300a00 */
[----:B---3--:R-:W-:Y:S01]  /*3ed30*/  HMMA.16816.F32 R4, R8, R14, R4 ;  /* 0x0000000e0804723c */ /* 0x008fe20000001804 */
[----:B------:R-:W-:-:S15]  /*3ed40*/  IMAD.MOV.U32 R25, RZ, RZ, R15 ;  /* 0x000000ffff197224 */ /* 0x000fde00078e000f */
[----:B------:R-:W-:-:S03]  /*3ed50*/  NOP ;  /* 0x0000000000007918 */ /* 0x000fc60000000000 */
[----:B------:R-:W-:Y:S04]  /*3ed60*/  STL.64 [R1+0xe40], R4 ;  /* 0x000e400401007387 */ /* 0x000fe80000100a00 */
[----:B------:R0:W-:Y:S04]  /*3ed70*/  STL.64 [R1+0xe48], R6 ;  /* 0x000e480601007387 */ /* 0x0001e80000100a00 */
[----:B0-----:R-:W3:Y:S04]  /*3ed80*/  LDL.LU.64 R6, [R1+0x3040] ;  /* 0x0030400001067983 */ /* 0x001ee80000300a00 */
        /* <DEDUP_REMOVED lines=9> */
[----:B---3--:R-:W-:Y:S01]  /*3ee20*/  IMAD.MOV.U32 R25, RZ, RZ, R7 ;  /* 0x000000ffff197224 */ /* 0x008fe200078e0007 */
[----:B----4-:R-:W-:Y:S02]  /*3ee30*/  HMMA.16816.F32 R8, R8, R6, R12 ;  /* 0x000000060808723c */ /* 0x010fe4000000180c */
[----:B------:R-:W2:-:S15]  /*3ee40*/  LDL.LU.64 R6, [R1+0x3018] ;  /* 0x0030180001067983 */ /* 0x000e9e0000300a00 */
[----:B------:R-:W-:Y:S02]  /*3ee50*/  NOP ;  /* 0x0000000000007918 */ /* 0x000fe40000000000 */
[----:B------:R0:W-:Y:S04]  /*3ee60*/  STL.64 [R1+0xe20], R8 ;  /* 0x000e200801007387 */ /* 0x0001e80000100a00 */
[----:B------:R1:W-:Y:S04]  /*3ee70*/  STL.64 [R1+0xe28], R10 ;  /* 0x000e280a01007387 */ /* 0x0003e80000100a00 */
[----:B------:R-:W2:Y:S04]  /*3ee80*/  LDL.LU.64 R4, [R1+0x3010] ;  /* 0x0030100001047983 */ /* 0x000ea80000300a00 */
[----:B0-----:R-:W3:Y:S04]  /*3ee90*/  LDL.LU R8, [R1+0x840] ;  /* 0x0008400001087983 */ /* 0x001ee80000300800 */
[----:B------:R-:W3:Y:S04]  /*3eea0*/  LDL.LU R9, [R1+0x844] ;  /* 0x0008440001097983 */ /* 0x000ee80000300800 */
[----:B-1----:R-:W4:Y:S04]  /*3eeb0*/  LDL.LU R10, [R1+0x848] ;  /* 0x00084800010a7983 */ /* 0x002f280000300800 */
[----:B------:R-:W4:Y:S01]  /*3eec0*/  LDL.LU R11, [R1+0x84c] ;  /* 0x00084c00010b7983 */ /* 0x000f220000300800 */
[----:B------:R-:W-:-:S02]  /*3eed0*/  IMAD.MOV.U32 R14, RZ, RZ, R2 ;  /* 0x000000ffff0e7224 */ /* 0x000fc400078e0002 */
[----:B------:R-:W-:Y:S01]  /*3eee0*/  IMAD.MOV.U32 R15, RZ, RZ, R3 ;  /* 0x000000ffff0f7224 */ /* 0x000fe200078e0003 */
[----:B--2---:R-:W-:Y:S01]  /*3eef0*/  HMMA.16816.F32 R16, R4, R18, R20 ;  /* 0x000000120410723c */ /* 0x004fe20000001814 */
[----:B----4-:R-:W-:Y:S04]  /*3ef00*/  STL.64 [R1+0x2ff0], R10 ;  /* 0x002ff00a01007387 */ /* 0x010fe80000100a00 */
[----:B---3--:R0:W-:Y:S04]  /*3ef10*/  STL.64 [R1+0x2fe8], R8 ;  /* 0x002fe80801007387 */ /* 0x0081e80000100a00 */
[----:B0-----:R-:W2:Y:S04]  /*3ef20*/  LDL.LU R8, [R1+0x1380] ;  /* 0x0013800001087983 */ /* 0x001ea80000300800 */
[----:B------:R-:W2:Y:S04]  /*3ef30*/  LDL.LU R9, [R1+0x1384] ;  /* 0x0013840001097983 */ /* 0x000ea80000300800 */
[----:B------:R-:W2:Y:S04]  /*3ef40*/  LDL.LU R10, [R1+0x1388] ;  /* 0x00138800010a7983 */ /* 0x000ea80000300800 */
[----:B------:R-:W2:Y:S04]  /*3ef50*/  LDL.LU R11, [R1+0x138c] ;  /* 0x00138c00010b7983 */ /* 0x000ea80000300800 */
[----:B------:R-:W-:Y:S04]  /*3ef60*/  STL [R1+0x2e80], R25 ;  /* 0x002e801901007387 */ /* 0x000fe80000100800 */
[----:B------:R-:W3:Y:S04]  /*3ef70*/  LDL.LU R2, [R1+0x300c] ;  /* 0x00300c0001027983 */ /* 0x000ee80000300800 */
[----:B------:R-:W4:Y:S04]  /*3ef80*/  LDL.LU R3, [R1+0x3008] ;  /* 0x0030080001037983 */ /* 0x000f280000300800 */
[----:B------:R0:W-:Y:S04]  /*3ef90*/  STL.64 [R1+0x2f58], R14 ;  /* 0x002f580e01007387 */ /* 0x0001e80000100a00 */
[----:B0-----:R-:W2:Y:S04]  /*3efa0*/  LDL R14, [R1+0x1f8] ;  /* 0x0001f800010e7983 */ /* 0x001ea80000100800 */
[----:B------:R-:W2:Y:S04]  /*3efb0*/  LDL R15, [R1+0x1fc] ;  /* 0x0001fc00010f7983 */ /* 0x000ea80000100800 */
[----:B------:R-:W2:Y:S04]  /*3efc0*/  LDL.LU.64 R22, [R1+0x3000] ;  /* 0x0030000001167983 */ /* 0x000ea80000300a00 */
[----:B------:R0:W-:Y:S04]  /*3efd0*/  STL.64 [R1+0x870], R16 ;  /* 0x0008701001007387 */ /* 0x0001e80000100a00 */
[----:B------:R1:W-:Y:S04]  /*3efe0*/  STL.64 [R1+0x878], R18 ;  /* 0x0008781201007387 */ /* 0x0003e80000100a00 */
[----:B0-----:R-:W3:Y:S01]  /*3eff0*/  LDL.LU.64 R16, [R1+0x2ff8] ;  /* 0x002ff80001107983 */ /* 0x001ee20000300a00 */
[----:B-1----:R-:W-:-:S02]  /*3f000*/  IMAD.MOV.U32 R18, RZ, RZ, R28 ;  /* 0x000000ffff127224 */ /* 0x002fc400078e001c */
[----:B------:R-:W-:-:S05]  /*3f010*/  IMAD.MOV.U32 R19, RZ, RZ, R24 ;  /* 0x000000ffff137224 */ /* 0x000fca00078e0018 */
[----:B------:R-:W-:Y:S01]  /*3f020*/  STL.64 [R1+0x2f60], R18 ;  /* 0x002f601201007387 */ /* 0x000fe20000100a00 */
[----:B--2---:R-:W-:Y:S01]  /*3f030*/  HMMA.16816.F32 R8, R4, R22, R8 ;  /* 0x000000160408723c */ /* 0x004fe20000001808 */
[----:B------:R-:W-:-:S15]  /*3f040*/  IMAD.MOV.U32 R25, RZ, RZ, R23 ;  /* 0x000000ffff197224 */ /* 0x000fde00078e0017 */
[----:B------:R-:W-:-:S03]  /*3f050*/  NOP ;  /* 0x0000000000007918 */ /* 0x000fc60000000000 */
[----:B------:R-:W-:Y:S04]  /*3f060*/  STL.64 [R1+0x860], R8 ;  /* 0x0008600801007387 */ /* 0x000fe80000100a00 */
[----:B------:R0:W-:Y:S04]  /*3f070*/  STL.64 [R1+0x868], R10 ;  /* 0x0008680a01007387 */ /* 0x0001e80000100a00 */
[----:B0-----:R-:W2:Y:S04]  /*3f080*/  LDL.LU.64 R10, [R1+0x2ff0] ;  /* 0x002ff000010a7983 */ /* 0x001ea80000300a00 */
[----:B------:R-:W2:Y:S04]  /*3f090*/  LDL.LU.64 R8, [R1+0x2fe8] ;  /* 0x002fe80001087983 */ /* 0x000ea80000300a00 */
[----:B------:R-:W2:Y:S04]  /*3f0a0*/  LDL.LU.64 R22, [R1+0x2fe0] ;  /* 0x002fe00001167983 */ /* 0x000ea80000300a00 */
[----:B------:R-:W2:Y:S04]  /*3f0b0*/  LDL.LU.64 R20, [R1+0x2fd8] ;  /* 0x002fd80001147983 */ /* 0x000ea80000300a00 */
[----:B------:R-:W-:Y:S01]  /*3f0c0*/  STL [R1+0x2e84], R25 ;  /* 0x002e841901007387 */ /* 0x000fe20000100800 */
[----:B--2---:R-:W-:Y:S03]  /*3f0d0*/  HMMA.16816.F32 R12, R4, R14, R20 ;  /* 0x0000000e040c723c */ /* 0x004fe60000001814 */
[----:B------:R-:W2:-:S15]  /*3f0e0*/  LDL.LU.64 R22, [R1+0x2fd0] ;  /* 0x002fd00001167983 */ /* 0x000e9e0000300a00 */
[----:B------:R-:W-:Y:S01]  /*3f0f0*/  NOP ;  /* 0x0000000000007918 */ /* 0x000fe20000000000 */
[----:B------:R0:W-:Y:S04]  /*3f100*/  STL.64 [R1+0x850], R12 ;  /* 0x0008500c01007387 */ /* 0x0001e80000100a00 */
[----:B------:R1:W-:Y:S04]  /*3f110*/  STL.64 [R1+0x858], R14 ;  /* 0x0008580e01007387 */ /* 0x0003e80000100a00 */
[----:B0-----:R-:W3:Y:S01]  /*3f120*/  LDL.LU R12, [R1+0x810] ;  /* 0x00081000010c7983 */ /* 0x001ee20000300800 */
[----:B--2---:R-:W-:-:S15]  /*3f130*/  HMMA.16816.F32 R8, R4, R22, R8 ;  /* 0x000000160408723c */ /* 0x004fde0000001808 */
[----:B------:R-:W-:-:S04]  /*3f140*/  NOP ;  /* 0x0000000000007918 */ /* 0x000fc80000000000 */
[----:B------:R-:W-:Y:S04]  /*3f150*/  STL.64 [R1+0x840], R8 ;  /* 0x0008400801007387 */ /* 0x000fe80000100a00 */
[----:B------:R-:W-:Y:S04]  /*3f160*/  STL.64 [R1+0x848], R10 ;  /* 0x0008480a01007387 */ /* 0x000fe80000100a00 */
[----:B------:R-:W3:Y:S04]  /*3f170*/  LDL.LU R13, [R1+0x814] ;  /* 0x00081400010d7983 */ /* 0x000ee80000300800 */
[----:B-1----:R-:W2:Y:S04]  /*3f180*/  LDL.LU R14, [R1+0x818] ;  /* 0x00081800010e7983 */ /* 0x002ea80000300800 */
[----:B------:R-:W2:Y:S04]  /*3f190*/  LDL.LU R15, [R1+0x81c] ;  /* 0x00081c00010f7983 */ /* 0x000ea80000300800 */
[----:B--2---:R0:W-:Y:S04]  /*3f1a0*/  STL.64 [R1+0x2fa8], R14 ;  /* 0x002fa80e01007387 */ /* 0x0041e80000100a00 */
[----:B---3--:R-:W-:Y:S04]  /*3f1b0*/  STL.64 [R1+0x2fa0], R12 ;  /* 0x002fa00c01007387 */ /* 0x008fe80000100a00 */
[----:B0-----:R-:W2:Y:S04]  /*3f1c0*/  LDL.64 R14, [R1+0x1c8] ;  /* 0x0001c800010e7983 */ /* 0x001ea80000100a00 */
[----:B--2---:R-:W-:Y:S04]  /*3f1d0*/  STL.64 [R1+0x2fb8], R14 ;  /* 0x002fb80e01007387 */ /* 0x004fe80000100a00 */
[----:B------:R-:W2:Y:S04]  /*3f1e0*/  LDL.64 R10, [R1+0x1b8] ;  /* 0x0001b800010a7983 */ /* 0x000ea80000100a00 */
[----:B--2---:R0:W-:Y:S04]  /*3f1f0*/  STL.64 [R1+0x2fb0], R10 ;  /* 0x002fb00a01007387 */ /* 0x0041e80000100a00 */
[----:B------:R-:W2:Y:S04]  /*3f200*/  LDL.LU R8, [R1+0x820] ;  /* 0x0008200001087983 */ /* 0x000ea80000300800 */
[----:B------:R-:W2:Y:S04]  /*3f210*/  LDL.LU R9, [R1+0x824] ;  /* 0x0008240001097983 */ /* 0x000ea80000300800 */
[----:B0-----:R-:W3:Y:S04]  /*3f220*/  LDL.LU R10, [R1+0x828] ;  /* 0x00082800010a7983 */ /* 0x001ee80000300800 */
[----:B------:R-:W3:Y:S01]  /*3f230*/  LDL.LU R11, [R1+0x82c] ;  /* 0x00082c00010b7983 */ /* 0x000ee20000300800 */
[----:B------:R-:W-:-:S02]  /*3f240*/  IMAD.MOV.U32 R15, RZ, RZ, R16 ;  /* 0x000000ffff0f7224 */ /* 0x000fc400078e0010 */
[----:B------:R-:W-:Y:S01]  /*3f250*/  IMAD.MOV.U32 R14, RZ, RZ, R17 ;  /* 0x000000ffff0e7224 */ /* 0x000fe200078e0011 */
[----:B---3--:R-:W-:Y:S04]  /*3f260*/  STL.64 [R1+0x2fc8], R10 ;  /* 0x002fc80a01007387 */ /* 0x008fe80000100a00 */
[----:B--2---:R0:W-:Y:S04]  /*3f270*/  STL.64 [R1+0x2fc0], R8 ;  /* 0x002fc00801007387 */ /* 0x0041e80000100a00 */
[----:B0-----:R-:W2:Y:S04]  /*3f280*/  LDL.LU R8, [R1+0x830] ;  /* 0x0008300001087983 */ /* 0x001ea80000300800 */
[----:B------:R-:W2:Y:S04]  /*3f290*/  LDL.LU R9, [R1+0x834] ;  /* 0x0008340001097983 */ /* 0x000ea80000300800 */
[----:B------:R-:W2:Y:S04]  /*3f2a0*/  LDL.LU R10, [R1+0x838] ;  /* 0x00083800010a7983 */ /* 0x000ea80000300800 */
[----:B------:R-:W2:Y:S04]  /*3f2b0*/  LDL.LU R11, [R1+0x83c] ;  /* 0x00083c00010b7983 */ /* 0x000ea80000300800 */
[----:B------:R-:W3:Y:S04]  /*3f2c0*/  LDL.LU R16, [R1+0x7e0] ;  /* 0x0007e00001107983 */ /* 0x000ee80000300800 */
[----:B------:R-:W3:Y:S04]  /*3f2d0*/  LDL.LU R17, [R1+0x7e4] ;  /* 0x0007e40001117983 */ /* 0x000ee80000300800 */
[----:B------:R-:W2:Y:S04]  /*3f2e0*/  LDL.LU R18, [R1+0x7e8] ;  /* 0x0007e80001127983 */ /* 0x000ea80000300800 */
[----:B------:R-:W2:Y:S04]  /*3f2f0*/  LDL.LU R19, [R1+0x7ec] ;  /* 0x0007ec0001137983 */ /* 0x000ea80000300800 */
[----:B------:R-:W3:Y:S04]  /*3f300*/  LDL.LU R20, [R1+0x800] ;  /* 0x0008000001147983 */ /* 0x000ee80000300800 */
[----:B------:R-:W4:Y:S01]  /*3f310*/  LDL.LU R21, [R1+0x804] ;  /* 0x0008040001157983 */ /* 0x000f220000300800 */
[----:B------:R-:W-:-:S03]  /*3f320*/  IMAD.MOV.U32 R25, RZ, RZ, R23 ;  /* 0x000000ffff197224 */ /* 0x000fc600078e0017 */
[----:B------:R-:W4:Y:S04]  /*3f330*/  LDL.LU R22, [R1+0x808] ;  /* 0x0008080001167983 */ /* 0x000f280000300800 */
[----:B------:R-:W4:Y:S04]  /*3f340*/  LDL.LU R23, [R1+0x80c] ;  /* 0x00080c0001177983 */ /* 0x000f280000300800 */
[----:B--2---:R0:W-:Y:S04]  /*3f350*/  STL.64 [R1+0x2f70], R18 ;  /* 0x002f701201007387 */ /* 0x0041e80000100a00 */
[----:B---3--:R-:W-:Y:S01]  /*3f360*/  STL.64 [R1+0x2f68], R16 ;  /* 0x002f681001007387 */ /* 0x008fe20000100a00 */
[----:B0-----:R-:W-:-:S02]  /*3f370*/  IMAD.MOV.U32 R18, RZ, RZ, R2 ;  /* 0x000000ffff127224 */ /* 0x001fc400078e0002 */
[----:B------:R-:W-:-:S05]  /*3f380*/  IMAD.MOV.U32 R19, RZ, RZ, R0 ;  /* 0x000000ffff137224 */ /* 0x000fca00078e0000 */
[----:B------:R0:W-:Y:S04]  /*3f390*/  STL.64 [R1+0x2f88], R18 ;  /* 0x002f881201007387 */ /* 0x0001e80000100a00 */
[----:B0-----:R-:W4:Y:S04]  /*3f3a0*/  LDL.64 R18, [R1+0x1a8] ;  /* 0x0001a80001127983 */ /* 0x001f280000100a00 */
[----:B------:R-:W-:Y:S04]  /*3f3b0*/  STL.64 [R1+0x2f50], R26 ;  /* 0x002f501a01007387 */ /* 0x000fe80000100a00 */
[----:B------:R0:W-:Y:S04]  /*3f3c0*/  STL [R1+0x2f48], R25 ;  /* 0x002f481901007387 */ /* 0x0001e80000100800 */
[----:B------:R-:W2:Y:S04]  /*3f3d0*/  LDL.LU R24, [R1+0x7d0] ;  /* 0x0007d00001187983 */ /* 0x000ea80000300800 */
[----:B0-----:R-:W2:Y:S04]  /*3f3e0*/  LDL.LU R25, [R1+0x7d4] ;  /* 0x0007d40001197983 */ /* 0x001ea80000300800 */
[----:B------:R-:W3:Y:S04]  /*3f3f0*/  LDL.LU R26, [R1+0x7d8] ;  /* 0x0007d800011a7983 */ /* 0x000ee80000300800 */
[----:B------:R-:W3:Y:S01]  /*3f400*/  LDL.LU R27, [R1+0x7dc] ;  /* 0x0007dc00011b7983 */ /* 0x000ee20000300800 */
[C---:B------:R-:W-:Y:S03]  /*3f410*/  HMMA.16816.F32 R12, R4.reuse, R14, R8 ;  /* 0x0000000e040c723c */ /* 0x040fe60000001808 */
        /* <DEDUP_REMOVED lines=19> */
[----:B------:R-:W2:Y:S01]  /*3f550*/  LDL.LU.64 R12, [R1+0x2fa0] ;  /* 0x002fa000010c7983 */ /* 0x000ea20000300a00 */
[----:B----4-:R-:W-:Y:S01]  /*3f560*/  HMMA.16816.F32 R20, R4, R18, R20 ;  /* 0x000000120414723c */ /* 0x010fe20000001814 */
[----:B---3--:R-:W-:-:S07]  /*3f570*/  IMAD.MOV.U32 R28, RZ, RZ, R11 ;  /* 0x000000ffff1c7224 */ /* 0x008fce00078e000b */
[----:B--2---:R-:W-:Y:S01]  /*3f580*/  HMMA.16816.F32 R12, R4, R10, R12 ;  /* 0x0000000a040c723c */ /* 0x004fe2000000180c */
[----:B------:R0:W1:-:S15]  /*3f590*/  LDSM.16.MT88.4 R8, [R3+UR6+0x9080] ;  /* 0x009080060308783b */ /* 0x00005e0008004200 */
[----:B------:R-:W-:-:S03]  /*3f5a0*/  NOP ;  /* 0x0000000000007918 */ /* 0x000fc60000000000 */
[----:B------:R2:W-:Y:S04]  /*3f5b0*/  STL.64 [R1+0x810], R12 ;  /* 0x0008100c01007387 */ /* 0x0005e80000100a00 */
[----:B------:R3:W-:Y:S01]  /*3f5c0*/  STL.64 [R1+0x818], R14 ;  /* 0x0008180e01007387 */ /* 0x0007e20000100a00 */
[----:B0-----:R-:W-:-:S03]  /*3f5d0*/  IMAD.MOV.U32 R3, RZ, RZ, R19 ;  /* 0x000000ffff037224 */ /* 0x001fc600078e0013 */
[----:B--2---:R-:W2:Y:S04]  /*3f5e0*/  LDL.LU R12, [R1+0x7c0] ;  /* 0x0007c000010c7983 */ /* 0x004ea80000300800 */
[----:B------:R-:W2:Y:S04]  /*3f5f0*/  LDL.LU R13, [R1+0x7c4] ;  /* 0x0007c400010d7983 */ /* 0x000ea80000300800 */
[----:B---3--:R-:W2:Y:S04]  /*3f600*/  LDL.LU R14, [R1+0x7c8] ;  /* 0x0007c800010e7983 */ /* 0x008ea80000300800 */
[----:B------:R-:W2:Y:S04]  /*3f610*/  LDL.LU R15, [R1+0x7cc] ;  /* 0x0007cc00010f7983 */ /* 0x000ea80000300800 */
[----:B-1----:R0:W-:Y:S04]  /*3f620*/  STL.64 [R1+0x2df8], R10 ;  /* 0x002df80a01007387 */ /* 0x0021e80000100a00 */
[----:B------:R-:W-:Y:S04]  /*3f630*/  STL.64 [R1+0x2df0], R8 ;  /* 0x002df00801007387 */ /* 0x000fe80000100a00 */
[----:B0-----:R-:W2:Y:S04]  /*3f640*/  LDL.64 R10, [R1+0x168] ;  /* 0x00016800010a7983 */ /* 0x001ea80000100a00 */
[----:B------:R0:W-:Y:S04]  /*3f650*/  STL.64 [R1+0x800], R20 ;  /* 0x0008001401007387 */ /* 0x0001e80000100a00 */
[----:B------:R1:W-:Y:S01]  /*3f660*/  STL.64 [R1+0x808], R22 ;  /* 0x0008081601007387 */ /* 0x0003e20000100a00 */
[----:B0-----:R-:W-:-:S03]  /*3f670*/  IMAD.MOV.U32 R20, RZ, RZ, R18 ;  /* 0x000000ffff147224 */ /* 0x001fc600078e0012 */
[----:B-1----:R-:W3:Y:S04]  /*3f680*/  LDL.LU.64 R22, [R1+0x2f98] ;  /* 0x002f980001167983 */ /* 0x002ee80000300a00 */
[----:B------:R-:W4:Y:S04]  /*3f690*/  LDL.LU R21, [R1+0x2f90] ;  /* 0x002f900001157983 */ /* 0x000f280000300800 */
[----:B------:R-:W2:Y:S04]  /*3f6a0*/  LDL.LU.64 R18, [R1+0x2f88] ;  /* 0x002f880001127983 */ /* 0x000ea80000300a00 */
[----:B------:R-:W-:Y:S04]  /*3f6b0*/  STL [R1+0x2d2c], R3 ;  /* 0x002d2c0301007387 */ /* 0x000fe80000100800 */
[----:B------:R-:W-:Y:S01]  /*3f6c0*/  STL [R1+0x2d28], R20 ;  /* 0x002d281401007387 */ /* 0x000fe20000100800 */
[----:B--2---:R-:W-:Y:S03]  /*3f6d0*/  HMMA.16816.F32 R16, R4, R18, R24 ;  /* 0x000000120410723c */ /* 0x004fe60000001818 */
[----:B---3--:R-:W-:Y:S04]  /*3f6e0*/  STL.64 [R1+0x2f40], R22 ;  /* 0x002f401601007387 */ /* 0x008fe80000100a00 */
[----:B------:R-:W2:Y:S04]  /*3f6f0*/  LDL.LU.64 R26, [R1+0x2f80] ;  /* 0x002f8000011a7983 */ /* 0x000ea80000300a00 */
[----:B------:R-:W2:Y:S08]  /*3f700*/  LDL.LU.64 R24, [R1+0x2f78] ;  /* 0x002f780001187983 */ /* 0x000eb00000300a00 */
[----:B------:R-:W-:Y:S04]  /*3f710*/  STL.64 [R1+0x7f0], R16 ;  /* 0x0007f01001007387 */ /* 0x000fe80000100a00 */
[----:B------:R0:W-:Y:S04]  /*3f720*/  STL.64 [R1+0x7f8], R18 ;  /* 0x0007f81201007387 */ /* 0x0001e80000100a00 */
[----:B0-----:R-:W3:Y:S04]  /*3f730*/  LDL.LU.64 R18, [R1+0x2f70] ;  /* 0x002f700001127983 */ /* 0x001ee80000300a00 */
[----:B------:R-:W3:Y:S01]  /*3f740*/  LDL.LU.64 R16, [R1+0x2f68] ;  /* 0x002f680001107983 */ /* 0x000ee20000300a00 */
[----:B------:R-:W-:-:S02]  /*3f750*/  IMAD.MOV.U32 R22, RZ, RZ, R29 ;  /* 0x000000ffff167224 */ /* 0x000fc400078e001d */
[----:B----4-:R-:W-:Y:S01]  /*3f760*/  IMAD.MOV.U32 R23, RZ, RZ, R21 ;  /* 0x000000ffff177224 */ /* 0x010fe200078e0015 */
[----:B------:R-:W4:Y:S06]  /*3f770*/  LDL R29, [R1+0x2048] ;  /* 0x00204800011d7983 */ /* 0x000f2c0000100800 */
[----:B---3--:R-:W-:Y:S01]  /*3f780*/  HMMA.16816.F32 R20, R4, R22, R16 ;  /* 0x000000160414723c */ /* 0x008fe20000001810 */
[----:B------:R-:W2:-:S15]  /*3f790*/  LDL.LU.64 R18, [R1+0x2f60] ;  /* 0x002f600001127983 */ /* 0x000e9e0000300a00 */
[----:B------:R-:W-:-:S03]  /*3f7a0*/  NOP ;  /* 0x0000000000007918 */ /* 0x000fc60000000000 */
[----:B------:R-:W-:Y:S04]  /*3f7b0*/  STL.64 [R1+0x7e0], R20 ;  /* 0x0007e01401007387 */ /* 0x000fe80000100a00 */
[----:B------:R2:W-:Y:S04]  /*3f7c0*/  STL.64 [R1+0x7e8], R22 ;  /* 0x0007e81601007387 */ /* 0x0005e80000100a00 */
[----:B------:R-:W3:Y:S01]  /*3f7d0*/  LDL.LU R16, [R1+0x760] ;  /* 0x0007600001107983 */ /* 0x000ee20000300800 */
[----:B--2---:R-:W-:-:S15]  /*3f7e0*/  HMMA.16816.F32 R20, R4, R18, R24 ;  /* 0x000000120414723c */ /* 0x004fde0000001818 */
[----:B------:R-:W-:-:S04]  /*3f7f0*/  NOP ;  /* 0x0000000000007918 */ /* 0x000fc80000000000 */
[----:B------:R-:W-:Y:S04]  /*3f800*/  STL.64 [R1+0x7d0], R20 ;  /* 0x0007d01401007387 */ /* 0x000fe80000100a00 */
[----:B------:R0:W-:Y:S04]  /*3f810*/  STL.64 [R1+0x7d8], R22 ;  /* 0x0007d81601007387 */ /* 0x0001e80000100a00 */
[----:B------:R-:W3:Y:S04]  /*3f820*/  LDL.LU R17, [R1+0x764] ;  /* 0x0007640001117983 */ /* 0x000ee80000300800 */
[----:B------:R-:W2:Y:S04]  /*3f830*/  LDL.LU R18, [R1+0x768] ;  /* 0x0007680001127983 */ /* 0x000ea80000300800 */
[----:B------:R-:W2:Y:S04]  /*3f840*/  LDL.LU R19, [R1+0x76c] ;  /* 0x00076c0001137983 */ /* 0x000ea80000300800 */
[----:B------:R-:W3:Y:S04]  /*3f850*/  LDL.LU R24, [R1+0x7b0] ;  /* 0x0007b00001187983 */ /* 0x000ee80000300800 */
[----:B------:R-:W4:Y:S04]  /*3f860*/  LDL.LU R25, [R1+0x7b4] ;  /* 0x0007b40001197983 */ /* 0x000f280000300800 */
[----:B------:R-:W4:Y:S04]  /*3f870*/  LDL.LU R26, [R1+0x7b8] ;  /* 0x0007b800011a7983 */ /* 0x000f280000300800 */
[----:B------:R-:W4:Y:S04]  /*3f880*/  LDL.LU R27, [R1+0x7bc] ;  /* 0x0007bc00011b7983 */ /* 0x000f280000300800 */
[----:B0-----:R-:W4:Y:S04]  /*3f890*/  LDL.64 R22, [R1+0x158] ;  /* 0x0001580001167983 */ /* 0x001f280000100a00 */
[----:B--2---:R0:W-:Y:S04]  /*3f8a0*/  STL.64 [R1+0x2ef8], R18 ;  /* 0x002ef81201007387 */ /* 0x0041e80000100a00 */
[----:B---3--:R1:W-:Y:S04]  /*3f8b0*/  STL.64 [R1+0x2ef0], R16 ;  /* 0x002ef01001007387 */ /* 0x0083e80000100a00 */
[----:B0-----:R-:W2:Y:S04]  /*3f8c0*/  LDL.64 R18, [R1+0x118] ;  /* 0x0001180001127983 */ /* 0x001ea80000100a00 */
[----:B--2---:R0:W-:Y:S04]  /*3f8d0*/  STL.64 [R1+0x2f00], R18 ;  /* 0x002f001201007387 */ /* 0x0041e80000100a00 */
[----:B-1----:R-:W2:Y:S04]  /*3f8e0*/  LDL.LU R16, [R1+0x780] ;  /* 0x0007800001107983 */ /* 0x002ea80000300800 */
[----:B------:R-:W2:Y:S04]  /*3f8f0*/  LDL.LU R17, [R1+0x784] ;  /* 0x0007840001117983 */ /* 0x000ea80000300800 */
[----:B0-----:R-:W3:Y:S04]  /*3f900*/  LDL.LU R18, [R1+0x788] ;  /* 0x0007880001127983 */ /* 0x001ee80000300800 */
[----:B------:R-:W3:Y:S01]  /*3f910*/  LDL.LU R19, [R1+0x78c] ;  /* 0x00078c0001137983 */ /* 0x000ee20000300800 */
[----:B------:R-:W-:Y:S03]  /*3f920*/  HMMA.16816.F32 R12, R4, R10, R12 ;  /* 0x0000000a040c723c */ /* 0x000fe6000000180c */
[----:B---3--:R0:W-:Y:S04]  /*3f930*/  STL.64 [R1+0x2f10], R18 ;  /* 0x002f101201007387 */ /* 0x0081e80000100a00 */
[----:B--2---:R-:W-:Y:S04]  /*3f940*/  STL.64 [R1+0x2f08], R16 ;  /* 0x002f081001007387 */ /* 0x004fe80000100a00 */
[----:B0-----:R-:W2:Y:S04]  /*3f950*/  LDL.64 R18, [R1+0x138] ;  /* 0x0001380001127983 */ /* 0x001ea80000100a00 */
[----:B--2---:R0:W-:Y:S04]  /*3f960*/  STL.64 [R1+0x2f28], R18 ;  /* 0x002f281201007387 */ /* 0x0041e80000100a00 */
[----:B0-----:R-:W2:Y:S04]  /*3f970*/  LDL.64 R18, [R1+0x148] ;  /* 0x0001480001127983 */ /* 0x001ea80000100a00 */
[----:B------:R-:W-:Y:S04]  /*3f980*/  STL.64 [R1+0x7c0], R12 ;  /* 0x0007c00c01007387 */ /* 0x000fe80000100a00 */
[----:B------:R0:W-:Y:S04]  /*3f990*/  STL.64 [R1+0x7c8], R14 ;  /* 0x0007c80e01007387 */ /* 0x0001e80000100a00 */
[----:B0-----:R-:W3:Y:S04]  /*3f9a0*/  LDL.LU.64 R14, [R1+0x2f58] ;  /* 0x002f5800010e7983 */ /* 0x001ee80000300a00 */
[----:B------:R-:W2:Y:S01]  /*3f9b0*/  LDL.LU R8, [R1+0x750] ;  /* 0x0007500001087983 */ /* 0x000ea20000300800 */
[----:B------:R-:W-:-:S03]  /*3f9c0*/  IMAD.MOV.U32 R13, RZ, RZ, R10 ;  /* 0x000000ffff0d7224 */ /* 0x000fc600078e000a */
[----:B------:R-:W2:Y:S01]  /*3f9d0*/  LDL.LU R9, [R1+0x754] ;  /* 0x0007540001097983 */ /* 0x000ea20000300800 */
[----:B------:R-:W-:-:S03]  /*3f9e0*/  IMAD.MOV.U32 R12, RZ, RZ, R11 ;  /* 0x000000ffff0c7224 */ /* 0x000fc600078e000b */
[----:B------:R-:W2:Y:S04]  /*3f9f0*/  LDL.LU R10, [R1+0x758] ;  /* 0x00075800010a7983 */ /* 0x000ea80000300800 */
[----:B------:R-:W2:Y:S04]  /*3fa00*/  LDL.LU R11, [R1+0x75c] ;  /* 0x00075c00010b7983 */ /* 0x000ea80000300800 */
[----:B--2---:R-:W-:Y:S04]  /*3fa10*/  STL.64 [R1+0x2f20], R10 ;  /* 0x002f200a01007387 */ /* 0x004fe80000100a00 */
[----:B------:R0:W-:Y:S04]  /*3fa20*/  STL.64 [R1+0x2f18], R8 ;  /* 0x002f180801007387 */ /* 0x0001e80000100a00 */
[----:B0-----:R-:W2:Y:S04]  /*3fa30*/  LDL.LU R8, [R1+0x790] ;  /* 0x0007900001087983 */ /* 0x001ea80000300800 */
[----:B------:R-:W2:Y:S04]  /*3fa40*/  LDL.LU R9, [R1+0x794] ;  /* 0x0007940001097983 */ /* 0x000ea80000300800 */
[----:B------:R-:W2:Y:S04]  /*3fa50*/  LDL.LU R10, [R1+0x798] ;  /* 0x00079800010a7983 */ /* 0x000ea80000300800 */
[----:B------:R-:W2:Y:S01]  /*3fa60*/  LDL.LU R11, [R1+0x79c] ;  /* 0x00079c00010b7983 */ /* 0x000ea20000300800 */
[----:B----4-:R-:W-:Y:S03]  /*3fa70*/  HMMA.16816.F32 R24, R4, R22, R24 ;  /* 0x000000160418723c */ /* 0x010fe60000001818 */
[----:B--2---:R-:W-:Y:S04]  /*3fa80*/  STL.64 [R1+0x2f38], R10 ;  /* 0x002f380a01007387 */ /* 0x004fe80000100a00 */
[----:B------:R0:W-:Y:S04]  /*3fa90*/  STL.64 [R1+0x2f30], R8 ;  /* 0x002f300801007387 */ /* 0x0001e80000100a00 */
[----:B0-----:R-:W2:Y:S04]  /*3faa0*/  LDL.LU R8, [R1+0x7a0] ;  /* 0x0007a00001087983 */ /* 0x001ea80000300800 */
[----:B------:R-:W2:Y:S04]  /*3fab0*/  LDL.LU R9, [R1+0x7a4] ;  /* 0x0007a40001097983 */ /* 0x000ea80000300800 */
[----:B------:R-:W2:Y:S04]  /*3fac0*/  LDL.LU R10, [R1+0x7a8] ;  /* 0x0007a800010a7983 */ /* 0x000ea80000300800 */
[----:B------:R-:W2:Y:S04]  /*3fad0*/  LDL.LU R11, [R1+0x7ac] ;  /* 0x0007ac00010b7983 */ /* 0x000ea80000300800 */
[----:B------:R-:W-:Y:S04]  /*3fae0*/  STL [R1+0x2d34], R12 ;  /* 0x002d340c01007387 */ /* 0x000fe80000100800 */
[----:B------:R-:W-:Y:S04]  /*3faf0*/  STL [R1+0x2d30], R13 ;  /* 0x002d300d01007387 */ /* 0x000fe80000100800 */
[----:B------:R0:W-:Y:S01]  /*3fb00*/  STL.64 [R1+0x7b0], R24 ;  /* 0x0007b01801007387 */ /* 0x0001e20000100a00 */
[----:B------:R-:W-:-:S03]  /*3fb10*/  IMAD.MOV.U32 R21, RZ, RZ, R23 ;  /* 0x000000ffff157224 */ /* 0x000fc600078e0017 */
[----:B------:R1:W-:Y:S01]  /*3fb20*/  STL.64 [R1+0x7b8], R26 ;  /* 0x0007b81a01007387 */ /* 0x0003e20000100a00 */
[----:B------:R-:W-:Y:S02]  /*3fb30*/  IMAD.MOV.U32 R3, RZ, RZ, R18 ;  /* 0x000000ffff037224 */ /* 0x000fe400078e0012 */
[----:B0-----:R-:W-:Y:S01]  /*3fb40*/  IMAD.MOV.U32 R24, RZ, RZ, R22 ;  /* 0x000000ffff187224 */ /* 0x001fe200078e0016 */
[----:B-1----:R-:W4:Y:S04]  /*3fb50*/  LDL.LU.64 R26, [R1+0x2f50] ;  /* 0x002f5000011a7983 */ /* 0x002f280000300a00 */
[----:B------:R-:W3:Y:S04]  /*3fb60*/  LDL.LU R25, [R1+0x2f48] ;  /* 0x002f480001197983 */ /* 0x000ee80000300800 */
        /* <DEDUP_REMOVED lines=11> */
[----:B------:R-:W-:Y:S04]  /*3fc20*/  STL [R1+0x2d44], R20 ;  /* 0x002d441401007387 */ /* 0x000fe80000100800 */
        /* <DEDUP_REMOVED lines=9> */
[----:B------:R-:W3:Y:S04]  /*3fcc0*/  LDL.LU.64 R18, [R1+0x2f10] ;  /* 0x002f100001127983 */ /* 0x000ee80000300a00 */
[----:B------:R-:W3:Y:S04]  /*3fcd0*/  LDL.LU.64 R16, [R1+0x2f08] ;  /* 0x002f080001107983 */ /* 0x000ee80000300a00 */
[----:B------:R-:W-:Y:S04]  /*3fce0*/  STL [R1+0x2d4c], R13 ;  /* 0x002d4c0d01007387 */ /* 0x000fe80000100800 */
[----:B------:R-:W-:Y:S01]  /*3fcf0*/  STL [R1+0x2d48], R12 ;  /* 0x002d480c01007387 */ /* 0x000fe20000100800 */
[----:B---3--:R-:W-:-:S15]  /*3fd00*/  HMMA.16816.F32 R16, R4, R14, R16 ;  /* 0x0000000e0410723c */ /* 0x008fde0000001810 */
[----:B------:R-:W-:-:S04]  /*3fd10*/  NOP ;  /* 0x0000000000007918 */ /* 0x000fc80000000000 */
[----:B------:R-:W-:Y:S04]  /*3fd20*/  STL.64 [R1+0x780], R16 ;  /* 0x0007801001007387 */ /* 0x000fe80000100a00 */
[----:B------:R0:W-:Y:S04]  /*3fd30*/  STL.64 [R1+0x788], R18 ;  /* 0x0007881201007387 */ /* 0x0001e80000100a00 */
[----:B0-----:R-:W3:Y:S04]  /*3fd40*/  LDL.LU.64 R18, [R1+0x2f00] ;  /* 0x002f000001127983 */ /* 0x001ee80000300a00 */
[----:B------:R0:W-:Y:S04]  /*3fd50*/  STL.64 [R1+0x2c68], R14 ;  /* 0x002c680e01007387 */ /* 0x0001e80000100a00 */
[----:B------:R-:W3:Y:S04]  /*3fd60*/  LDL.LU R12, [R1+0x770] ;  /* 0x00077000010c7983 */ /* 0x000ee80000300800 */
[----:B------:R-:W3:Y:S04]  /*3fd70*/  LDL.LU R13, [R1+0x774] ;  /* 0x00077400010d7983 */ /* 0x000ee80000300800 */
[----:B0-----:R-:W3:Y:S04]  /*3fd80*/  LDL.LU R14, [R1+0x778] ;  /* 0x00077800010e7983 */ /* 0x001ee80000300800 */
[----:B------:R-:W3:Y:S02]  /*3fd90*/  LDL.LU R15, [R1+0x77c] ;  /* 0x00077c00010f7983 */ /* 0x000ee40000300800 */
[----:B---3--:R-:W-:-:S15]  /*3fda0*/  HMMA.16816.F32 R12, R4, R18, R12 ;  /* 0x00000012040c723c */ /* 0x008fde000000180c */
[----:B------:R-:W-:-:S04]  /*3fdb0*/  NOP ;  /* 0x0000000000007918 */ /* 0x000fc80000000000 */
[----:B------:R-:W-:Y:S04]  /*3fdc0*/  STL.64 [R1+0x770], R12 ;  /* 0x0007700c01007387 */ /* 0x000fe80000100a00 */
[----:B------:R0:W-:Y:S02]  /*3fdd0*/  STL.64 [R1+0x778], R14 ;  /* 0x0007780e01007387 */ /* 0x0001e40000100a00 */
[----:B0-----:R-:W-:Y:S02]  /*3fde0*/  IMAD.MOV.U32 R14, RZ, RZ, R19 ;  /* 0x000000ffff0e7224 */ /* 0x001fe400078e0013 */
[----:B------:R-:W-:Y:S02]  /*3fdf0*/  IMAD.MOV.U32 R15, RZ, RZ, R18 ;  /* 0x000000ffff0f7224 */ /* 0x000fe400078e0012 */
[----:B------:R-:W3:Y:S04]  /*3fe00*/  LDL.LU.64 R18, [R1+0x2ef8] ;  /* 0x002ef80001127983 */ /* 0x000ee80000300a00 */
[----:B------:R-:W3:Y:S04]  /*3fe10*/  LDL.LU.64 R16, [R1+0x2ef0] ;  /* 0x002ef00001107983 */ /* 0x000ee80000300a00 */
[----:B------:R-:W-:Y:S04]  /*3fe20*/  STL [R1+0x2d54], R14 ;  /* 0x002d540e01007387 */ /* 0x000fe80000100800 */
[----:B------:R0:W-:Y:S04]  /*3fe30*/  STL [R1+0x2d50], R15 ;  /* 0x002d500f01007387 */ /* 0x0001e80000100800 */
[----:B0-----:R-:W3:Y:S02]  /*3fe40*/  LDL.64 R14, [R1+0x108] ;  /* 0x00010800010e7983 */ /* 0x001ee40000100a00 */
[----:B---3--:R-:W-:-:S15]  /*3fe50*/  HMMA.16816.F32 R16, R4, R14, R16 ;  /* 0x0000000e0410723c */ /* 0x008fde0000001810 */
[----:B------:R-:W-:-:S04]  /*3fe60*/  NOP ;  /* 0x0000000000007918 */ /* 0x000fc80000000000 */
[----:B------:R-:W-:Y:S04]  /*3fe70*/  STL.64 [R1+0x760], R16 ;  /* 0x0007601001007387 */ /* 0x000fe80000100a00 */
[----:B------:R0:W-:Y:S04]  /*3fe80*/  STL.64 [R1+0x768], R18 ;  /* 0x0007681201007387 */ /* 0x0001e80000100a00 */
[----:B0-----:R-:W2:Y:S01]  /*3fe90*/  LDL.LU.64 R18, [R1+0x2ee8] ;  /* 0x002ee80001127983 */ /* 0x001ea20000300a00 */
[----:B------:R-:W-:Y:S02]  /*3fea0*/  IMAD.MOV.U32 R24, RZ, RZ, R15 ;  /* 0x000000ffff187224 */ /* 0x000fe400078e000f */
[----:B------:R-:W-:-:S03]  /*3feb0*/  IMAD.MOV.U32 R21, RZ, RZ, R14 ;  /* 0x000000ffff157224 */ /* 0x000fc600078e000e */
[----:B------:R0:W-:Y:S04]  /*3fec0*/  STL [R1+0x2d5c], R24 ;  /* 0x002d5c1801007387 */ /* 0x0001e80000100800 */
[----:B----4-:R-:W-:Y:S04]  /*3fed0*/  STL.64 [R1+0x2ec8], R26 ;  /* 0x002ec81a01007387 */ /* 0x010fe80000100a00 */
[----:B------:R1:W-:Y:S04]  /*3fee0*/  STL [R1+0x2ec0], R25 ;  /* 0x002ec01901007387 */ /* 0x0003e80000100800 */
[----:B------:R-:W-:Y:S01]  /*3fef0*/  STL [R1+0x2d58], R21 ;  /* 0x002d581501007387 */ /* 0x000fe20000100800 */
[----:B--2---:R-:W-:-:S15]  /*3ff00*/  HMMA.16816.F32 R8, R4, R18, R8 ;  /* 0x000000120408723c */ /* 0x004fde0000001808 */
[----:B------:R-:W-:-:S04]  /*3ff10*/  NOP ;  /* 0x0000000000007918 */ /* 0x000fc80000000000 */
[----:B------:R-:W-:Y:S04]  /*3ff20*/  STL.64 [R1+0x750], R8 ;  /* 0x0007500801007387 */ /* 0x000fe80000100a00 */
[----:B------:R-:W-:Y:S04]  /*3ff30*/  STL.64 [R1+0x758], R10 ;  /* 0x0007580a01007387 */ /* 0x000fe80000100a00 */
[----:B0-----:R-:W2:Y:S04]  /*3ff40*/  LDL.LU R24, [R1+0x720] ;  /* 0x0007200001187983 */ /* 0x001ea80000300800 */
[----:B-1----:R-:W2:Y:S04]  /*3ff50*/  LDL.LU R25, [R1+0x724] ;  /* 0x0007240001197983 */ /* 0x002ea80000300800 */
[----:B------:R-:W3:Y:S04]  /*3ff60*/  LDL.LU R26, [R1+0x728] ;  /* 0x00072800011a7983 */ /* 0x000ee80000300800 */
[----:B------:R-:W3:Y:S04]  /*3ff70*/  LDL.LU R27, [R1+0x72c] ;  /* 0x00072c00011b7983 */ /* 0x000ee80000300800 */
[----:B------:R-:W4:Y:S04]  /*3ff80*/  LDL.LU R12, [R1+0x740] ;  /* 0x00074000010c7983 */ /* 0x000f280000300800 */
[----:B------:R-:W4:Y:S04]  /*3ff90*/  LDL.LU R13, [R1+0x744] ;  /* 0x00074400010d7983 */ /* 0x000f280000300800 */
[----:B------:R-:W4:Y:S04]  /*3ffa0*/  LDL.LU R14, [R1+0x748] ;  /* 0x00074800010e7983 */ /* 0x000f280000300800 */
[----:B------:R-:W4:Y:S04]  /*3ffb0*/  LDL.LU R15, [R1+0x74c] ;  /* 0x00074c00010f7983 */ /* 0x000f280000300800 */
[----:B---3--:R0:W-:Y:S04]  /*3ffc0*/  STL.64 [R1+0x2ed8], R26 ;  /* 0x002ed81a01007387 */ /* 0x0081e80000100a00 */
[----:B--2---:R-:W-:Y:S04]  /*3ffd0*/  STL.64 [R1+0x2ed0], R24 ;  /* 0x002ed01801007387 */ /* 0x004fe80000100a00 */
[----:B0-----:R-:W2:Y:S04]  /*3ffe0*/  LDL.64 R26, [R1+0xd8] ;  /* 0x0000d800011a7983 */ /* 0x001ea80000100a00 */
[----:B--2---:R0:W-:Y:S04]  /*3fff0*/  STL.64 [R1+0x2ee0], R26 ;  /* 0x002ee01a01007387 */ /* 0x0041e80000100a00 */
[----:B------:R-:W2:Y:S04]  /*40000*/  LDL.64 R10, [R1+0x98] ;  /* 0x00009800010a7983 */ /* 0x000ea80000100a00 */
[----:B0-----:R-:W4:Y:S04]  /*40010*/  LDL.64 R26, [R1+0xe8] ;  /* 0x0000e800011a7983 */ /* 0x001f280000100a00 */
[----:B--2---:R0:W-:Y:S04]  /*40020*/  STL.64 [R1+0x2e88], R10 ;  /* 0x002e880a01007387 */ /* 0x0041e80000100a00 */
[----:B0-----:R-:W2:Y:S04]  /*40030*/  LDL.64 R10, [R1+0xa8] ;  /* 0x0000a800010a7983 */ /* 0x001ea80000100a00 */
[----:B--2---:R0:W-:Y:S04]  /*40040*/  STL.64 [R1+0x2ea0], R10 ;  /* 0x002ea00a01007387 */ /* 0x0041e80000100a00 */
[----:B0-----:R-:W2:Y:S01]  /*40050*/  LDL.64 R10, [R1+0xb8] ;  /* 0x0000b800010a7983 */ /* 0x001ea20000100a00 */
[----:B------:R-:W-:-:S02]  /*40060*/  IMAD.MOV.U32 R20, RZ, RZ, R18 ;  /* 0x000000ffff147224 */ /* 0x000fc400078e0012 */
[----:B------:R-:W-:Y:S01]  /*40070*/  IMAD.MOV.U32 R3, RZ, RZ, R19 ;  /* 0x000000ffff037224 */ /* 0x000fe200078e0013 */
[----:B--2---:R0:W-:Y:S04]  /*40080*/  STL.64 [R1+0x2eb8], R10 ;  /* 0x002eb80a01007387 */ /* 0x0041e80000100a00 */
[----:B0-----:R-:W2:Y:S04]  /*40090*/  LDL.64 R10, [R1+0xc8] ;  /* 0x0000c800010a7983 */ /* 0x001ea80000100a00 */
[----:B------:R-:W3:Y:S04]  /*400a0*/  LDL.LU R16, [R1+0x6e0] ;  /* 0x0006e00001107983 */ /* 0x000ee80000300800 */
[----:B------:R-:W3:Y:S04]  /*400b0*/  LDL.LU R17, [R1+0x6e4] ;  /* 0x0006e40001117983 */ /* 0x000ee80000300800 */
[----:B------:R-:W2:Y:S04]  /*400c0*/  LDL.LU R18, [R1+0x6e8] ;  /* 0x0006e80001127983 */ /* 0x000ea80000300800 */
[----:B------:R-:W2:Y:S01]  /*400d0*/  LDL.LU R19, [R1+0x6ec] ;  /* 0x0006ec0001137983 */ /* 0x000ea20000300800 */
[----:B----4-:R-:W-:Y:S03]  /*400e0*/  HMMA.16816.F32 R12, R4, R26, R12 ;  /* 0x0000001a040c723c */ /* 0x010fe6000000180c */
[----:B--2---:R-:W-:Y:S04]  /*400f0*/  STL.64 [R1+0x2e98], R18 ;  /* 0x002e981201007387 */ /* 0x004fe80000100a00 */
[----:B---3--:R0:W-:Y:S04]  /*40100*/  STL.64 [R1+0x2e90], R16 ;  /* 0x002e901001007387 */ /* 0x0081e80000100a00 */
        /* <DEDUP_REMOVED lines=10> */
[----:B------:R-:W-:Y:S04]  /*401b0*/  STL [R1+0x2d64], R3 ;  /* 0x002d640301007387 */ /* 0x000fe80000100800 */
[----:B------:R-:W-:Y:S04]  /*401c0*/  STL [R1+0x2d60], R20 ;  /* 0x002d601401007387 */ /* 0x000fe80000100800 */
[----:B------:R0:W-:Y:S04]  /*401d0*/  STL.64 [R1+0x740], R12 ;  /* 0x0007400c01007387 */ /* 0x0001e80000100a00 */
[----:B------:R-:W-:Y:S01]  /*401e0*/  STL.64 [R1+0x748], R14 ;  /* 0x0007480e01007387 */ /* 0x000fe20000100a00 */
[----:B0-----:R-:W-:-:S02]  /*401f0*/  IMAD.MOV.U32 R12, RZ, RZ, R27 ;  /* 0x000000ffff0c7224 */ /* 0x001fc400078e001b */
[----:B------:R-:W-:Y:S02]  /*40200*/  IMAD.MOV.U32 R13, RZ, RZ, R26 ;  /* 0x000000ffff0d7224 */ /* 0x000fe400078e001a */
[----:B------:R-:W3:Y:S04]  /*40210*/  LDL.LU.64 R26, [R1+0x2ee0] ;  /* 0x002ee000011a7983 */ /* 0x000ee80000300a00 */
[----:B------:R0:W-:Y:S04]  /*40220*/  STL [R1+0x2d6c], R12 ;  /* 0x002d6c0c01007387 */ /* 0x0001e80000100800 */
[----:B------:R1:W-:Y:S04]  /*40230*/  STL [R1+0x2d68], R13 ;  /* 0x002d680d01007387 */ /* 0x0003e80000100800 */
[----:B0-----:R-:W3:Y:S04]  /*40240*/  LDL.LU R12, [R1+0x730] ;  /* 0x00073000010c7983 */ /* 0x001ee80000300800 */
[----:B-1----:R-:W3:Y:S04]  /*40250*/  LDL.LU R13, [R1+0x734] ;  /* 0x00073400010d7983 */ /* 0x002ee80000300800 */
[----:B------:R-:W3:Y:S04]  /*40260*/  LDL.LU R14, [R1+0x738] ;  /* 0x00073800010e7983 */ /* 0x000ee80000300800 */
        /* <DEDUP_REMOVED lines=8> */
[----:B------:R-:W3:Y:S01]  /*402f0*/  LDL.LU.64 R24, [R1+0x2ed0] ;  /* 0x002ed00001187983 */ /* 0x000ee20000300a00 */
[----:B------:R-:W-:Y:S01]  /*40300*/  IMAD.MOV.U32 R21, RZ, RZ, R11 ;  /* 0x000000ffff157224 */ /* 0x000fe200078e000b */
[----:B---3--:R-:W-:-:S15]  /*40310*/  HMMA.16816.F32 R24, R4, R10, R24 ;  /* 0x0000000a0418723c */ /* 0x008fde0000001818 */
[----:B------:R-:W-:-:S04]  /*40320*/  NOP ;  /* 0x0000000000007918 */ /* 0x000fc80000000000 */
[----:B------:R0:W-:Y:S04]  /*40330*/  STL.64 [R1+0x720], R24 ;  /* 0x0007201801007387 */ /* 0x0001e80000100a00 */
[----:B------:R1:W-:Y:S01]  /*40340*/  STL.64 [R1+0x728], R26 ;  /* 0x0007281a01007387 */ /* 0x0003e20000100a00 */
[----:B0-----:R-:W-:-:S03]  /*40350*/  IMAD.MOV.U32 R24, RZ, RZ, R10 ;  /* 0x000000ffff187224 */ /* 0x001fc600078e000a */
[----:B-1----:R-:W3:Y:S04]  /*40360*/  LDL.LU.64 R26, [R1+0x2ec8] ;  /* 0x002ec800011a7983 */ /* 0x002ee80000300a00 */
[----:B------:R-:W4:Y:S04]  /*40370*/  LDL.LU R25, [R1+0x2ec0] ;  /* 0x002ec00001197983 */ /* 0x000f280000300800 */
[----:B------:R-:W2:Y:S02]  /*40380*/  LDL.LU.64 R10, [R1+0x2eb8] ;  /* 0x002eb800010a7983 */ /* 0x000ea40000300a00 */
[----:B--2---:R-:W-:Y:S02]  /*40390*/  HMMA.16816.F32 R16, R4, R10, R16 ;  /* 0x0000000a0410723c */ /* 0x004fe40000001810 */
[----:B---3--:R-:W-:Y:S04]  /*403a0*/  STL.64 [R1+0x2e38], R26 ;  /* 0x002e381a01007387 */ /* 0x008fe80000100a00 */
[----:B------:R-:W-:Y:S01]  /*403b0*/  STL [R1+0x2e30], R24 ;  /* 0x002e301801007387 */ /* 0x000fe20000100800 */
[----:B------:R-:W-:-:S02]  /*403c0*/  IMAD.MOV.U32 R3, RZ, RZ, R10 ;  /* 0x000000ffff037224 */ /* 0x000fc400078e000a */
[----:B------:R-:W-:-:S10]  /*403d0*/  IMAD.MOV.U32 R20, RZ, RZ, R11 ;  /* 0x000000ffff147224 */ /* 0x000fd400078e000b */
[----:B------:R-:W-:Y:S04]  /*403e0*/  STL.64 [R1+0x710], R16 ;  /* 0x0007101001007387 */ /* 0x000fe80000100a00 */
[----:B------:R0:W-:Y:S04]  /*403f0*/  STL.64 [R1+0x718], R18 ;  /* 0x0007181201007387 */ /* 0x0001e80000100a00 */
[----:B0-----:R-:W2:Y:S04]  /*40400*/  LDL.LU.64 R18, [R1+0x2eb0] ;  /* 0x002eb00001127983 */ /* 0x001ea80000300a00 */
[----:B------:R-:W2:Y:S04]  /*40410*/  LDL.LU.64 R16, [R1+0x2ea8] ;  /* 0x002ea80001107983 */ /* 0x000ea80000300a00 */
[----:B------:R-:W2:Y:S02]  /*40420*/  LDL.LU.64 R10, [R1+0x2ea0] ;  /* 0x002ea000010a7983 */ /* 0x000ea40000300a00 */
        /* <DEDUP_REMOVED lines=9> */
[----:B------:R0:W-:Y:S04]  /*404c0*/  STL.64 [R1+0x2d78], R14 ;  /* 0x002d780e01007387 */ /* 0x0001e80000100a00 */
[----:B------:R-:W-:Y:S01]  /*404d0*/  STL.64 [R1+0x2d70], R12 ;  /* 0x002d700c01007387 */ /* 0x000fe20000100a00 */
[----:B0-----:R-:W-:-:S02]  /*404e0*/  IMAD.MOV.U32 R14, RZ, RZ, R2 ;  /* 0x000000ffff0e7224 */ /* 0x001fc400078e0002 */
[----:B------:R-:W-:-:S05]  /*404f0*/  IMAD.MOV.U32 R15, RZ, RZ, R0 ;  /* 0x000000ffff0f7224 */ /* 0x000fca00078e0000 */
[----:B------:R0:W-:Y:S04]  /*40500*/  STL.64 [R1+0x2d88], R14 ;  /* 0x002d880e01007387 */ /* 0x0001e80000100a00 */
[----:B0-----:R-:W2:Y:S04]  /*40510*/  LDL.64 R14, [R1+0x1d8] ;  /* 0x0001d800010e7983 */ /* 0x001ea80000100a00 */
[----:B--2---:R0:W-:Y:S04]  /*40520*/  STL.64 [R1+0x2da0], R14 ;  /* 0x002da00e01007387 */ /* 0x0041e80000100a00 */
[----:B------:R-:W3:Y:S04]  /*40530*/  LDL.LU R12, [R1+0x6f0] ;  /* 0x0006f000010c7983 */ /* 0x000ee80000300800 */
[----:B------:R-:W3:Y:S04]  /*40540*/  LDL.LU R13, [R1+0x6f4] ;  /* 0x0006f400010d7983 */ /* 0x000ee80000300800 */
[----:B0-----:R-:W3:Y:S04]  /*40550*/  LDL.LU R14, [R1+0x6f8] ;  /* 0x0006f800010e7983 */ /* 0x001ee80000300800 */
[----:B------:R-:W3:Y:S02]  /*40560*/  LDL.LU R15, [R1+0x6fc] ;  /* 0x0006fc00010f7983 */ /* 0x000ee40000300800 */
[----:B---3--:R-:W-:-:S15]  /*40570*/  HMMA.16816.F32 R12, R4, R10, R12 ;  /* 0x0000000a040c723c */ /* 0x008fde000000180c */
[----:B------:R-:W-:-:S04]  /*40580*/  NOP ;  /* 0x0000000000007918 */ /* 0x000fc80000000000 */
[----:B------:R-:W-:Y:S04]  /*40590*/  STL.64 [R1+0x6f0], R12 ;  /* 0x0006f00c01007387 */ /* 0x000fe80000100a00 */
[----:B------:R0:W-:Y:S04]  /*405a0*/  STL.64 [R1+0x6f8], R14 ;  /* 0x0006f80e01007387 */ /* 0x0001e80000100a00 */
[----:B0-----:R-:W2:Y:S01]  /*405b0*/  LDL R14, [R1+0x1e8] ;  /* 0x0001e800010e7983 */ /* 0x001ea20000100800 */
[----:B------:R-:W-:Y:S02]  /*405c0*/  IMAD.MOV.U32 R2, RZ, RZ, R10 ;  /* 0x000000ffff027224 */ /* 0x000fe400078e000a */
[----:B------:R-:W-:-:S02]  /*405d0*/  IMAD.MOV.U32 R0, RZ, RZ, R11 ;  /* 0x000000ffff007224 */ /* 0x000fc400078e000b */
[----:B------:R-:W-:Y:S01]  /*405e0*/  HMMA.16816.F32 R8, R4, R22, R16 ;  /* 0x000000160408723c */ /* 0x000fe20000001810 */
[----:B----4-:R-:W-:Y:S02]  /*405f0*/  IMAD.MOV.U32 R15, RZ, RZ, R25 ;  /* 0x000000ffff0f7224 */ /* 0x010fe400078e0019 */
[----:B------:R-:W3:Y:S04]  /*40600*/  LDL.LU R25, [R1+0x2e84] ;  /* 0x002e840001197983 */ /* 0x000ee80000300800 */
[----:B--2---:R-:W-:Y:S04]  /*40610*/  STL.64 [R1+0x2db8], R14 ;  /* 0x002db80e01007387 */ /* 0x004fe80000100a00 */
[----:B------:R-:W2:Y:S08]  /*40620*/  LDL.LU R16, [R1+0x290] ;  /* 0x0002900001107983 */ /* 0x000eb00000300800 */
[----:B------:R-:W-:Y:S04]  /*40630*/  STL.64 [R1+0x6e0], R8 ;  /* 0x0006e00801007387 */ /* 0x000fe80000100a00 */
[----:B------:R-:W-:Y:S04]  /*40640*/  STL.64 [R1+0x6e8], R10 ;  /* 0x0006e80a01007387 */ /* 0x000fe80000100a00 */
[----:B------:R-:W2:Y:S04]  /*40650*/  LDL.LU R17, [R1+0x294] ;  /* 0x0002940001117983 */ /* 0x000ea80000300800 */
[----:B------:R-:W4:Y:S04]  /*40660*/  LDL.LU R18, [R1+0x298] ;  /* 0x0002980001127983 */ /* 0x000f280000300800 */
[----:B------:R-:W4:Y:S04]  /*40670*/  LDL.LU R19, [R1+0x29c] ;  /* 0x00029c0001137983 */ /* 0x000f280000300800 */
[----:B----4-:R0:W-:Y:S04]  /*40680*/  STL.64 [R1+0x2dc8], R18 ;  /* 0x002dc81201007387 */ /* 0x0101e80000100a00 */
[----:B--2---:R-:W-:Y:S04]  /*40690*/  STL.64 [R1+0x2dc0], R16 ;  /* 0x002dc01001007387 */ /* 0x004fe80000100a00 */
[----:B0-----:R-:W2:Y:S01]  /*406a0*/  LDL R18, [R1+0x208] ;  /* 0x0002080001127983 */ /* 0x001ea20000100800 */
[----:B---3--:R-:W-:-:S03]  /*406b0*/  IMAD.MOV.U32 R19, RZ, RZ, R25 ;  /* 0x000000ffff137224 */ /* 0x008fc600078e0019 */
[----:B------:R-:W3:Y:S04]  /*406c0*/  LDL.LU R25, [R1+0x2e80] ;  /* 0x002e800001197983 */ /* 0x000ee80000300800 */
[----:B--2---:R0:W-:Y:S04]  /*406d0*/  STL.64 [R1+0x2dd8], R18 ;  /* 0x002dd81201007387 */ /* 0x0041e80000100a00 */
[----:B0-----:R-:W2:Y:S04]  /*406e0*/  LDL.64 R18, [R1+0x218] ;  /* 0x0002180001127983 */ /* 0x001ea80000100a00 */
[----:B--2---:R-:W-:Y:S04]  /*406f0*/  STL.64 [R1+0x2e00], R18 ;  /* 0x002e001201007387 */ /* 0x004fe80000100a00 */
[----:B------:R-:W2:Y:S04]  /*40700*/  LDL.64 R14, [R1+0x1f8] ;  /* 0x0001f800010e7983 */ /* 0x000ea80000100a00 */
[----:B--2---:R0:W-:Y:S04]  /*40710*/  STL.64 [R1+0x2dd0], R14 ;  /* 0x002dd00e01007387 */ /* 0x0041e80000100a00 */
[----:B------:R-:W2:Y:S04]  /*40720*/  LDL.LU R12, [R1+0x1240] ;  /* 0x00124000010c7983 */ /* 0x000ea80000300800 */
[----:B------:R-:W2:Y:S04]  /*40730*/  LDL.LU R13, [R1+0x1244] ;  /* 0x00124400010d7983 */ /* 0x000ea80000300800 */
[----:B0-----:R-:W4:Y:S04]  /*40740*/  LDL.LU R14, [R1+0x1248] ;  /* 0x00124800010e7983 */ /* 0x001f280000300800 */
[----:B------:R-:W4:Y:S04]  /*40750*/  LDL.LU R15, [R1+0x124c] ;  /* 0x00124c00010f7983 */ /* 0x000f280000300800 */
[----:B------:R-:W2:Y:S01]  /*40760*/  LDL R10, [R1+0x28] ;  /* 0x00002800010a7983 */ /* 0x000ea20000100800 */
[----:B---3--:R-:W-:-:S03]  /*40770*/  IMAD.MOV.U32 R11, RZ, RZ, R25 ;  /* 0x000000ffff0b7224 */ /* 0x008fc600078e0019 */
[----:B------:R-:W3:Y:S04]  /*40780*/  LDL.LU R25, [R1+0x2e7c] ;  /* 0x002e7c0001197983 */ /* 0x000ee80000300800 */
[----:B--2---:R0:W-:Y:S04]  /*40790*/  STL.64 [R1+0x2e08], R10 ;  /* 0x002e080a01007387 */ /* 0x0041e80000100a00 */
[----:B------:R-:W2:Y:S04]  /*407a0*/  LDL.LU R8, [R1+0x690] ;  /* 0x0006900001087983 */ /* 0x000ea80000300800 */
[----:B------:R-:W2:Y:S04]  /*407b0*/  LDL.LU R9, [R1+0x694] ;  /* 0x0006940001097983 */ /* 0x000ea80000300800 */
[----:B0-----:R-:W2:Y:S04]  /*407c0*/  LDL.LU R10, [R1+0x698] ;  /* 0x00069800010a7983 */ /* 0x001ea80000300800 */
[----:B------:R-:W2:Y:S04]  /*407d0*/  LDL.LU R11, [R1+0x69c] ;  /* 0x00069c00010b7983 */ /* 0x000ea80000300800 */
[----:B--2---:R0:W-:Y:S04]  /*407e0*/  STL.64 [R1+0x2e18], R10 ;  /* 0x002e180a01007387 */ /* 0x0041e80000100a00 */
[----:B------:R1:W-:Y:S04]  /*407f0*/  STL.64 [R1+0x2e10], R8 ;  /* 0x002e100801007387 */ /* 0x0003e80000100a00 */
[----:B0-----:R-:W2:Y:S01]  /*40800*/  LDL R10, [R1+0x48] ;  /* 0x00004800010a7983 */ /* 0x001ea20000100800 */
[----:B---3--:R-:W-:-:S03]  /*40810*/  IMAD.MOV.U32 R11, RZ, RZ, R25 ;  /* 0x000000ffff0b7224 */ /* 0x008fc600078e0019 */
[----:B------:R-:W3:Y:S04]  /*40820*/  LDL.LU R25, [R1+0x2e78] ;  /* 0x002e780001197983 */ /* 0x000ee80000300800 */
[----:B--2---:R0:W-:Y:S04]  /*40830*/  STL.64 [R1+0x2e40], R10 ;  /* 0x002e400a01007387 */ /* 0x0041e80000100a00 */
[----:B------:R-:W2:Y:S04]  /*40840*/  LDL.LU R16, [R1+0x680] ;  /* 0x0006800001107983 */ /* 0x000ea80000300800 */
[----:B------:R-:W2:Y:S04]  /*40850*/  LDL.LU R17, [R1+0x684] ;  /* 0x0006840001117983 */ /* 0x000ea80000300800 */
[----:B------:R-:W2:Y:S04]  /*40860*/  LDL.LU R18, [R1+0x688] ;  /* 0x0006880001127983 */ /* 0x000ea80000300800 */
[----:B------:R-:W2:Y:S04]  /*40870*/  LDL.LU R19, [R1+0x68c] ;  /* 0x00068c0001137983 */ /* 0x000ea80000300800 */
[----:B-1----:R-:W2:Y:S04]  /*40880*/  LDL.LU R8, [R1+0x6b0] ;  /* 0x0006b00001087983 */ /* 0x002ea80000300800 */
[----:B------:R-:W2:Y:S04]  /*40890*/  LDL.LU R9, [R1+0x6b4] ;  /* 0x0006b40001097983 */ /* 0x000ea80000300800 */
[----:B0-----:R-:W2:Y:S04]  /*408a0*/  LDL.LU R10, [R1+0x6b8] ;  /* 0x0006b800010a7983 */ /* 0x001ea80000300800 */
[----:B------:R-:W2:Y:S04]  /*408b0*/  LDL.LU R11, [R1+0x6bc] ;  /* 0x0006bc00010b7983 */ /* 0x000ea80000300800 */
[----:B--2---:R0:W-:Y:S04]  /*408c0*/  STL.64 [R1+0x2e50], R10 ;  /* 0x002e500a01007387 */ /* 0x0041e80000100a00 */
[----:B------:R-:W-:Y:S04]  /*408d0*/  STL.64 [R1+0x2e48], R8 ;  /* 0x002e480801007387 */ /* 0x000fe80000100a00 */
[----:B0-----:R-:W2:Y:S01]  /*408e0*/  LDL R10, [R1+0x68] ;  /* 0x00006800010a7983 */ /* 0x001ea20000100800 */
[----:B---3--:R-:W-:-:S05]  /*408f0*/  IMAD.MOV.U32 R11, RZ, RZ, R25 ;  /* 0x000000ffff0b7224 */ /* 0x008fca00078e0019 */
[----:B--2---:R-:W-:Y:S04]  /*40900*/  STL.64 [R1+0x2e60], R10 ;  /* 0x002e600a01007387 */ /* 0x004fe80000100a00 */
[----:B------:R-:W2:Y:S04]  /*40910*/  LDL.64 R26, [R1+0x58] ;  /* 0x00005800011a7983 */ /* 0x000ea80000100a00 */
[----:B--2---:R0:W-:Y:S04]  /*40920*/  STL.64 [R1+0x2e58], R26 ;  /* 0x002e581a01007387 */ /* 0x0041e80000100a00 */
[----:B------:R-:W2:Y:S04]  /*40930*/  LDL.LU R24, [R1+0x6c0] ;  /* 0x0006c00001187983 */ /* 0x000ea80000300800 */
[----:B------:R-:W2:Y:S04]  /*40940*/  LDL.LU R25, [R1+0x6c4] ;  /* 0x0006c40001197983 */ /* 0x000ea80000300800 */
[----:B0-----:R-:W3:Y:S04]  /*40950*/  LDL.LU R26, [R1+0x6c8] ;  /* 0x0006c800011a7983 */ /* 0x001ee80000300800 */
[----:B------:R-:W3:Y:S04]  /*40960*/  LDL.LU R27, [R1+0x6cc] ;  /* 0x0006cc00011b7983 */ /* 0x000ee80000300800 */
[----:B---3--:R-:W-:Y:S04]  /*40970*/  STL.64 [R1+0x2e70], R26 ;  /* 0x002e701a01007387 */ /* 0x008fe80000100a00 */
[----:B--2---:R0:W-:Y:S04]  /*40980*/  STL.64 [R1+0x2e68], R24 ;  /* 0x002e681801007387 */ /* 0x0041e80000100a00 */
[----:B------:R-:W2:Y:S04]  /*40990*/  LDL R10, [R1+0x78] ;  /* 0x00007800010a7983 */ /* 0x000ea80000100800 */
[----:B------:R-:W2:Y:S04]  /*409a0*/  LDL R11, [R1+0x7c] ;  /* 0x00007c00010b7983 */ /* 0x000ea80000100800 */
        /* <DEDUP_REMOVED lines=8> */
[----:B------:R-:W3:Y:S04]  /*40a30*/  LDL.LU R18, [R1+0x6a8] ;  /* 0x0006a80001127983 */ /* 0x000ee80000300800 */
[----:B------:R-:W3:Y:S04]  /*40a40*/  LDL.LU R19, [R1+0x6ac] ;  /* 0x0006ac0001137983 */ /* 0x000ee80000300800 */
[----:B----4-:R-:W-:Y:S04]  /*40a50*/  STL.64 [R1+0x2de8], R14 ;  /* 0x002de80e01007387 */ /* 0x010fe80000100a00 */
[----:B------:R0:W-:Y:S04]  /*40a60*/  STL.64 [R1+0x2de0], R12 ;  /* 0x002de00c01007387 */ /* 0x0001e80000100a00 */
[----:B0-----:R-:W4:Y:S04]  /*40a70*/  LDL.LU R12, [R1+0x13a0] ;  /* 0x0013a000010c7983 */ /* 0x001f280000300800 */
[----:B------:R-:W4:Y:S04]  /*40a80*/  LDL.LU R13, [R1+0x13a4] ;  /* 0x0013a400010d7983 */ /* 0x000f280000300800 */
[----:B------:R-:W4:Y:S04]  /*40a90*/  LDL.LU R14, [R1+0x13a8] ;  /* 0x0013a800010e7983 */ /* 0x000f280000300800 */
[----:B------:R-:W4:Y:S04]  /*40aa0*/  LDL.LU R15, [R1+0x13ac] ;  /* 0x0013ac00010f7983 */ /* 0x000f280000300800 */
[----:B------:R-:W-:Y:S04]  /*40ab0*/  STL.64 [R1+0x2b90], R22 ;  /* 0x002b901601007387 */ /* 0x000fe80000100a00 */
        /* <DEDUP_REMOVED lines=11> */
[C---:B------:R-:W-:Y:S03]  /*40b70*/  HMMA.16816.F32 R8, R4.reuse, R10, R24 ;  /* 0x0000000a0408723c */ /* 0x040fe60000001818 */
[----:B--2---:R-:W-:Y:S04]  /*40b80*/  STL.64 [R1+0x2db0], R22 ;  /* 0x002db01601007387 */ /* 0x004fe80000100a00 */
[----:B------:R0:W-:Y:S04]  /*40b90*/  STL.64 [R1+0x2da8], R20 ;  /* 0x002da81401007387 */ /* 0x0001e80000100a00 */
[----:B0-----:R-:W2:Y:S04]  /*40ba0*/  LDL.LU R20, [R1+0x280] ;  /* 0x0002800001147983 */ /* 0x001ea80000300800 */
[----:B------:R-:W2:Y:S04]  /*40bb0*/  LDL.LU R21, [R1+0x284] ;  /* 0x0002840001157983 */ /* 0x000ea80000300800 */
[----:B------:R-:W2:Y:S04]  /*40bc0*/  LDL.LU R22, [R1+0x288] ;  /* 0x0002880001167983 */ /* 0x000ea80000300800 */
[----:B------:R-:W2:Y:S04]  /*40bd0*/  LDL.LU R23, [R1+0x28c] ;  /* 0x00028c0001177983 */ /* 0x000ea80000300800 */
[----:B------:R-:W2:Y:S04]  /*40be0*/  LDL.LU.64 R26, [R1+0x2e70] ;  /* 0x002e7000011a7983 */ /* 0x000ea80000300a00 */
[----:B------:R-:W2:Y:S04]  /*40bf0*/  LDL.LU.64 R24, [R1+0x2e68] ;  /* 0x002e680001187983 */ /* 0x000ea80000300a00 */
        /* <DEDUP_REMOVED lines=12> */
[----:B------:R-:W-:Y:S04]  /*40cc0*/  STL.64 [R1+0x6b0], R8 ;  /* 0x0006b00801007387 */ /* 0x000fe80000100a00 */
[----:B------:R0:W-:Y:S04]  /*40cd0*/  STL.64 [R1+0x6b8], R10 ;  /* 0x0006b80a01007387 */ /* 0x0001e80000100a00 */
[----:B0-----:R-:W3:Y:S01]  /*40ce0*/  LDL.LU.64 R10, [R1+0x2e40] ;  /* 0x002e4000010a7983 */ /* 0x001ee20000300a00 */
[----:B------:R-:W-:-:S03]  /*40cf0*/  IMAD.MOV.U32 R25, RZ, RZ, R27 ;  /* 0x000000ffff197224 */ /* 0x000fc600078e001b */
[----:B------:R-:W2:Y:S04]  /*40d00*/  LDL.LU.64 R26, [R1+0x2e38] ;  /* 0x002e3800011a7983 */ /* 0x000ea80000300a00 */
[----:B------:R-:W2:Y:S01]  /*40d10*/  LDL.LU R24, [R1+0x2e30] ;  /* 0x002e300001187983 */ /* 0x000ea20000300800 */
[----:B---3--:R-:W-:Y:S03]  /*40d20*/  HMMA.16816.F32 R8, R4, R10, R16 ;  /* 0x0000000a0408723c */ /* 0x008fe60000001810 */
[----:B------:R-:W3:Y:S04]  /*40d30*/  LDL.LU.64 R18, [R1+0x2e28] ;  /* 0x002e280001127983 */ /* 0x000ee80000300a00 */
[----:B------:R-:W3:-:S12]  /*40d40*/  LDL.LU.64 R16, [R1+0x2e20] ;  /* 0x002e200001107983 */ /* 0x000ed80000300a00 */
        /* <DEDUP_REMOVED lines=8> */
[----:B0-----:R-:W3:Y:S04]  /*40dd0*/  LDL.LU.64 R10, [R1+0x2e08] ;  /* 0x002e0800010a7983 */ /* 0x001ee80000300a00 */
[----:B------:R-:W-:Y:S04]  /*40de0*/  STL.64 [R1+0x2ce8], R26 ;  /* 0x002ce81a01007387 */ /* 0x000fe80000100a00 */
[----:B------:R-:W-:Y:S01]  /*40df0*/  STL [R1+0x2ce0], R25 ;  /* 0x002ce01901007387 */ /* 0x000fe20000100800 */
[----:B---3--:R-:W-:Y:S03]  /*40e00*/  HMMA.16816.F32 R4, R4, R10, R16 ;  /* 0x0000000a0404723c */ /* 0x008fe60000001810 */
[----:B------:R-:W4:Y:S04]  /*40e10*/  LDL.LU.64 R18, [R1+0x2e00] ;  /* 0x002e000001127983 */ /* 0x000f280000300a00 */
[----:B------:R-:W4:Y:S04]  /*40e20*/  LDL.LU.64 R10, [R1+0x2df8] ;  /* 0x002df800010a7983 */ /* 0x000f280000300a00 */
[----:B------:R-:W4:Y:S08]  /*40e30*/  LDL.LU.64 R8, [R1+0x2df0] ;  /* 0x002df00001087983 */ /* 0x000f300000300a00 */
[----:B------:R-:W-:Y:S04]  /*40e40*/  STL.64 [R1+0x680], R4 ;  /* 0x0006800401007387 */ /* 0x000fe80000100a00 */
[----:B------:R0:W-:Y:S04]  /*40e50*/  STL.64 [R1+0x688], R6 ;  /* 0x0006880601007387 */ /* 0x0001e80000100a00 */
[----:B0-----:R-:W2:Y:S01]  /*40e60*/  LDL R6, [R1+0x1b8] ;  /* 0x0001b80001067983 */ /* 0x001ea20000100800 */
[----:B------:R-:W-:Y:S01]  /*40e70*/  IMAD.MOV.U32 R7, RZ, RZ, R28 ;  /* 0x000000ffff077224 */ /* 0x000fe200078e001c */
[----:B----4-:R-:W-:Y:S01]  /*40e80*/  HMMA.16816.F32 R12, R8, R18, R12 ;  /* 0x00000012080c723c */ /* 0x010fe2000000180c */
[----:B------:R-:W-:-:S15]  /*40e90*/  IMAD.MOV.U32 R28, RZ, RZ, R19 ;  /* 0x000000ffff1c7224 */ /* 0x000fde00078e0013 */
[----:B------:R-:W-:-:S03]  /*40ea0*/  NOP ;  /* 0x0000000000007918 */ /* 0x000fc60000000000 */
[----:B------:R-:W-:Y:S04]  /*40eb0*/  STL.64 [R1+0x670], R12 ;  /* 0x0006700c01007387 */ /* 0x000fe80000100a00 */
[----:B------:R0:W-:Y:S04]  /*40ec0*/  STL.64 [R1+0x678], R14 ;  /* 0x0006780e01007387 */ /* 0x0001e80000100a00 */
[----:B0-----:R-:W3:Y:S04]  /*40ed0*/  LDL.LU.64 R14, [R1+0x2de8] ;  /* 0x002de800010e7983 */ /* 0x001ee80000300a00 */
[----:B------:R-:W3:Y:S04]  /*40ee0*/  LDL.LU.64 R12, [R1+0x2de0] ;  /* 0x002de000010c7983 */ /* 0x000ee80000300a00 */
[----:B------:R-:W3:Y:S02]  /*40ef0*/  LDL.LU.64 R18, [R1+0x2dd8] ;  /* 0x002dd80001127983 */ /* 0x000ee40000300a00 */
[----:B---3--:R-:W-:Y:S02]  /*40f00*/  HMMA.16816.F32 R16, R8, R18, R12 ;  /* 0x000000120810723c */ /* 0x008fe4000000180c */
[----:B------:R-:W3:-:S15]  /*40f10*/  LDL.LU.64 R14, [R1+0x2dd0] ;  /* 0x002dd000010e7983 */ /* 0x000ede0000300a00 */
[----:B------:R-:W-:Y:S02]  /*40f20*/  NOP ;  /* 0x0000000000007918 */ /* 0x000fe40000000000 */
[----:B------:R-:W-:Y:S04]  /*40f30*/  STL.64 [R1+0x660], R16 ;  /* 0x0006601001007387 */ /* 0x000fe80000100a00 */
[----:B------:R0:W-:Y:S04]  /*40f40*/  STL.64 [R1+0x668], R18 ;  /* 0x0006681201007387 */ /* 0x0001e80000100a00 */
[----:B0-----:R-:W3:Y:S04]  /*40f50*/  LDL.LU.64 R18, [R1+0x2dc8] ;  /* 0x002dc80001127983 */ /* 0x001ee80000300a00 */
[----:B------:R-:W3:Y:S02]  /*40f60*/  LDL.LU.64 R16, [R1+0x2dc0] ;  /* 0x002dc00001107983 */ /* 0x000ee40000300a00 */
[----:B---3--:R-:W-:-:S15]  /*40f70*/  HMMA.16816.F32 R16, R8, R14, R16 ;  /* 0x0000000e0810723c */ /* 0x008fde0000001810 */
[----:B------:R-:W-:-:S04]  /*40f80*/  NOP ;  /* 0x0000000000007918 */ /* 0x000fc80000000000 */
[----:B------:R0:W-:Y:S04]  /*40f90*/  STL.64 [R1+0xe10], R16 ;  /* 0x000e101001007387 */ /* 0x0001e80000100a00 */
[----:B------:R-:W-:Y:S01]  /*40fa0*/  STL.64 [R1+0xe18], R18 ;  /* 0x000e181201007387 */ /* 0x000fe20000100a00 */
[----:B0-----:R-:W-:Y:S02]  /*40fb0*/  IMAD.MOV.U32 R17, RZ, RZ, R14 ;  /* 0x000000ffff117224 */ /* 0x001fe400078e000e */
[----:B------:R-:W-:Y:S02]  /*40fc0*/  IMAD.MOV.U32 R16, RZ, RZ, R15 ;  /* 0x000000ffff107224 */ /* 0x000fe400078e000f */
[----:B------:R-:W3:Y:S02]  /*40fd0*/  LDL.LU.64 R14, [R1+0x2db8] ;  /* 0x002db800010e7983 */ /* 0x000ee40000300a00 */
        /* <DEDUP_REMOVED lines=14> */
[----:B------:R-:W3:Y:S04]  /*410c0*/  LDL.LU.64 R14, [R1+0x2d88] ;  /* 0x002d8800010e7983 */ /* 0x000ee80000300a00 */
[----:B------:R-:W-:Y:S04]  /*410d0*/  STL.64 [R1+0x2ba0], R18 ;  /* 0x002ba01201007387 */ /* 0x000fe80000100a00 */
[----:B------:R0:W-:Y:S04]  /*410e0*/  STL.64 [R1+0x2b98], R16 ;  /* 0x002b981001007387 */ /* 0x0001e80000100a00 */
[----:B0-----:R-:W2:Y:S04]  /*410f0*/  LDL.LU R16, [R1] ;  /* 0x0000000001107983 */ /* 0x001ea80000300800 */
[----:B------:R-:W2:Y:S04]  /*41100*/  LDL.LU R17, [R1+0x4] ;  /* 0x0000040001117983 */ /* 0x000ea80000300800 */
[----:B------:R-:W2:Y:S04]  /*41110*/  LDL.LU R18, [R1+0x8] ;  /* 0x0000080001127983 */ /* 0x000ea80000300800 */
[----:B------:R-:W2:Y:S02]  /*41120*/  LDL.LU R19, [R1+0xc] ;  /* 0x00000c0001137983 */ /* 0x000ea40000300800 */
[C---:B--2---:R-:W-:Y:S02]  /*41130*/  HMMA.16816.F32 R16, R8.reuse, R6, R16 ;  /* 0x000000060810723c */ /* 0x044fe40000001810 */
[----:B------:R-:W0:Y:S06]  /*41140*/  LDSM.16.MT88.4 R4, [R29+UR6+0x9000] ;  /* 0x009000061d04783b */ /* 0x000e2c0008004200 */
[----:B---3--:R-:W-:Y:S01]  /*41150*/  HMMA.16816.F32 R12, R8, R14, R20 ;  /* 0x0000000e080c723c */ /* 0x008fe20000001814 */
[----:B------:R-:W2:-:S15]  /*41160*/  LDL.LU.64 R20, [R1+0x2d80] ;  /* 0x002d800001147983 */ /* 0x000e9e0000300a00 */
[----:B------:R-:W-:-:S03]  /*41170*/  NOP ;  /* 0x0000000000007918 */ /* 0x000fc60000000000 */
[----:B------:R-:W-:Y:S04]  /*41180*/  STL.64 [R1+0xde0], R12 ;  /* 0x000de00c01007387 */ /* 0x000fe80000100a00 */
[----:B------:R1:W-:Y:S04]  /*41190*/  STL.64 [R1+0xde8], R14 ;  /* 0x000de80e01007387 */ /* 0x0003e80000100a00 */
[----:B-1----:R-:W3:Y:S04]  /*411a0*/  LDL.LU.64 R14, [R1+0x2d78] ;  /* 0x002d7800010e7983 */ /* 0x002ee80000300a00 */
[----:B------:R-:W4:Y:S04]  /*411b0*/  LDL.LU.64 R12, [R1+0x2d70] ;  /* 0x002d7000010c7983 */ /* 0x000f280000300a00 */
[----:B0-----:R-:W-:Y:S04]  /*411c0*/  STL.64 [R1+0x2b18], R6 ;  /* 0x002b180601007387 */ /* 0x001fe80000100a00 */
[----:B------:R-:W-:Y:S04]  /*411d0*/  STL.64 [R1+0xdd0], R16 ;  /* 0x000dd01001007387 */ /* 0x000fe80000100a00 */
[----:B------:R-:W-:Y:S04]  /*411e0*/  STL.64 [R1+0xdd8], R18 ;  /* 0x000dd81201007387 */ /* 0x000fe80000100a00 */
[----:B------:R0:W-:Y:S04]  /*411f0*/  STL.64 [R1+0x2b10], R4 ;  /* 0x002b100401007387 */ /* 0x0001e80000100a00 */
[----:B0-----:R-:W2:Y:S04]  /*41200*/  LDL.LU R4, [R1+0x470] ;  /* 0x0004700001047983 */ /* 0x001ea80000300800 */
[----:B------:R-:W2:Y:S04]  /*41210*/  LDL.LU R5, [R1+0x474] ;  /* 0x0004740001057983 */ /* 0x000ea80000300800 */
[----:B------:R-:W2:Y:S04]  /*41220*/  LDL.LU R6, [R1+0x478] ;  /* 0x0004780001067983 */ /* 0x000ea80000300800 */
[----:B------:R-:W2:Y:S01]  /*41230*/  LDL.LU R7, [R1+0x47c] ;  /* 0x00047c0001077983 */ /* 0x000ea20000300800 */
[----:B----4-:R-:W-:-:S02]  /*41240*/  IMAD.MOV.U32 R18, RZ, RZ, R12 ;  /* 0x000000ffff127224 */ /* 0x010fc400078e000c */
[----:B------:R-:W-:Y:S01]  /*41250*/  IMAD.MOV.U32 R19, RZ, RZ, R13 ;  /* 0x000000ffff137224 */ /* 0x000fe200078e000d */
[----:B--2---:R-:W-:Y:S04]  /*41260*/  STL.64 [R1+0x2bb0], R6 ;  /* 0x002bb00601007387 */ /* 0x004fe80000100a00 */
[----:B------:R0:W-:Y:S04]  /*41270*/  STL.64 [R1+0x2ba8], R4 ;  /* 0x002ba80401007387 */ /* 0x0001e80000100a00 */
[----:B------:R-:W2:Y:S04]  /*41280*/  LDL.LU R12, [R1+0x2d6c] ;  /* 0x002d6c00010c7983 */ /* 0x000ea80000300800 */
[----:B------:R-:W4:Y:S04]  /*41290*/  LDL.LU R13, [R1+0x2d68] ;  /* 0x002d6800010d7983 */ /* 0x000f280000300800 */
[----:B------:R1:W-:Y:S04]  /*412a0*/  STL.64 [R1+0x2bb8], R18 ;  /* 0x002bb81201007387 */ /* 0x0003e80000100a00 */
[----:B0-----:R-:W2:Y:S04]  /*412b0*/  LDL.LU R4, [R1+0x490] ;  /* 0x0004900001047983 */ /* 0x001ea80000300800 */
[----:B------:R-:W2:Y:S04]  /*412c0*/  LDL.LU R5, [R1+0x494] ;  /* 0x0004940001057983 */ /* 0x000ea80000300800 */
[----:B------:R-:W2:Y:S04]  /*412d0*/  LDL.LU R6, [R1+0x498] ;  /* 0x0004980001067983 */ /* 0x000ea80000300800 */
[----:B------:R-:W2:Y:S01]  /*412e0*/  LDL.LU R7, [R1+0x49c] ;  /* 0x00049c0001077983 */ /* 0x000ea20000300800 */
[----:B-1----:R-:W-:-:S02]  /*412f0*/  IMAD.MOV.U32 R18, RZ, RZ, R3 ;  /* 0x000000ffff127224 */ /* 0x002fc400078e0003 */
        /* <DEDUP_REMOVED lines=21> */
[----:B---3--:R-:W-:-:S02]  /*41450*/  IMAD.MOV.U32 R18, RZ, RZ, R14 ;  /* 0x000000ffff127224 */ /* 0x008fc400078e000e */
[----:B------:R-:W-:Y:S01]  /*41460*/  IMAD.MOV.U32 R19, RZ, RZ, R15 ;  /* 0x000000ffff137224 */ /* 0x000fe200078e000f */
[----:B--2---:R-:W-:Y:S04]  /*41470*/  STL.64 [R1+0x2bf8], R6 ;  /* 0x002bf80601007387 */ /* 0x004fe80000100a00 */
[----:B------:R-:W-:Y:S04]  /*41480*/  STL.64 [R1+0x2bf0], R4 ;  /* 0x002bf00401007387 */ /* 0x000fe80000100a00 */
[----:B------:R-:W2:Y:S04]  /*41490*/  LDL.LU R14, [R1+0x2d54] ;  /* 0x002d5400010e7983 */ /* 0x000ea80000300800 */
[----:B------:R-:W3:Y:S04]  /*414a0*/  LDL.LU R15, [R1+0x2d50] ;  /* 0x002d5000010f7983 */ /* 0x000ee80000300800 */
[----:B------:R4:W-:Y:S02]  /*414b0*/  STL.64 [R1+0x2c00], R18 ;  /* 0x002c001201007387 */ /* 0x0009e40000100a00 */
[----:B----4-:R-:W-:-:S02]  /*414c0*/  IMAD.MOV.U32 R18, RZ, RZ, R13 ;  /* 0x000000ffff127224 */ /* 0x010fc400078e000d */
[----:B------:R-:W-:Y:S01]  /*414d0*/  IMAD.MOV.U32 R19, RZ, RZ, R12 ;  /* 0x000000ffff137224 */ /* 0x000fe200078e000c */
[----:B------:R-:W4:Y:S04]  /*414e0*/  LDL.LU R13, [R1+0x2d4c] ;  /* 0x002d4c00010d7983 */ /* 0x000f280000300800 */
[----:B------:R-:W2:Y:S04]  /*414f0*/  LDL.LU R12, [R1+0x2d48] ;  /* 0x002d4800010c7983 */ /* 0x000ea80000300800 */
[----:B------:R0:W-:Y:S04]  /*41500*/  STL.64 [R1+0x2c18], R18 ;  /* 0x002c181201007387 */ /* 0x0001e80000100a00 */
[----:B------:R-:W2:Y:S04]  /*41510*/  LDL.LU R4, [R1+0x4c0] ;  /* 0x0004c00001047983 */ /* 0x000ea80000300800 */
[----:B------:R-:W2:Y:S04]  /*41520*/  LDL.LU R5, [R1+0x4c4] ;  /* 0x0004c40001057983 */ /* 0x000ea80000300800 */
[----:B------:R-:W2:Y:S04]  /*41530*/  LDL.LU R6, [R1+0x4c8] ;  /* 0x0004c80001067983 */ /* 0x000ea80000300800 */
[----:B------:R-:W2:Y:S01]  /*41540*/  LDL.LU R7, [R1+0x4cc] ;  /* 0x0004cc0001077983 */ /* 0x000ea20000300800 */
[----:B0-----:R-:W-:-:S02]  /*41550*/  IMAD.MOV.U32 R18, RZ, RZ, R20 ;  /* 0x000000ffff127224 */ /* 0x001fc400078e0014 */
[----:B------:R-:W-:Y:S01]  /*41560*/  IMAD.MOV.U32 R19, RZ, RZ, R3 ;  /* 0x000000ffff137224 */ /* 0x000fe200078e0003 */
[----:B------:R-:W3:Y:S04]  /*41570*/  LDL.LU R20, [R1+0x2d44] ;  /* 0x002d440001147983 */ /* 0x000ee80000300800 */
[----:B------:R-:W3:Y:S04]  /*41580*/  LDL.LU R3, [R1+0x2d40] ;  /* 0x002d400001037983 */ /* 0x000ee80000300800 */
[----:B------:R-:W-:Y:S04]  /*41590*/  STL.64 [R1+0x2c30], R18 ;  /* 0x002c301201007387 */ /* 0x000fe80000100a00 */
[----:B--2---:R-:W-:Y:S04]  /*415a0*/  STL.64 [R1+0x2c10], R6 ;  /* 0x002c100601007387 */ /* 0x004fe80000100a00 */
[----:B------:R0:W-:Y:S04]  /*415b0*/  STL.64 [R1+0x2c08], R4 ;  /* 0x002c080401007387 */ /* 0x0001e80000100a00 */
[----:B0-----:R-:W2:Y:S04]  /*415c0*/  LDL.LU R4, [R1+0x4d0] ;  /* 0x0004d00001047983 */ /* 0x001ea80000300800 */
[----:B------:R-:W2:Y:S04]  /*415d0*/  LDL.LU R5, [R1+0x4d4] ;  /* 0x0004d40001057983 */ /* 0x000ea80000300800 */
[----:B------:R-:W2:Y:S04]  /*415e0*/  LDL.LU R6, [R1+0x4d8] ;  /* 0x0004d80001067983 */ /* 0x000ea80000300800 */
[----:B------:R-:W2:Y:S01]  /*415f0*/  LDL.LU R7, [R1+0x4dc] ;  /* 0x0004dc0001077983 */ /* 0x000ea20000300800 */
[----:B------:R-:W-:-:S02]  /*41600*/  IMAD.MOV.U32 R18, RZ, RZ, R21 ;  /* 0x000000ffff127224 */ /* 0x000fc400078e0015 */
[----:B------:R-:W-:Y:S01]  /*41610*/  IMAD.MOV.U32 R19, RZ, RZ, R24 ;  /* 0x000000ffff137224 */ /* 0x000fe200078e0018 */
[----:B------:R-:W4:Y:S04]  /*41620*/  LDL.LU R21, [R1+0x2d3c] ;  /* 0x002d3c0001157983 */ /* 0x000f280000300800 */
[----:B------:R-:W4:Y:S04]  /*41630*/  LDL.LU R24, [R1+0x2d38] ;  /* 0x002d380001187983 */ /* 0x000f280000300800 */
[----:B------:R3:W-:Y:S02]  /*41640*/  STL.64 [R1+0x2c48], R18 ;  /* 0x002c481201007387 */ /* 0x0007e40000100a00 */
[----:B---3--:R-:W-:-:S02]  /*41650*/  IMAD.MOV.U32 R18, RZ, RZ, R15 ;  /* 0x000000ffff127224 */ /* 0x008fc400078e000f */
[----:B------:R-:W-:Y:S01]  /*41660*/  IMAD.MOV.U32 R19, RZ, RZ, R14 ;  /* 0x000000ffff137224 */ /* 0x000fe200078e000e */
[----:B--2---:R-:W-:Y:S04]  /*41670*/  STL.64 [R1+0x2c28], R6 ;  /* 0x002c280601007387 */ /* 0x004fe80000100a00 */
[----:B------:R0:W-:Y:S04]  /*41680*/  STL.64 [R1+0x2c20], R4 ;  /* 0x002c200401007387 */ /* 0x0001e80000100a00 */
[----:B0-----:R-:W2:Y:S04]  /*41690*/  LDL.LU R4, [R1+0x4e0] ;  /* 0x0004e00001047983 */ /* 0x001ea80000300800 */
[----:B------:R-:W2:Y:S04]  /*416a0*/  LDL.LU R5, [R1+0x4e4] ;  /* 0x0004e40001057983 */ /* 0x000ea80000300800 */
[----:B------:R-:W3:Y:S04]  /*416b0*/  LDL.LU R6, [R1+0x4e8] ;  /* 0x0004e80001067983 */ /* 0x000ee80000300800 */
[----:B------:R-:W3:Y:S04]  /*416c0*/  LDL.LU R7, [R1+0x4ec] ;  /* 0x0004ec0001077983 */ /* 0x000ee80000300800 */
[----:B------:R0:W-:Y:S04]  /*416d0*/  STL.64 [R1+0x2c60], R18 ;  /* 0x002c601201007387 */ /* 0x0001e80000100a00 */
[----:B------:R-:W2:Y:S04]  /*416e0*/  LDL.LU R16, [R1+0x510] ;  /* 0x0005100001107983 */ /* 0x000ea80000300800 */
[----:B------:R-:W2:Y:S04]  /*416f0*/  LDL.LU R17, [R1+0x514] ;  /* 0x0005140001117983 */ /* 0x000ea80000300800 */
[----:B0-----:R-:W2:Y:S04]  /*41700*/  LDL.LU R18, [R1+0x518] ;  /* 0x0005180001127983 */ /* 0x001ea80000300800 */
[----:B------:R-:W2:Y:S01]  /*41710*/  LDL.LU R19, [R1+0x51c] ;  /* 0x00051c0001137983 */ /* 0x000ea20000300800 */
[----:B------:R-:W-:-:S02]  /*41720*/  IMAD.MOV.U32 R14, RZ, RZ, R12 ;  /* 0x000000ffff0e7224 */ /* 0x000fc400078e000c */
[----:B----4-:R-:W-:Y:S01]  /*41730*/  IMAD.MOV.U32 R15, RZ, RZ, R13 ;  /* 0x000000ffff0f7224 */ /* 0x010fe200078e000d */
        /* <DEDUP_REMOVED lines=24> */
[----:B------:R4:W-:Y:S04]  /*418c0*/  STL.64 [R1+0x2cb0], R14 ;  /* 0x002cb00e01007387 */ /* 0x0009e80000100a00 */
[----:B0-----:R-:W2:Y:S04]  /*418d0*/  LDL.LU R16, [R1+0x540] ;  /* 0x0005400001107983 */ /* 0x001ea80000300800 */
[----:B------:R-:W2:Y:S04]  /*418e0*/  LDL.LU R17, [R1+0x544] ;  /* 0x0005440001117983 */ /* 0x000ea80000300800 */
[----:B------:R-:W2:Y:S04]  /*418f0*/  LDL.LU R18, [R1+0x548] ;  /* 0x0005480001127983 */ /* 0x000ea80000300800 */
[----:B------:R-:W2:Y:S04]  /*41900*/  LDL.LU R19, [R1+0x54c] ;  /* 0x00054c0001137983 */ /* 0x000ea80000300800 */
[----:B--2---:R-:W-:Y:S04]  /*41910*/  STL.64 [R1+0x2cc0], R18 ;  /* 0x002cc01201007387 */ /* 0x004fe80000100a00 */
[----:B------:R-:W-:Y:S04]  /*41920*/  STL.64 [R1+0x2cb8], R16 ;  /* 0x002cb81001007387 */ /* 0x000fe80000100a00 */
[----:B------:R-:W2:Y:S01]  /*41930*/  LDL.64 R26, [R1+0x188] ;  /* 0x00018800011a7983 */ /* 0x000ea20000100a00 */
[----:B----4-:R-:W-:-:S02]  /*41940*/  IMAD.MOV.U32 R14, RZ, RZ, R13 ;  /* 0x000000ffff0e7224 */ /* 0x010fc400078e000d */
[----:B------:R-:W-:Y:S01]  /*41950*/  IMAD.MOV.U32 R15, RZ, RZ, R12 ;  /* 0x000000ffff0f7224 */ /* 0x000fe200078e000c */
[----:B--2---:R0:W-:Y:S04]  /*41960*/  STL.64 [R1+0x2cf8], R26 ;  /* 0x002cf81a01007387 */ /* 0x0041e80000100a00 */
[----:B0-----:R-:W2:Y:S04]  /*41970*/  LDL.64 R26, [R1+0x198] ;  /* 0x00019800011a7983 */ /* 0x001ea80000100a00 */
[----:B--2---:R-:W-:Y:S04]  /*41980*/  STL.64 [R1+0x2d10], R26 ;  /* 0x002d101a01007387 */ /* 0x004fe80000100a00 */
[----:B------:R0:W-:Y:S04]  /*41990*/  STL.64 [R1+0x2cc8], R14 ;  /* 0x002cc80e01007387 */ /* 0x0001e80000100a00 */
[----:B0-----:R-:W2:Y:S04]  /*419a0*/  LDL.64 R14, [R1+0x178] ;  /* 0x00017800010e7983 */ /* 0x001ea80000100a00 */
[----:B--2---:R0:W-:Y:S04]  /*419b0*/  STL.64 [R1+0x2cf0], R14 ;  /* 0x002cf00e01007387 */ /* 0x0041e80000100a00 */
[----:B------:R-:W2:Y:S04]  /*419c0*/  LDL.LU R12, [R1+0x570] ;  /* 0x00057000010c7983 */ /* 0x000ea80000300800 */
[----:B------:R-:W2:Y:S04]  /*419d0*/  LDL.LU R13, [R1+0x574] ;  /* 0x00057400010d7983 */ /* 0x000ea80000300800 */
[----:B0-----:R-:W4:Y:S04]  /*419e0*/  LDL.LU R14, [R1+0x578] ;  /* 0x00057800010e7983 */ /* 0x001f280000300800 */
[----:B------:R-:W4:Y:S04]  /*419f0*/  LDL.LU R15, [R1+0x57c] ;  /* 0x00057c00010f7983 */ /* 0x000f280000300800 */
[----:B----4-:R-:W-:Y:S04]  /*41a00*/  STL.64 [R1+0x2d08], R14 ;  /* 0x002d080e01007387 */ /* 0x010fe80000100a00 */
[----:B--2---:R0:W-:Y:S04]  /*41a10*/  STL.64 [R1+0x2d00], R12 ;  /* 0x002d000c01007387 */ /* 0x0041e80000100a00 */
        /* <DEDUP_REMOVED lines=8> */
[----:B------:R-:W2:Y:S04]  /*41aa0*/  LDL.LU R14, [R1+0x598] ;  /* 0x00059800010e7983 */ /* 0x000ea80000300800 */
[----:B------:R-:W2:Y:S04]  /*41ab0*/  LDL.LU R15, [R1+0x59c] ;  /* 0x00059c00010f7983 */ /* 0x000ea80000300800 */
[----:B------:R-:W4:Y:S04]  /*41ac0*/  LDL.LU R16, [R1+0x550] ;  /* 0x0005500001107983 */ /* 0x000f280000300800 */
[----:B------:R-:W4:Y:S04]  /*41ad0*/  LDL.LU R17, [R1+0x554] ;  /* 0x0005540001117983 */ /* 0x000f280000300800 */
[----:B------:R-:W2:Y:S04]  /*41ae0*/  LDL.LU R18, [R1+0x558] ;  /* 0x0005580001127983 */ /* 0x000ea80000300800 */
[----:B------:R-:W2:Y:S01]  /*41af0*/  LDL.LU R19, [R1+0x55c] ;  /* 0x00055c0001137983 */ /* 0x000ea20000300800 */
[----:B------:R-:W-:-:S02]  /*41b00*/  IMAD.MOV.U32 R26, RZ, RZ, R20 ;  /* 0x000000ffff1a7224 */ /* 0x000fc400078e0014 */
[----:B------:R-:W-:Y:S01]  /*41b10*/  IMAD.MOV.U32 R27, RZ, RZ, R3 ;  /* 0x000000ffff1b7224 */ /* 0x000fe200078e0003 */
        /* <DEDUP_REMOVED lines=12> */
[C---:B------:R-:W-:Y:S03]  /*41be0*/  HMMA.16816.F32 R24, R8.reuse, R26, R12 ;  /* 0x0000001a0818723c */ /* 0x040fe6000000180c */
[----:B----4-:R-:W-:Y:S04]  /*41bf0*/  STL.64 [R1+0x2c58], R6 ;  /* 0x002c580601007387 */ /* 0x010fe80000100a00 */
[----:B---3--:R0:W-:Y:S04]  /*41c00*/  STL.64 [R1+0x2c50], R4 ;  /* 0x002c500401007387 */ /* 0x0081e80000100a00 */
[----:B0-----:R-:W3:Y:S04]  /*41c10*/  LDL.LU R4, [R1+0x500] ;  /* 0x0005000001047983 */ /* 0x001ee80000300800 */
[----:B------:R-:W3:Y:S04]  /*41c20*/  LDL.LU R5, [R1+0x504] ;  /* 0x0005040001057983 */ /* 0x000ee80000300800 */
[----:B------:R-:W3:Y:S04]  /*41c30*/  LDL.LU R6, [R1+0x508] ;  /* 0x0005080001067983 */ /* 0x000ee80000300800 */
[----:B------:R-:W3:Y:S04]  /*41c40*/  LDL.LU R7, [R1+0x50c] ;  /* 0x00050c0001077983 */ /* 0x000ee80000300800 */
[----:B------:R-:W4:Y:S04]  /*41c50*/  LDL.LU R20, [R1+0x480] ;  /* 0x0004800001147983 */ /* 0x000f280000300800 */
[----:B------:R-:W4:Y:S04]  /*41c60*/  LDL.LU R21, [R1+0x484] ;  /* 0x0004840001157983 */ /* 0x000f280000300800 */
[----:B------:R-:W4:Y:S04]  /*41c70*/  LDL.LU R22, [R1+0x488] ;  /* 0x0004880001167983 */ /* 0x000f280000300800 */
[----:B------:R-:W4:Y:S04]  /*41c80*/  LDL.LU R23, [R1+0x48c] ;  /* 0x00048c0001177983 */ /* 0x000f280000300800 */
        /* <DEDUP_REMOVED lines=18> */
[----:B------:R-:W-:-:S15]  /*41db0*/  IMAD.MOV.U32 R24, RZ, RZ, R27 ;  /* 0x000000ffff187224 */ /* 0x000fde00078e001b */
[----:B------:R-:W-:-:S03]  /*41dc0*/  NOP ;  /* 0x0000000000007918 */ /* 0x000fc60000000000 */
[----:B------:R-:W-:Y:S04]  /*41dd0*/  STL.64 [R1+0xda0], R12 ;  /* 0x000da00c01007387 */ /* 0x000fe80000100a00 */
[----:B------:R0:W-:Y:S04]  /*41de0*/  STL.64 [R1+0xda8], R14 ;  /* 0x000da80e01007387 */ /* 0x0001e80000100a00 */
[----:B0-----:R-:W2:Y:S04]  /*41df0*/  LDL.LU.64 R14, [R1+0x2cf0] ;  /* 0x002cf000010e7983 */ /* 0x001ea80000300a00 */
[----:B------:R-:W3:Y:S04]  /*41e00*/  LDL.LU.64 R26, [R1+0x2ce8] ;  /* 0x002ce800011a7983 */ /* 0x000ee80000300a00 */
[----:B------:R-:W4:Y:S01]  /*41e10*/  LDL.LU R25, [R1+0x2ce0] ;  /* 0x002ce00001197983 */ /* 0x000f220000300800 */
[----:B--2---:R-:W-:Y:S03]  /*41e20*/  HMMA.16816.F32 R16, R8, R14, R16 ;  /* 0x0000000e0810723c */ /* 0x004fe60000001810 */
[----:B---3--:R-:W-:Y:S04]  /*41e30*/  STL.64 [R1+0x2b68], R26 ;  /* 0x002b681a01007387 */ /* 0x008fe80000100a00 */
[----:B------:R-:W-:Y:S01]  /*41e40*/  STL [R1+0x2b60], R24 ;  /* 0x002b601801007387 */ /* 0x000fe20000100800 */
[----:B------:R-:W-:-:S02]  /*41e50*/  IMAD.MOV.U32 R3, RZ, RZ, R14 ;  /* 0x000000ffff037224 */ /* 0x000fc400078e000e */
[----:B------:R-:W-:-:S09]  /*41e60*/  IMAD.MOV.U32 R29, RZ, RZ, R15 ;  /* 0x000000ffff1d7224 */ /* 0x000fd200078e000f */
        /* <DEDUP_REMOVED lines=29> */
[----:B--2---:R-:W-:-:S15]  /*42040*/  HMMA.16816.F32 R16, R8, R14, R16 ;  /* 0x0000000e0810723c */ /* 0x004fde0000001810 */
[----:B------:R-:W-:-:S04]  /*42050*/  NOP ;  /* 0x0000000000007918 */ /* 0x000fc80000000000 */
[----:B------:R-:W-:Y:S04]  /*42060*/  STL.64 [R1+0xd40], R16 ;  /* 0x000d401001007387 */ /* 0x000fe80000100a00 */
[----:B------:R0:W-:Y:S04]  /*42070*/  STL.64 [R1+0xd48], R18 ;  /* 0x000d481201007387 */ /* 0x0001e80000100a00 */
[----:B0-----:R-:W2:Y:S04]  /*42080*/  LDL.LU.64 R18, [R1+0x2c60] ;  /* 0x002c600001127983 */ /* 0x001ea80000300a00 */
[----:B------:R-:W-:Y:S01]  /*42090*/  STL.64 [R1+0x29e0], R14 ;  /* 0x0029e00e01007387 */ /* 0x000fe20000100a00 */
        /* <DEDUP_REMOVED lines=41> */
[----:B0-----:R-:W2:Y:S01]  /*42330*/  LDL.LU.64 R18, [R1+0x2bb8] ;  /* 0x002bb80001127983 */ /* 0x001ea20000300a00 */
[----:B------:R-:W-:Y:S02]  /*42340*/  IMAD.MOV.U32 R14, RZ, RZ, R2 ;  /* 0x000000ffff0e7224 */ /* 0x000fe400078e0002 */
[----:B------:R-:W-:-:S07]  /*42350*/  IMAD.MOV.U32 R15, RZ, RZ, R0 ;  /* 0x000000ffff0f7224 */ /* 0x000fce00078e0000 */
[C---:B----4-:R-:W-:Y:S08]  /*42360*/  HMMA.16816.F32 R12, R8.reuse, R14, R20 ;  /* 0x0000000e080c723c */ /* 0x050ff00000001814 */
[----:B--2---:R-:W-:Y:S01]  /*42370*/  HMMA.16816.F32 R16, R8, R18, R4 ;  /* 0x000000120810723c */ /* 0x004fe20000001804 */
[----:B------:R-:W2:Y:S04]  /*42380*/  LDL.LU.64 R6, [R1+0x2bb0] ;  /* 0x002bb00001067983 */ /* 0x000ea80000300a00 */
[----:B------:R-:W2:-:S14]  /*42390*/  LDL.LU.64 R4, [R1+0x2ba8] ;  /* 0x002ba80001047983 */ /* 0x000e9c0000300a00 */
[----:B------:R-:W-:Y:S04]  /*423a0*/  STL.64 [R1+0xcc0], R16 ;  /* 0x000cc01001007387 */ /* 0x000fe80000100a00 */
[----:B------:R0:W-:Y:S04]  /*423b0*/  STL.64 [R1+0xcc8], R18 ;  /* 0x000cc81201007387 */ /* 0x0001e80000100a00 */
[----:B0-----:R-:W3:Y:S04]  /*423c0*/  LDL.LU.64 R18, [R1+0x2ba0] ;  /* 0x002ba00001127983 */ /* 0x001ee80000300a00 */
[----:B------:R-:W4:Y:S04]  /*423d0*/  LDL.LU.64 R16, [R1+0x2b98] ;  /* 0x002b980001107983 */ /* 0x000f280000300a00 */
[----:B------:R-:W2:Y:S04]  /*423e0*/  LDL.LU.64 R22, [R1+0x2b90] ;  /* 0x002b900001167983 */ /* 0x000ea80000300a00 */
[----:B------:R0:W-:Y:S04]  /*423f0*/  STL.64 [R1+0xcb0], R12 ;  /* 0x000cb00c01007387 */ /* 0x0001e80000100a00 */
[----:B------:R1:W-:Y:S01]  /*42400*/  STL.64 [R1+0xcb8], R14 ;  /* 0x000cb80e01007387 */ /* 0x0003e20000100a00 */
[----:B--2---:R-:W-:-:S15]  /*42410*/  HMMA.16816.F32 R4, R8, R22, R4 ;  /* 0x000000160804723c */ /* 0x004fde0000001804 */
[----:B------:R-:W-:-:S04]  /*42420*/  NOP ;  /* 0x0000000000007918 */ /* 0x000fc80000000000 */
[----:B------:R-:W-:Y:S04]  /*42430*/  STL.64 [R1+0xca0], R4 ;  /* 0x000ca00401007387 */ /* 0x000fe80000100a00 */
[----:B------:R-:W-:Y:S04]  /*42440*/  STL.64 [R1+0xca8], R6 ;  /* 0x000ca80601007387 */ /* 0x000fe80000100a00 */
[----:B0-----:R-:W2:Y:S04]  /*42450*/  LDL.LU R12, [R1+0x5f0] ;  /* 0x0005f000010c7983 */ /* 0x001ea80000300800 */
[----:B------:R-:W2:Y:S04]  /*42460*/  LDL.LU R13, [R1+0x5f4] ;  /* 0x0005f400010d7983 */ /* 0x000ea80000300800 */
[----:B-1----:R-:W2:Y:S04]  /*42470*/  LDL.LU R14, [R1+0x5f8] ;  /* 0x0005f800010e7983 */ /* 0x002ea80000300800 */
[----:B------:R-:W2:Y:S04]  /*42480*/  LDL.LU R15, [R1+0x5fc] ;  /* 0x0005fc00010f7983 */ /* 0x000ea80000300800 */
        /* <DEDUP_REMOVED lines=8> */
[----:B--2---:R3:W-:Y:S04]  /*42510*/  STL.64 [R1+0x2ab0], R14 ;  /* 0x002ab00e01007387 */ /* 0x0047e80000100a00 */
[----:B------:R-:W-:Y:S04]  /*42520*/  STL.64 [R1+0x2aa8], R12 ;  /* 0x002aa80c01007387 */ /* 0x000fe80000100a00 */
[----:B------:R-:W2:Y:S04]  /*42530*/  LDL.LU R20, [R1+0x620] ;  /* 0x0006200001147983 */ /* 0x000ea80000300800 */
[----:B------:R-:W2:Y:S04]  /*42540*/  LDL.LU R21, [R1+0x624] ;  /* 0x0006240001157983 */ /* 0x000ea80000300800 */
[----:B------:R-:W2:Y:S04]  /*42550*/  LDL.LU R22, [R1+0x628] ;  /* 0x0006280001167983 */ /* 0x000ea80000300800 */
[----:B------:R-:W2:Y:S01]  /*42560*/  LDL.LU R23, [R1+0x62c] ;  /* 0x00062c0001177983 */ /* 0x000ea20000300800 */
[----:B---3--:R-:W-:-:S02]  /*42570*/  IMAD.MOV.U32 R15, RZ, RZ, R18 ;  /* 0x000000ffff0f7224 */ /* 0x008fc400078e0012 */
[----:B------:R-:W-:Y:S01]  /*42580*/  IMAD.MOV.U32 R14, RZ, RZ, R19 ;  /* 0x000000ffff0e7224 */ /* 0x000fe200078e0013 */
[----:B--2---:R4:W-:Y:S04]  /*42590*/  STL.64 [R1+0x2ad0], R22 ;  /* 0x002ad01601007387 */ /* 0x0049e80000100a00 */
[----:B------:R-:W-:Y:S01]  /*425a0*/  STL.64 [R1+0x2ac8], R20 ;  /* 0x002ac81401007387 */ /* 0x000fe20000100a00 */
[----:B----4-:R-:W-:Y:S02]  /*425b0*/  IMAD.MOV.U32 R23, RZ, RZ, R16 ;  /* 0x000000ffff177224 */ /* 0x010fe400078e0010 */
[----:B------:R-:W-:Y:S01]  /*425c0*/  IMAD.MOV.U32 R22, RZ, RZ, R17 ;  /* 0x000000ffff167224 */ /* 0x000fe200078e0011 */
[----:B------:R-:W2:Y:S04]  /*425d0*/  LDL.LU R16, [R1+0x420] ;  /* 0x0004200001107983 */ /* 0x000ea80000300800 */
[----:B------:R-:W2:Y:S04]  /*425e0*/  LDL.LU R17, [R1+0x424] ;  /* 0x0004240001117983 */ /* 0x000ea80000300800 */
[----:B------:R-:W3:Y:S04]  /*425f0*/  LDL.LU R18, [R1+0x428] ;  /* 0x0004280001127983 */ /* 0x000ee80000300800 */
[----:B------:R-:W3:Y:S04]  /*42600*/  LDL.LU R19, [R1+0x42c] ;  /* 0x00042c0001137983 */ /* 0x000ee80000300800 */
[----:B---3--:R0:W-:Y:S04]  /*42610*/  STL.64 [R1+0x2b38], R18 ;  /* 0x002b381201007387 */ /* 0x0081e80000100a00 */
[----:B--2---:R-:W-:Y:S04]  /*42620*/  STL.64 [R1+0x2b30], R16 ;  /* 0x002b301001007387 */ /* 0x004fe80000100a00 */
[----:B0-----:R-:W2:Y:S04]  /*42630*/  LDL R18, [R1+0x48] ;  /* 0x0000480001127983 */ /* 0x001ea80000100800 */
[----:B------:R-:W2:Y:S04]  /*42640*/  LDL R19, [R1+0x4c] ;  /* 0x00004c0001137983 */ /* 0x000ea80000100800 */
[----:B--2---:R0:W-:Y:S04]  /*42650*/  STL.64 [R1+0x2b48], R18 ;  /* 0x002b481201007387 */ /* 0x0041e80000100a00 */
[----:B0-----:R-:W2:Y:S01]  /*42660*/  LDL R18, [R1+0x58] ;  /* 0x0000580001127983 */ /* 0x001ea20000100800 */
[----:B------:R-:W-:-:S05]  /*42670*/  IMAD.MOV.U32 R19, RZ, RZ, R25 ;  /* 0x000000ffff137224 */ /* 0x000fca00078e0019 */
[----:B--2---:R-:W-:Y:S04]  /*42680*/  STL.64 [R1+0x2b70], R18 ;  /* 0x002b701201007387 */ /* 0x004fe80000100a00 */
[----:B------:R0:W-:Y:S04]  /*42690*/  STL.64 [R1+0x2ae0], R22 ;  /* 0x002ae01601007387 */ /* 0x0001e80000100a00 */
[----:B0-----:R-:W2:Y:S04]  /*426a0*/  LDL.64 R22, [R1+0x208] ;  /* 0x0002080001167983 */ /* 0x001ea80000100a00 */
[----:B--2---:R-:W-:Y:S04]  /*426b0*/  STL.64 [R1+0x2af8], R22 ;  /* 0x002af81601007387 */ /* 0x004fe80000100a00 */
[----:B------:R0:W-:Y:S04]  /*426c0*/  STL.64 [R1+0x2ac0], R14 ;  /* 0x002ac00e01007387 */ /* 0x0001e80000100a00 */
[----:B0-----:R-:W2:Y:S04]  /*426d0*/  LDL.64 R14, [R1+0x1e8] ;  /* 0x0001e800010e7983 */ /* 0x001ea80000100a00 */
[----:B--2---:R0:W-:Y:S04]  /*426e0*/  STL.64 [R1+0x2ad8], R14 ;  /* 0x002ad80e01007387 */ /* 0x0041e80000100a00 */
[----:B------:R-:W2:Y:S04]  /*426f0*/  LDL.LU R12, [R1+0x630] ;  /* 0x00063000010c7983 */ /* 0x000ea80000300800 */
[----:B------:R-:W2:Y:S04]  /*42700*/  LDL.LU R13, [R1+0x634] ;  /* 0x00063400010d7983 */ /* 0x000ea80000300800 */
[----:B0-----:R-:W3:Y:S04]  /*42710*/  LDL.LU R14, [R1+0x638] ;  /* 0x00063800010e7983 */ /* 0x001ee80000300800 */
[----:B------:R-:W3:Y:S04]  /*42720*/  LDL.LU R15, [R1+0x63c] ;  /* 0x00063c00010f7983 */ /* 0x000ee80000300800 */
[----:B------:R-:W4:Y:S04]  /*42730*/  LDL.LU R16, [R1+0x450] ;  /* 0x0004500001107983 */ /* 0x000f280000300800 */
[----:B------:R-:W4:Y:S04]  /*42740*/  LDL.LU R17, [R1+0x454] ;  /* 0x0004540001117983 */ /* 0x000f280000300800 */
[----:B------:R-:W2:Y:S04]  /*42750*/  LDL.LU R18, [R1+0x458] ;  /* 0x0004580001127983 */ /* 0x000ea80000300800 */
[----:B------:R-:W2:Y:S04]  /*42760*/  LDL.LU R19, [R1+0x45c] ;  /* 0x00045c0001137983 */ /* 0x000ea80000300800 */
[----:B--2---:R0:W-:Y:S04]  /*42770*/  STL.64 [R1+0x2b80], R18 ;  /* 0x002b801201007387 */ /* 0x0041e80000100a00 */
[----:B----4-:R-:W-:Y:S04]  /*42780*/  STL.64 [R1+0x2b78], R16 ;  /* 0x002b781001007387 */ /* 0x010fe80000100a00 */
[----:B------:R-:W2:Y:S04]  /*42790*/  LDL.64 R26, [R1+0x68] ;  /* 0x00006800011a7983 */ /* 0x000ea80000100a00 */
[----:B0-----:R-:W4:Y:S04]  /*427a0*/  LDL.64 R18, [R1+0x78] ;  /* 0x0000780001127983 */ /* 0x001f280000100a00 */
[----:B--2---:R0:W-:Y:S04]  /*427b0*/  STL.64 [R1+0x2b88], R26 ;  /* 0x002b881a01007387 */ /* 0x0041e80000100a00 */
[----:B------:R-:W4:Y:S04]  /*427c0*/  LDL.LU R24, [R1+0x460] ;  /* 0x0004600001187983 */ /* 0x000f280000300800 */
[----:B------:R-:W4:Y:S04]  /*427d0*/  LDL.LU R25, [R1+0x464] ;  /* 0x0004640001197983 */ /* 0x000f280000300800 */
[----:B0-----:R-:W4:Y:S04]  /*427e0*/  LDL.LU R26, [R1+0x468] ;  /* 0x00046800011a7983 */ /* 0x001f280000300800 */
[----:B------:R-:W4:Y:S04]  /*427f0*/  LDL.LU R27, [R1+0x46c] ;  /* 0x00046c00011b7983 */ /* 0x000f280000300800 */
[----:B------:R-:W2:Y:S01]  /*42800*/  LDL R22, [R1+0x218] ;  /* 0x0002180001167983 */ /* 0x000ea20000100800 */
[----:B------:R-:W-:-:S05]  /*42810*/  IMAD.MOV.U32 R23, RZ, RZ, R28 ;  /* 0x000000ffff177224 */ /* 0x000fca00078e001c */
[----:B--2---:R0:W-:Y:S04]  /*42820*/  STL.64 [R1+0x2b40], R22 ;  /* 0x002b401601007387 */ /* 0x0041e80000100a00 */
[----:B------:R-:W2:Y:S04]  /*42830*/  LDL.LU R20, [R1+0x430] ;  /* 0x0004300001147983 */ /* 0x000ea80000300800 */
[----:B------:R-:W2:Y:S04]  /*42840*/  LDL.LU R21, [R1+0x434] ;  /* 0x0004340001157983 */ /* 0x000ea80000300800 */
[----:B0-----:R-:W2:Y:S04]  /*42850*/  LDL.LU R22, [R1+0x438] ;  /* 0x0004380001167983 */ /* 0x001ea80000300800 */
        /* <DEDUP_REMOVED lines=8> */
[----:B---3--:R-:W-:Y:S04]  /*428e0*/  STL.64 [R1+0x2af0], R14 ;  /* 0x002af00e01007387 */ /* 0x008fe80000100a00 */
[----:B------:R0:W-:Y:S04]  /*428f0*/  STL.64 [R1+0x2ae8], R12 ;  /* 0x002ae80c01007387 */ /* 0x0001e80000100a00 */
[----:B0-----:R-:W3:Y:S04]  /*42900*/  LDL.LU R12, [R1+0x1410] ;  /* 0x00141000010c7983 */ /* 0x001ee80000300800 */
[----:B------:R-:W3:Y:S04]  /*42910*/  LDL.LU R13, [R1+0x1414] ;  /* 0x00141400010d7983 */ /* 0x000ee80000300800 */
[----:B------:R-:W2:Y:S04]  /*42920*/  LDL.LU R14, [R1+0x1418] ;  /* 0x00141800010e7983 */ /* 0x000ea80000300800 */
[----:B------:R-:W2:Y:S01]  /*42930*/  LDL.LU R15, [R1+0x141c] ;  /* 0x00141c00010f7983 */ /* 0x000ea20000300800 */
[----:B----4-:R-:W-:Y:S01]  /*42940*/  HMMA.16816.F32 R24, R8, R18, R24 ;  /* 0x000000120818723c */ /* 0x010fe20000001818 */
[----:B------:R-:W-:-:S02]  /*42950*/  IMAD.MOV.U32 R28, RZ, RZ, R19 ;  /* 0x000000ffff1c7224 */ /* 0x000fc400078e0013 */
[----:B--2---:R-:W-:Y:S04]  /*42960*/  STL.64 [R1+0x2b08], R14 ;  /* 0x002b080e01007387 */ /* 0x004fe80000100a00 */
[----:B---3--:R0:W-:Y:S04]  /*42970*/  STL.64 [R1+0x2b00], R12 ;  /* 0x002b000c01007387 */ /* 0x0081e80000100a00 */
[----:B0-----:R-:W2:Y:S04]  /*42980*/  LDL.LU R12, [R1+0x15d0] ;  /* 0x0015d000010c7983 */ /* 0x001ea80000300800 */
[----:B------:R-:W2:Y:S04]  /*42990*/  LDL.LU R13, [R1+0x15d4] ;  /* 0x0015d400010d7983 */ /* 0x000ea80000300800 */
[----:B------:R-:W2:Y:S04]  /*429a0*/  LDL.LU R14, [R1+0x15d8] ;  /* 0x0015d800010e7983 */ /* 0x000ea80000300800 */
[----:B------:R-:W2:Y:S04]  /*429b0*/  LDL.LU R15, [R1+0x15dc] ;  /* 0x0015dc00010f7983 */ /* 0x000ea80000300800 */
[----:B------:R-:W-:Y:S04]  /*429c0*/  STL [R1+0x2934], R0 ;  /* 0x0029340001007387 */ /* 0x000fe80000100800 */
[----:B------:R-:W-:Y:S04]  /*429d0*/  STL [R1+0x2930], R2 ;  /* 0x0029300201007387 */ /* 0x000fe80000100800 */
[----:B------:R-:W-:Y:S04]  /*429e0*/  STL.64 [R1+0xc90], R24 ;  /* 0x000c901801007387 */ /* 0x000fe80000100a00 */
[----:B------:R0:W-:Y:S04]  /*429f0*/  STL.64 [R1+0xc98], R26 ;  /* 0x000c981a01007387 */ /* 0x0001e80000100a00 */
[----:B0-----:R-:W3:Y:S04]  /*42a00*/  LDL.LU.64 R26, [R1+0x2b88] ;  /* 0x002b8800011a7983 */ /* 0x001ee80000300a00 */
[----:B------:R-:W3:Y:S04]  /*42a10*/  LDL.LU.64 R18, [R1+0x2b80] ;  /* 0x002b800001127983 */ /* 0x000ee80000300a00 */
[----:B------:R-:W3:Y:S04]  /*42a20*/  LDL.LU.64 R16, [R1+0x2b78] ;  /* 0x002b780001107983 */ /* 0x000ee80000300a00 */
[----:B------:R-:W-:Y:S01]  /*42a30*/  STL [R1+0x2938], R28 ;  /* 0x0029381c01007387 */ /* 0x000fe20000100800 */
[----:B---3--:R-:W-:-:S15]  /*42a40*/  HMMA.16816.F32 R16, R8, R26, R16 ;  /* 0x0000001a0810723c */ /* 0x008fde0000001810 */
[----:B------:R-:W-:-:S04]  /*42a50*/  NOP ;  /* 0x0000000000007918 */ /* 0x000fc80000000000 */
[----:B------:R-:W-:Y:S04]  /*42a60*/  STL.64 [R1+0xc80], R16 ;  /* 0x000c801001007387 */ /* 0x000fe80000100a00 */
[----:B------:R0:W-:Y:S04]  /*42a70*/  STL.64 [R1+0xc88], R18 ;  /* 0x000c881201007387 */ /* 0x0001e80000100a00 */
[----:B0-----:R-:W3:Y:S01]  /*42a80*/  LDL.LU.64 R18, [R1+0x2b70] ;  /* 0x002b700001127983 */ /* 0x001ee20000300a00 */
[----:B------:R-:W-:Y:S02]  /*42a90*/  IMAD.MOV.U32 R2, RZ, RZ, R26 ;  /* 0x000000ffff027224 */ /* 0x000fe400078e001a */
[----:B------:R-:W-:-:S02]  /*42aa0*/  IMAD.MOV.U32 R25, RZ, RZ, R27 ;  /* 0x000000ffff197224 */ /* 0x000fc400078e001b */
[----:B------:R-:W4:Y:S04]  /*42ab0*/  LDL.LU.64 R26, [R1+0x2b68] ;  /* 0x002b6800011a7983 */ /* 0x000f280000300a00 */
[----:B------:R-:W2:Y:S01]  /*42ac0*/  LDL.LU R24, [R1+0x2b60] ;  /* 0x002b600001187983 */ /* 0x000ea20000300800 */
[----:B---3--:R-:W-:Y:S03]  /*42ad0*/  HMMA.16816.F32 R16, R8, R18, R20 ;  /* 0x000000120810723c */ /* 0x008fe60000001814 */
[----:B------:R-:W3:Y:S04]  /*42ae0*/  LDL.LU.64 R22, [R1+0x2b58] ;  /* 0x002b580001167983 */ /* 0x000ee80000300a00 */
[----:B------:R-:W3:-:S12]  /*42af0*/  LDL.LU.64 R20, [R1+0x2b50] ;  /* 0x002b500001147983 */ /* 0x000ed80000300a00 */
[----:B------:R-:W-:Y:S04]  /*42b00*/  STL.64 [R1+0xc70], R16 ;  /* 0x000c701001007387 */ /* 0x000fe80000100a00 */
[----:B------:R0:W-:Y:S04]  /*42b10*/  STL.64 [R1+0xc78], R18 ;  /* 0x000c781201007387 */ /* 0x0001e80000100a00 */
[----:B0-----:R-:W3:Y:S02]  /*42b20*/  LDL.LU.64 R18, [R1+0x2b48] ;  /* 0x002b480001127983 */ /* 0x001ee40000300a00 */
[----:B---3--:R-:W-:Y:S02]  /*42b30*/  HMMA.16816.F32 R16, R8, R18, R20 ;  /* 0x000000120810723c */ /* 0x008fe40000001814 */
[----:B------:R-:W3:-:S15]  /*42b40*/  LDL.LU.64 R22, [R1+0x2b40] ;  /* 0x002b400001167983 */ /* 0x000ede0000300a00 */
[----:B------:R-:W-:Y:S02]  /*42b50*/  NOP ;  /* 0x0000000000007918 */ /* 0x000fe40000000000 */
        /* <DEDUP_REMOVED lines=9> */
[----:B------:R-:W4:Y:S04]  /*42bf0*/  LDL.LU.64 R16, [R1+0x2b20] ;  /* 0x002b200001107983 */ /* 0x000f280000300a00 */
[----:B------:R-:W-:Y:S04]  /*42c00*/  STL.64 [R1+0x2a18], R26 ;  /* 0x002a181a01007387 */ /* 0x000fe80000100a00 */
[----:B------:R-:W-:Y:S04]  /*42c10*/  STL [R1+0x2a10], R25 ;  /* 0x002a101901007387 */ /* 0x000fe80000100800 */
[----:B--2---:R0:W-:Y:S04]  /*42c20*/  STL [R1+0x2ab8], R24 ;  /* 0x002ab81801007387 */ /* 0x0041e80000100800 */
[----:B0-----:R-:W2:Y:S04]  /*42c30*/  LDL.LU R24, [R1+0x610] ;  /* 0x0006100001187983 */ /* 0x001ea80000300800 */
[----:B------:R-:W2:Y:S04]  /*42c40*/  LDL.LU R25, [R1+0x614] ;  /* 0x0006140001197983 */ /* 0x000ea80000300800 */
[----:B------:R-:W2:Y:S04]  /*42c50*/  LDL.LU R26, [R1+0x618] ;  /* 0x00061800011a7983 */ /* 0x000ea80000300800 */
[----:B------:R-:W2:Y:S01]  /*42c60*/  LDL.LU R27, [R1+0x61c] ;  /* 0x00061c00011b7983 */ /* 0x000ea20000300800 */
[----:B----4-:R-:W-:Y:S01]  /*42c70*/  HMMA.16816.F32 R8, R8, R6, R16 ;  /* 0x000000060808723c */ /* 0x010fe20000001810 */
[----:B------:R-:W-:-:S02]  /*42c80*/  IMAD.MOV.U32 R17, RZ, RZ, R6 ;  /* 0x000000ffff117224 */ /* 0x000fc400078e0006 */
[----:B------:R-:W-:-:S15]  /*42c90*/  IMAD.MOV.U32 R16, RZ, RZ, R7 ;  /* 0x000000ffff107224 */ /* 0x000fde00078e0007 */
[----:B------:R-:W-:Y:S01]  /*42ca0*/  NOP ;  /* 0x0000000000007918 */ /* 0x000fe20000000000 */
[----:B------:R-:W-:Y:S04]  /*42cb0*/  STL.64 [R1+0xc40], R8 ;  /* 0x000c400801007387 */ /* 0x000fe80000100a00 */
[----:B------:R0:W-:Y:S04]  /*42cc0*/  STL.64 [R1+0xc48], R10 ;  /* 0x000c480a01007387 */ /* 0x0001e80000100a00 */
[----:B------:R-:W3:Y:S04]  /*42cd0*/  LDL.LU.64 R6, [R1+0x2b18] ;  /* 0x002b180001067983 */ /* 0x000ee80000300a00 */
[----:B------:R-:W3:Y:S04]  /*42ce0*/  LDL.LU.64 R4, [R1+0x2b10] ;  /* 0x002b100001047983 */ /* 0x000ee80000300a00 */
[----:B------:R-:W4:Y:S04]  /*42cf0*/  LDL R18, [R1+0x1b8] ;  /* 0x0001b80001127983 */ /* 0x000f280000100800 */
[----:B------:R-:W4:Y:S04]  /*42d00*/  LDL R19, [R1+0x1bc] ;  /* 0x0001bc0001137983 */ /* 0x000f280000100800 */
[----:B0-----:R-:W2:Y:S01]  /*42d10*/  LDL.64 R10, [R1+0x1c8] ;  /* 0x0001c800010a7983 */ /* 0x001ea20000100a00 */
[----:B---3--:R-:W-:Y:S03]  /*42d20*/  HMMA.16816.F32 R20, R4, R22, R12 ;  /* 0x000000160414723c */ /* 0x008fe6000000180c */
[----:B------:R-:W3:Y:S04]  /*42d30*/  LDL.LU.64 R14, [R1+0x2b08] ;  /* 0x002b0800010e7983 */ /* 0x000ee80000300a00 */
[----:B------:R-:W3:-:S12]  /*42d40*/  LDL.LU.64 R12, [R1+0x2b00] ;  /* 0x002b0000010c7983 */ /* 0x000ed80000300a00 */
        /* <DEDUP_REMOVED lines=25> */
[----:B------:R-:W2:Y:S02]  /*42ee0*/  LDL.LU.64 R14, [R1+0x2ac0] ;  /* 0x002ac000010e7983 */ /* 0x000ea40000300a00 */
[----:B--2---:R-:W-:Y:S02]  /*42ef0*/  HMMA.16816.F32 R12, R4, R14, R24 ;  /* 0x0000000e040c723c */ /* 0x004fe40000001818 */
[----:B------:R-:W2:-:S15]  /*42f00*/  LDL.LU R24, [R1+0x2ab8] ;  /* 0x002ab80001187983 */ /* 0x000e9e0000300800 */
[----:B------:R-:W-:Y:S02]  /*42f10*/  NOP ;  /* 0x0000000000007918 */ /* 0x000fe40000000000 */
        /* <DEDUP_REMOVED lines=8> */
[----:B0-----:R-:W4:Y:S04]  /*42fa0*/  LDL.LU.64 R14, [R1+0x2aa0] ;  /* 0x002aa000010e7983 */ /* 0x001f280000300a00 */
[----:B------:R-:W4:Y:S01]  /*42fb0*/  LDL.LU.64 R12, [R1+0x2a98] ;  /* 0x002a9800010c7983 */ /* 0x000f220000300a00 */
[----:B------:R-:W-:-:S02]  /*42fc0*/  IMAD.MOV.U32 R22, RZ, RZ, R10 ;  /* 0x000000ffff167224 */ /* 0x000fc400078e000a */
[----:B------:R-:W-:-:S05]  /*42fd0*/  IMAD.MOV.U32 R23, RZ, RZ, R11 ;  /* 0x000000ffff177224 */ /* 0x000fca00078e000b */
[----:B------:R-:W-:Y:S04]  /*42fe0*/  STL.64 [R1+0x2840], R22 ;  /* 0x0028401601007387 */ /* 0x000fe80000100a00 */
[----:B------:R-:W-:Y:S01]  /*42ff0*/  STL.64 [R1+0x2940], R20 ;  /* 0x0029401401007387 */ /* 0x000fe20000100a00 */
[----:B----4-:R-:W-:Y:S03]  /*43000*/  HMMA.16816.F32 R8, R4, R18, R12 ;  /* 0x000000120408723c */ /* 0x010fe6000000180c */
[----:B------:R-:W3:Y:S04]  /*43010*/  LDL.64 R14, [R1+0x148] ;  /* 0x00014800010e7983 */ /* 0x000ee80000100a00 */
[----:B---3--:R0:W-:-:S12]  /*43020*/  STL.64 [R1+0x29f8], R14 ;  /* 0x0029f80e01007387 */ /* 0x0081d80000100a00 */
[----:B------:R-:W-:Y:S04]  /*43030*/  STL.64 [R1+0x5f0], R8 ;  /* 0x0005f00801007387 */ /* 0x000fe80000100a00 */
[----:B------:R-:W-:Y:S04]  /*43040*/  STL.64 [R1+0x5f8], R10 ;  /* 0x0005f80a01007387 */ /* 0x000fe80000100a00 */
[----:B0-----:R-:W3:Y:S04]  /*43050*/  LDL.64 R14, [R1+0x158] ;  /* 0x00015800010e7983 */ /* 0x001ee80000100a00 */
[----:B---3--:R0:W-:Y:S04]  /*43060*/  STL.64 [R1+0x2a20], R14 ;  /* 0x002a200e01007387 */ /* 0x0081e80000100a00 */
[----:B------:R-:W3:Y:S04]  /*43070*/  LDL.LU R20, [R1+0x1340] ;  /* 0x0013400001147983 */ /* 0x000ee80000300800 */
[----:B------:R-:W3:Y:S04]  /*43080*/  LDL.LU R21, [R1+0x1344] ;  /* 0x0013440001157983 */ /* 0x000ee80000300800 */
[----:B------:R-:W4:Y:S04]  /*43090*/  LDL.LU R22, [R1+0x1348] ;  /* 0x0013480001167983 */ /* 0x000f280000300800 */
[----:B------:R-:W4:Y:S04]  /*430a0*/  LDL.LU R23, [R1+0x134c] ;  /* 0x00134c0001177983 */ /* 0x000f280000300800 */
[----:B------:R-:W2:Y:S04]  /*430b0*/  LDL.LU R12, [R1+0x5a0] ;  /* 0x0005a000010c7983 */ /* 0x000ea80000300800 */
[----:B------:R-:W2:Y:S04]  /*430c0*/  LDL.LU R13, [R1+0x5a4] ;  /* 0x0005a400010d7983 */ /* 0x000ea80000300800 */
[----:B0-----:R-:W2:Y:S04]  /*430d0*/  LDL.LU R14, [R1+0x5a8] ;  /* 0x0005a800010e7983 */ /* 0x001ea80000300800 */
[----:B------:R-:W2:Y:S04]  /*430e0*/  LDL.LU R15, [R1+0x5ac] ;  /* 0x0005ac00010f7983 */ /* 0x000ea80000300800 */
[----:B--2---:R0:W-:Y:S04]  /*430f0*/  STL.64 [R1+0x2a30], R14 ;  /* 0x002a300e01007387 */ /* 0x0041e80000100a00 */
[----:B------:R-:W-:Y:S01]  /*43100*/  STL.64 [R1+0x2a28], R12 ;  /* 0x002a280c01007387 */ /* 0x000fe20000100a00 */
[----:B0-----:R-:W-:-:S02]  /*43110*/  IMAD.MOV.U32 R14, RZ, RZ, R3 ;  /* 0x000000ffff0e7224 */ /* 0x001fc400078e0003 */
[----:B------:R-:W-:Y:S01]  /*43120*/  IMAD.MOV.U32 R15, RZ, RZ, R29 ;  /* 0x000000ffff0f7224 */ /* 0x000fe200078e001d */
[----:B------:R-:W2:Y:S04]  /*43130*/  LDL.LU R3, [R1+0x2a90] ;  /* 0x002a900001037983 */ /* 0x000ea80000300800 */
[----:B------:R-:W2:Y:S04]  /*43140*/  LDL.LU R29, [R1+0x2a8c] ;  /* 0x002a8c00011d7983 */ /* 0x000ea80000300800 */
[----:B------:R0:W-:Y:S04]  /*43150*/  STL.64 [R1+0x2a40], R14 ;  /* 0x002a400e01007387 */ /* 0x0001e80000100a00 */
[----:B0-----:R-:W2:Y:S01]  /*43160*/  LDL R14, [R1+0x188] ;  /* 0x00018800010e7983 */ /* 0x001ea20000100800 */
[----:B------:R-:W-:-:S05]  /*43170*/  IMAD.MOV.U32 R15, RZ, RZ, R24 ;  /* 0x000000ffff0f7224 */ /* 0x000fca00078e0018 */
[----:B--2---:R-:W-:Y:S04]  /*43180*/  STL.64 [R1+0x2a58], R14 ;  /* 0x002a580e01007387 */ /* 0x004fe80000100a00 */
[----:B------:R-:W2:Y:S04]  /*43190*/  LDL.64 R26, [R1+0x168] ;  /* 0x00016800011a7983 */ /* 0x000ea80000100a00 */
        /* <DEDUP_REMOVED lines=8> */
[----:B------:R0:W-:Y:S04]  /*43220*/  STL.64 [R1+0x2a70], R14 ;  /* 0x002a700e01007387 */ /* 0x0001e80000100a00 */
[----:B0-----:R-:W4:Y:S04]  /*43230*/  LDL.64 R14, [R1+0x1a8] ;  /* 0x0001a800010e7983 */ /* 0x001f280000100a00 */
[----:B--2---:R-:W-:Y:S04]  /*43240*/  STL.64 [R1+0x2a50], R26 ;  /* 0x002a501a01007387 */ /* 0x004fe80000100a00 */
[----:B------:R0:W-:Y:S04]  /*43250*/  STL.64 [R1+0x2a48], R24 ;  /* 0x002a481801007387 */ /* 0x0001e80000100a00 */
[----:B---3--:R-:W1:Y:S04]  /*43260*/  LDSM.16.MT88.4 R8, [R29+UR6+0x9080] ;  /* 0x009080061d08783b */ /* 0x008e680008004200 */
        /* <DEDUP_REMOVED lines=16> */
[----:B----4-:R-:W-:Y:S04]  /*43370*/  STL.64 [R1+0x29f0], R22 ;  /* 0x0029f01601007387 */ /* 0x010fe80000100a00 */
[----:B------:R0:W-:Y:S04]  /*43380*/  STL.64 [R1+0x29e8], R20 ;  /* 0x0029e81401007387 */ /* 0x0001e80000100a00 */
[----:B0-----:R-:W3:Y:S04]  /*43390*/  LDL.LU R20, [R1+0x1360] ;  /* 0x0013600001147983 */ /* 0x001ee80000300800 */
[----:B------:R-:W3:Y:S04]  /*433a0*/  LDL.LU R21, [R1+0x1364] ;  /* 0x0013640001157983 */ /* 0x000ee80000300800 */
[----:B------:R-:W4:Y:S04]  /*433b0*/  LDL.LU R22, [R1+0x1368] ;  /* 0x0013680001167983 */ /* 0x000f280000300800 */
[----:B------:R-:W4:Y:S01]  /*433c0*/  LDL.LU R23, [R1+0x136c] ;  /* 0x00136c0001177983 */ /* 0x000f220000300800 */
[----:B------:R-:W-:Y:S01]  /*433d0*/  IMAD.MOV.U32 R3, RZ, RZ, R15 ;  /* 0x000000ffff037224 */ /* 0x000fe200078e000f */
[C---:B--2---:R-:W-:Y:S02]  /*433e0*/  HMMA.16816.F32 R24, R4.reuse, R14, R24 ;  /* 0x0000000e0418723c */ /* 0x044fe40000001818 */
[----:B----4-:R-:W-:Y:S04]  /*433f0*/  STL.64 [R1+0x2a08], R22 ;  /* 0x002a081601007387 */ /* 0x010fe80000100a00 */
[----:B---3--:R0:W-:Y:S04]  /*43400*/  STL.64 [R1+0x2a00], R20 ;  /* 0x002a001401007387 */ /* 0x0081e80000100a00 */
[----:B0-----:R-:W2:Y:S04]  /*43410*/  LDL.LU R20, [R1+0x1370] ;  /* 0x0013700001147983 */ /* 0x001ea80000300800 */
[----:B------:R-:W2:Y:S04]  /*43420*/  LDL.LU R21, [R1+0x1374] ;  /* 0x0013740001157983 */ /* 0x000ea80000300800 */
[----:B------:R-:W2:Y:S04]  /*43430*/  LDL.LU R22, [R1+0x1378] ;  /* 0x0013780001167983 */ /* 0x000ea80000300800 */
[----:B------:R-:W2:Y:S04]  /*43440*/  LDL.LU R23, [R1+0x137c] ;  /* 0x00137c0001177983 */ /* 0x000ea80000300800 */
[----:B------:R0:W-:Y:S04]  /*43450*/  STL.64 [R1+0x28a8], R18 ;  /* 0x0028a81201007387 */ /* 0x0001e80000100a00 */
[----:B------:R-:W-:Y:S04]  /*43460*/  STL.64 [R1+0x2948], R16 ;  /* 0x0029481001007387 */ /* 0x000fe80000100a00 */
[----:B0-----:R-:W3:Y:S04]  /*43470*/  LDL.64 R18, [R1+0x138] ;  /* 0x0001380001127983 */ /* 0x001ee80000100a00 */
[----:B-1----:R-:W-:Y:S04]  /*43480*/  STL.64 [R1+0x2880], R10 ;  /* 0x0028800a01007387 */ /* 0x002fe80000100a00 */
[----:B------:R0:W-:Y:S04]  /*43490*/  STL.64 [R1+0x2878], R8 ;  /* 0x0028780801007387 */ /* 0x0001e80000100a00 */
        /* <DEDUP_REMOVED lines=10> */
[----:B----4-:R-:W-:Y:S03]  /*43540*/  HMMA.16816.F32 R12, R4, R14, R24 ;  /* 0x0000000e040c723c */ /* 0x010fe60000001818 */
[----:B------:R-:W4:Y:S04]  /*43550*/  LDL.LU.64 R26, [R1+0x2a68] ;  /* 0x002a6800011a7983 */ /* 0x000f280000300a00 */
[----:B------:R-:W4:-:S12]  /*43560*/  LDL.LU.64 R24, [R1+0x2a60] ;  /* 0x002a600001187983 */ /* 0x000f180000300a00 */
[----:B------:R-:W-:Y:S04]  /*43570*/  STL.64 [R1+0x5d0], R12 ;  /* 0x0005d00c01007387 */ /* 0x000fe80000100a00 */
[----:B------:R0:W-:Y:S04]  /*43580*/  STL.64 [R1+0x5d8], R14 ;  /* 0x0005d80e01007387 */ /* 0x0001e80000100a00 */
[----:B0-----:R-:W4:Y:S04]  /*43590*/  LDL.LU.64 R14, [R1+0x2a58] ;  /* 0x002a5800010e7983 */ /* 0x001f280000300a00 */
[----:B------:R-:W2:Y:S01]  /*435a0*/  LDL R29, [R1+0x2044] ;  /* 0x00204400011d7983 */ /* 0x000ea20000100800 */
[C---:B----4-:R-:W-:Y:S03]  /*435b0*/  HMMA.16816.F32 R12, R4.reuse, R14, R24 ;  /* 0x0000000e040c723c */ /* 0x050fe60000001818 */
[----:B--2---:R-:W-:Y:S04]  /*435c0*/  STL [R1+0x27c4], R29 ;  /* 0x0027c41d01007387 */ /* 0x004fe80000100800 */
[----:B------:R-:W2:Y:S04]  /*435d0*/  LDL.LU.64 R26, [R1+0x2a50] ;  /* 0x002a5000011a7983 */ /* 0x000ea80000300a00 */
[----:B------:R-:W2:Y:S08]  /*435e0*/  LDL.LU.64 R24, [R1+0x2a48] ;  /* 0x002a480001187983 */ /* 0x000eb00000300a00 */
        /* <DEDUP_REMOVED lines=14> */
[----:B0-----:R-:W2:Y:S01]  /*436d0*/  LDL.LU.64 R14, [R1+0x2a20] ;  /* 0x002a2000010e7983 */ /* 0x001ea20000300a00 */
[----:B------:R-:W-:Y:S02]  /*436e0*/  IMAD.MOV.U32 R24, RZ, RZ, R27 ;  /* 0x000000ffff187224 */ /* 0x000fe400078e001b */
[----:B------:R-:W-:-:S02]  /*436f0*/  IMAD.MOV.U32 R3, RZ, RZ, R26 ;  /* 0x000000ffff037224 */ /* 0x000fc400078e001a */
[----:B------:R-:W4:Y:S04]  /*43700*/  LDL.LU.64 R26, [R1+0x2a18] ;  /* 0x002a1800011a7983 */ /* 0x000f280000300a00 */
[----:B------:R-:W3:Y:S04]  /*43710*/  LDL.LU R25, [R1+0x2a10] ;  /* 0x002a100001197983 */ /* 0x000ee80000300800 */
        /* <DEDUP_REMOVED lines=19> */
[----:B------:R-:W2:Y:S01]  /*43850*/  LDL.LU.64 R14, [R1+0x29e0] ;  /* 0x0029e000010e7983 */ /* 0x000ea20000300a00 */
[----:B---3--:R-:W-:Y:S01]  /*43860*/  HMMA.16816.F32 R8, R4, R18, R8 ;  /* 0x000000120408723c */ /* 0x008fe20000001808 */
[----:B------:R-:W-:-:S02]  /*43870*/  IMAD.MOV.U32 R29, RZ, RZ, R19 ;  /* 0x000000ffff1d7224 */ /* 0x000fc400078e0013 */
[----:B------:R-:W-:Y:S04]  /*43880*/  STL [R1+0x27d8], R3 ;  /* 0x0027d80301007387 */ /* 0x000fe80000100800 */
[----:B------:R-:W-:Y:S04]  /*43890*/  STL [R1+0x27d4], R24 ;  /* 0x0027d41801007387 */ /* 0x000fe80000100800 */
[----:B----4-:R-:W-:Y:S04]  /*438a0*/  STL.64 [R1+0x29d0], R26 ;  /* 0x0029d01a01007387 */ /* 0x010fe80000100a00 */
[----:B------:R-:W-:Y:S04]  /*438b0*/  STL [R1+0x29c8], R25 ;  /* 0x0029c81901007387 */ /* 0x000fe80000100800 */
[----:B------:R-:W-:Y:S04]  /*438c0*/  STL [R1+0x27dc], R29 ;  /* 0x0027dc1d01007387 */ /* 0x000fe80000100800 */
[----:B------:R-:W-:Y:S04]  /*438d0*/  STL.64 [R1+0x570], R8 ;  /* 0x0005700801007387 */ /* 0x000fe80000100a00 */
[----:B------:R2:W-:Y:S04]  /*438e0*/  STL.64 [R1+0x578], R10 ;  /* 0x0005780a01007387 */ /* 0x0005e80000100a00 */
[----:B------:R-:W3:Y:S01]  /*438f0*/  LDL.LU R16, [R1+0x12d0] ;  /* 0x0012d00001107983 */ /* 0x000ee20000300800 */
[----:B--2---:R-:W-:-:S15]  /*43900*/  HMMA.16816.F32 R8, R4, R14, R20 ;  /* 0x0000000e0408723c */ /* 0x004fde0000001814 */
[----:B------:R-:W-:-:S04]  /*43910*/  NOP ;  /* 0x0000000000007918 */ /* 0x000fc80000000000 */
[----:B------:R-:W-:Y:S04]  /*43920*/  STL.64 [R1+0x560], R8 ;  /* 0x0005600801007387 */ /* 0x000fe80000100a00 */
[----:B------:R-:W-:Y:S04]  /*43930*/  STL.64 [R1+0x568], R10 ;  /* 0x0005680a01007387 */ /* 0x000fe80000100a00 */
[----:B------:R-:W3:Y:S04]  /*43940*/  LDL.LU R17, [R1+0x12d4] ;  /* 0x0012d40001117983 */ /* 0x000ee80000300800 */
[----:B------:R-:W2:Y:S04]  /*43950*/  LDL.LU R18, [R1+0x12d8] ;  /* 0x0012d80001127983 */ /* 0x000ea80000300800 */
[----:B------:R-:W2:Y:S04]  /*43960*/  LDL.LU R19, [R1+0x12dc] ;  /* 0x0012dc0001137983 */ /* 0x000ea80000300800 */
[----:B--2---:R0:W-:Y:S04]  /*43970*/  STL.64 [R1+0x2958], R18 ;  /* 0x0029581201007387 */ /* 0x0041e80000100a00 */
[----:B---3--:R-:W-:Y:S04]  /*43980*/  STL.64 [R1+0x2950], R16 ;  /* 0x0029501001007387 */ /* 0x008fe80000100a00 */
[----:B0-----:R-:W2:Y:S04]  /*43990*/  LDL.64 R18, [R1+0xc8] ;  /* 0x0000c80001127983 */ /* 0x001ea80000100a00 */
[----:B--2---:R0:W-:Y:S04]  /*439a0*/  STL.64 [R1+0x2968], R18 ;  /* 0x0029681201007387 */ /* 0x0041e80000100a00 */
[----:B0-----:R-:W2:Y:S04]  /*439b0*/  LDL.64 R18, [R1+0xd8] ;  /* 0x0000d80001127983 */ /* 0x001ea80000100a00 */
[----:B--2---:R0:W-:Y:S04]  /*439c0*/  STL.64 [R1+0x2980], R18 ;  /* 0x0029801201007387 */ /* 0x0041e80000100a00 */
[----:B0-----:R-:W2:Y:S04]  /*439d0*/  LDL.64 R18, [R1+0xe8] ;  /* 0x0000e80001127983 */ /* 0x001ea80000100a00 */
[----:B--2---:R0:W-:Y:S04]  /*439e0*/  STL.64 [R1+0x2998], R18 ;  /* 0x0029981201007387 */ /* 0x0041e80000100a00 */
[----:B0-----:R-:W2:Y:S04]  /*439f0*/  LDL.64 R18, [R1+0xf8] ;  /* 0x0000f80001127983 */ /* 0x001ea80000100a00 */
[----:B--2---:R0:W-:Y:S04]  /*43a00*/  STL.64 [R1+0x29b0], R18 ;  /* 0x0029b01201007387 */ /* 0x0041e80000100a00 */
[----:B0-----:R-:W2:Y:S04]  /*43a10*/  LDL.64 R18, [R1+0x108] ;  /* 0x0001080001127983 */ /* 0x001ea80000100a00 */
[----:B--2---:R-:W-:Y:S04]  /*43a20*/  STL.64 [R1+0x29d8], R18 ;  /* 0x0029d81201007387 */ /* 0x004fe80000100a00 */
[----:B------:R-:W2:Y:S04]  /*43a30*/  LDL.64 R22, [R1+0xb8] ;  /* 0x0000b80001167983 */ /* 0x000ea80000100a00 */
[----:B--2---:R0:W-:Y:S04]  /*43a40*/  STL.64 [R1+0x2960], R22 ;  /* 0x0029601601007387 */ /* 0x0041e80000100a00 */
[----:B------:R-:W2:Y:S04]  /*43a50*/  LDL.LU R20, [R1+0x12e0] ;  /* 0x0012e00001147983 */ /* 0x000ea80000300800 */
[----:B------:R-:W2:Y:S04]  /*43a60*/  LDL.LU R21, [R1+0x12e4] ;  /* 0x0012e40001157983 */ /* 0x000ea80000300800 */
[----:B0-----:R-:W3:Y:S04]  /*43a70*/  LDL.LU R22, [R1+0x12e8] ;  /* 0x0012e80001167983 */ /* 0x001ee80000300800 */
[----:B------:R-:W3:Y:S04]  /*43a80*/  LDL.LU R23, [R1+0x12ec] ;  /* 0x0012ec0001177983 */ /* 0x000ee80000300800 */
[----:B------:R-:W4:Y:S04]  /*43a90*/  LDL.LU R16, [R1+0x1330] ;  /* 0x0013300001107983 */ /* 0x000f280000300800 */
[----:B------:R-:W4:Y:S04]  /*43aa0*/  LDL.LU R17, [R1+0x1334] ;  /* 0x0013340001117983 */ /* 0x000f280000300800 */
[----:B------:R-:W4:Y:S04]  /*43ab0*/  LDL.LU R18, [R1+0x1338] ;  /* 0x0013380001127983 */ /* 0x000f280000300800 */
[----:B------:R-:W4:Y:S04]  /*43ac0*/  LDL.LU R19, [R1+0x133c] ;  /* 0x00133c0001137983 */ /* 0x000f280000300800 */
[----:B------:R-:W4:Y:S04]  /*43ad0*/  LDL.64 R26, [R1+0x118] ;  /* 0x00011800011a7983 */ /* 0x000f280000100a00 */
        /* <DEDUP_REMOVED lines=11> */
[----:B------:R-:W3:Y:S01]  /*43b90*/  LDL.LU R23, [R1+0x130c] ;  /* 0x00130c0001177983 */ /* 0x000ee20000300800 */
[----:B----4-:R-:W-:Y:S03]  /*43ba0*/  HMMA.16816.F32 R16, R4, R26, R16 ;  /* 0x0000001a0410723c */ /* 0x010fe60000001810 */
        /* <DEDUP_REMOVED lines=12> */
[----:B------:R-:W3:Y:S04]  /*43c70*/  LDL.64 R10, [R1+0xa8] ;  /* 0x0000a800010a7983 */ /* 0x000ee80000100a00 */
[----:B------:R0:W-:Y:S04]  /*43c80*/  STL.64 [R1+0x2818], R14 ;  /* 0x0028180e01007387 */ /* 0x0001e80000100a00 */
[----:B------:R-:W3:Y:S04]  /*43c90*/  LDL.LU R12, [R1+0x12c0] ;  /* 0x0012c000010c7983 */ /* 0x000ee80000300800 */
[----:B------:R-:W3:Y:S04]  /*43ca0*/  LDL.LU R13, [R1+0x12c4] ;  /* 0x0012c400010d7983 */ /* 0x000ee80000300800 */
[----:B0-----:R-:W3:Y:S04]  /*43cb0*/  LDL.LU R14, [R1+0x12c8] ;  /* 0x0012c800010e7983 */ /* 0x001ee80000300800 */
[----:B------:R-:W3:Y:S04]  /*43cc0*/  LDL.LU R15, [R1+0x12cc] ;  /* 0x0012cc00010f7983 */ /* 0x000ee80000300800 */
[----:B------:R-:W-:Y:S04]  /*43cd0*/  STL.64 [R1+0x550], R16 ;  /* 0x0005501001007387 */ /* 0x000fe80000100a00 */
[----:B------:R0:W-:Y:S04]  /*43ce0*/  STL.64 [R1+0x558], R18 ;  /* 0x0005581201007387 */ /* 0x0001e80000100a00 */
[----:B0-----:R-:W2:Y:S01]  /*43cf0*/  LDL.LU.64 R18, [R1+0x29d8] ;  /* 0x0029d80001127983 */ /* 0x001ea20000300a00 */
[----:B------:R-:W-:-:S02]  /*43d00*/  IMAD.MOV.U32 R24, RZ, RZ, R27 ;  /* 0x000000ffff187224 */ /* 0x000fc400078e001b */
[----:B------:R-:W-:Y:S02]  /*43d10*/  IMAD.MOV.U32 R3, RZ, RZ, R26 ;  /* 0x000000ffff037224 */ /* 0x000fe400078e001a */
        /* <DEDUP_REMOVED lines=51> */
[----:B------:R-:W2:Y:S01]  /*44050*/  LDL.LU.64 R16, [R1+0x2950] ;  /* 0x0029500001107983 */ /* 0x000ea20000300a00 */
[C---:B---3--:R-:W-:Y:S03]  /*44060*/  HMMA.16816.F32 R12, R4.reuse, R10, R12 ;  /* 0x0000000a040c723c */ /* 0x048fe6000000180c */
[----:B------:R-:W-:Y:S05]  /*44070*/  STL [R1+0x2800], R29 ;  /* 0x0028001d01007387 */ /* 0x000fea0000100800 */
[----:B--2---:R-:W-:Y:S01]  /*44080*/  HMMA.16816.F32 R16, R4, R22, R16 ;  /* 0x000000160410723c */ /* 0x004fe20000001810 */
[----:B------:R-:W-:-:S15]  /*44090*/  IMAD.MOV.U32 R24, RZ, RZ, R22 ;  /* 0x000000ffff187224 */ /* 0x000fde00078e0016 */
[----:B------:R-:W-:-:S03]  /*440a0*/  NOP ;  /* 0x0000000000007918 */ /* 0x000fc60000000000 */
[----:B------:R0:W-:Y:S04]  /*440b0*/  STL.64 [R1+0x4f0], R16 ;  /* 0x0004f01001007387 */ /* 0x0001e80000100a00 */
[----:B------:R-:W-:Y:S04]  /*440c0*/  STL.64 [R1+0x4f8], R18 ;  /* 0x0004f81201007387 */ /* 0x000fe80000100a00 */
[----:B0-----:R-:W2:Y:S04]  /*440d0*/  LDL.LU.64 R16, [R1+0x2948] ;  /* 0x0029480001107983 */ /* 0x001ea80000300a00 */
[----:B------:R-:W3:Y:S04]  /*440e0*/  LDL.LU.64 R20, [R1+0x2940] ;  /* 0x0029400001147983 */ /* 0x000ee80000300a00 */
[----:B----4-:R-:W-:Y:S04]  /*440f0*/  STL.64 [R1+0x28b8], R26 ;  /* 0x0028b81a01007387 */ /* 0x010fe80000100a00 */
[----:B------:R-:W-:Y:S04]  /*44100*/  STL [R1+0x28b0], R24 ;  /* 0x0028b01801007387 */ /* 0x000fe80000100800 */
[----:B------:R0:W-:Y:S04]  /*44110*/  STL.64 [R1+0x4e0], R12 ;  /* 0x0004e00c01007387 */ /* 0x0001e80000100a00 */
[----:B------:R1:W-:Y:S04]  /*44120*/  STL.64 [R1+0x4e8], R14 ;  /* 0x0004e80e01007387 */ /* 0x0003e80000100a00 */
[----:B0-----:R-:W4:Y:S04]  /*44130*/  LDL.LU R12, [R1+0x8a0] ;  /* 0x0008a000010c7983 */ /* 0x001f280000300800 */
[----:B------:R-:W4:Y:S04]  /*44140*/  LDL.LU R13, [R1+0x8a4] ;  /* 0x0008a400010d7983 */ /* 0x000f280000300800 */
[----:B-1----:R-:W2:Y:S04]  /*44150*/  LDL.LU R14, [R1+0x8a8] ;  /* 0x0008a800010e7983 */ /* 0x002ea80000300800 */
[----:B------:R-:W2:Y:S01]  /*44160*/  LDL.LU R15, [R1+0x8ac] ;  /* 0x0008ac00010f7983 */ /* 0x000ea20000300800 */
[----:B------:R-:W-:-:S03]  /*44170*/  IMAD.MOV.U32 R3, RZ, RZ, R23 ;  /* 0x000000ffff037224 */ /* 0x000fc600078e0017 */
[----:B--2---:R3:W-:Y:S04]  /*44180*/  STL.64 [R1+0x2828], R14 ;  /* 0x0028280e01007387 */ /* 0x0047e80000100a00 */
[----:B----4-:R-:W-:Y:S01]  /*44190*/  STL.64 [R1+0x2820], R12 ;  /* 0x0028200c01007387 */ /* 0x010fe20000100a00 */
[----:B---3--:R-:W-:Y:S02]  /*441a0*/  IMAD.MOV.U32 R15, RZ, RZ, R20 ;  /* 0x000000ffff0f7224 */ /* 0x008fe400078e0014 */
[----:B------:R-:W-:Y:S01]  /*441b0*/  IMAD.MOV.U32 R14, RZ, RZ, R21 ;  /* 0x000000ffff0e7224 */ /* 0x000fe200078e0015 */
[----:B------:R-:W2:Y:S04]  /*441c0*/  LDL.LU R20, [R1+0x8c0] ;  /* 0x0008c00001147983 */ /* 0x000ea80000300800 */
[----:B------:R-:W2:Y:S04]  /*441d0*/  LDL.LU R21, [R1+0x8c4] ;  /* 0x0008c40001157983 */ /* 0x000ea80000300800 */
[----:B------:R-:W3:Y:S04]  /*441e0*/  LDL.LU R22, [R1+0x8c8] ;  /* 0x0008c80001167983 */ /* 0x000ee80000300800 */
[----:B------:R-:W3:Y:S01]  /*441f0*/  LDL.LU R23, [R1+0x8cc] ;  /* 0x0008cc0001177983 */ /* 0x000ee20000300800 */
[----:B------:R-:W-:-:S02]  /*44200*/  IMAD.MOV.U32 R29, RZ, RZ, R11 ;  /* 0x000000ffff1d7224 */ /* 0x000fc400078e000b */
[----:B------:R-:W-:Y:S02]  /*44210*/  IMAD.MOV.U32 R11, RZ, RZ, R16 ;  /* 0x000000ffff0b7224 */ /* 0x000fe400078e0010 */
[----:B------:R-:W-:Y:S01]  /*44220*/  IMAD.MOV.U32 R10, RZ, RZ, R17 ;  /* 0x000000ffff0a7224 */ /* 0x000fe200078e0011 */
[----:B---3--:R0:W-:Y:S04]  /*44230*/  STL.64 [R1+0x2850], R22 ;  /* 0x0028501601007387 */ /* 0x0081e80000100a00 */
[----:B--2---:R-:W-:Y:S01]  /*44240*/  STL.64 [R1+0x2848], R20 ;  /* 0x0028481401007387 */ /* 0x004fe20000100a00 */
[----:B0-----:R-:W-:Y:S02]  /*44250*/  IMAD.MOV.U32 R22, RZ, RZ, R28 ;  /* 0x000000ffff167224 */ /* 0x001fe400078e001c */
[----:B------:R-:W-:Y:S01]  /*44260*/  IMAD.MOV.U32 R23, RZ, RZ, R0 ;  /* 0x000000ffff177224 */ /* 0x000fe200078e0000 */
[----:B------:R-:W2:Y:S04]  /*44270*/  LDL.LU R28, [R1+0x2938] ;  /* 0x00293800011c7983 */ /* 0x000ea80000300800 */
[----:B------:R-:W3:Y:S04]  /*44280*/  LDL.LU R0, [R1+0x2934] ;  /* 0x0029340001007983 */ /* 0x000ee80000300800 */
[----:B------:R-:W4:Y:S04]  /*44290*/  LDL.LU R16, [R1+0x1260] ;  /* 0x0012600001107983 */ /* 0x000f280000300800 */
[----:B------:R-:W4:Y:S04]  /*442a0*/  LDL.LU R17, [R1+0x1264] ;  /* 0x0012640001117983 */ /* 0x000f280000300800 */
[----:B------:R-:W2:Y:S04]  /*442b0*/  LDL.LU R18, [R1+0x1268] ;  /* 0x0012680001127983 */ /* 0x000ea80000300800 */
[----:B------:R-:W2:Y:S04]  /*442c0*/  LDL.LU R19, [R1+0x126c] ;  /* 0x00126c0001137983 */ /* 0x000ea80000300800 */
[----:B--2---:R-:W-:Y:S04]  /*442d0*/  STL.64 [R1+0x28c8], R18 ;  /* 0x0028c81201007387 */ /* 0x004fe80000100a00 */
[----:B----4-:R0:W-:Y:S04]  /*442e0*/  STL.64 [R1+0x28c0], R16 ;  /* 0x0028c01001007387 */ /* 0x0101e80000100a00 */
[----:B0-----:R-:W2:Y:S04]  /*442f0*/  LDL.LU R16, [R1+0x1270] ;  /* 0x0012700001107983 */ /* 0x001ea80000300800 */
[----:B------:R-:W2:Y:S04]  /*44300*/  LDL.LU R17, [R1+0x1274] ;  /* 0x0012740001117983 */ /* 0x000ea80000300800 */
[----:B------:R-:W4:Y:S04]  /*44310*/  LDL.LU R18, [R1+0x1278] ;  /* 0x0012780001127983 */ /* 0x000f280000300800 */
[----:B------:R-:W4:Y:S04]  /*44320*/  LDL.LU R19, [R1+0x127c] ;  /* 0x00127c0001137983 */ /* 0x000f280000300800 */
[----:B----4-:R0:W-:Y:S04]  /*44330*/  STL.64 [R1+0x28d8], R18 ;  /* 0x0028d81201007387 */ /* 0x0101e80000100a00 */
[----:B--2---:R-:W-:Y:S01]  /*44340*/  STL.64 [R1+0x28d0], R16 ;  /* 0x0028d01001007387 */ /* 0x004fe20000100a00 */
[----:B0-----:R-:W-:-:S02]  /*44350*/  IMAD.MOV.U32 R18, RZ, RZ, R2 ;  /* 0x000000ffff127224 */ /* 0x001fc400078e0002 */
[----:B------:R-:W-:Y:S01]  /*44360*/  IMAD.MOV.U32 R19, RZ, RZ, R25 ;  /* 0x000000ffff137224 */ /* 0x000fe200078e0019 */
[----:B------:R-:W2:Y:S04]  /*44370*/  LDL.LU R2, [R1+0x2930] ;  /* 0x0029300001027983 */ /* 0x000ea80000300800 */
[----:B------:R-:W-:Y:S04]  /*44380*/  STL.64 [R1+0x28e8], R18 ;  /* 0x0028e81201007387 */ /* 0x000fe80000100a00 */
[----:B------:R-:W4:Y:S04]  /*44390*/  LDL.64 R26, [R1+0x58] ;  /* 0x00005800011a7983 */ /* 0x000f280000100a00 */
[----:B----4-:R0:W-:Y:S04]  /*443a0*/  STL.64 [R1+0x28e0], R26 ;  /* 0x0028e01a01007387 */ /* 0x0101e80000100a00 */
[----:B------:R-:W4:Y:S04]  /*443b0*/  LDL.LU R24, [R1+0x1280] ;  /* 0x0012800001187983 */ /* 0x000f280000300800 */
[----:B------:R-:W4:Y:S04]  /*443c0*/  LDL.LU R25, [R1+0x1284] ;  /* 0x0012840001197983 */ /* 0x000f280000300800 */
[----:B0-----:R-:W2:Y:S04]  /*443d0*/  LDL.LU R26, [R1+0x1288] ;  /* 0x00128800011a7983 */ /* 0x001ea80000300800 */
[----:B------:R-:W2:Y:S01]  /*443e0*/  LDL.LU R27, [R1+0x128c] ;  /* 0x00128c00011b7983 */ /* 0x000ea20000300800 */
[----:B------:R-:W-:-:S03]  /*443f0*/  IMAD.MOV.U32 R19, RZ, RZ, R28 ;  /* 0x000000ffff137224 */ /* 0x000fc600078e001c */
[----:B--2---:R-:W-:Y:S04]  /*44400*/  STL.64 [R1+0x28f8], R26 ;  /* 0x0028f81a01007387 */ /* 0x004fe80000100a00 */
[----:B----4-:R0:W-:Y:S04]  /*44410*/  STL.64 [R1+0x28f0], R24 ;  /* 0x0028f01801007387 */ /* 0x0101e80000100a00 */
[----:B------:R-:W2:Y:S04]  /*44420*/  LDL R18, [R1+0x78] ;  /* 0x0000780001127983 */ /* 0x000ea80000100800 */
[----:B--2---:R1:W-:Y:S04]  /*44430*/  STL.64 [R1+0x2900], R18 ;  /* 0x0029001201007387 */ /* 0x0043e80000100a00 */
[----:B0-----:R-:W2:Y:S04]  /*44440*/  LDL.LU R24, [R1+0x1290] ;  /* 0x0012900001187983 */ /* 0x001ea80000300800 */
[----:B------:R-:W2:Y:S04]  /*44450*/  LDL.LU R25, [R1+0x1294] ;  /* 0x0012940001197983 */ /* 0x000ea80000300800 */
[----:B------:R-:W4:Y:S04]  /*44460*/  LDL.LU R26, [R1+0x1298] ;  /* 0x00129800011a7983 */ /* 0x000f280000300800 */
[----:B------:R-:W4:Y:S01]  /*44470*/  LDL.LU R27, [R1+0x129c] ;  /* 0x00129c00011b7983 */ /* 0x000f220000300800 */
[----:B-1----:R-:W-:-:S02]  /*44480*/  IMAD.MOV.U32 R18, RZ, RZ, R2 ;  /* 0x000000ffff127224 */ /* 0x002fc400078e0002 */
[----:B---3--:R-:W-:Y:S01]  /*44490*/  IMAD.MOV.U32 R19, RZ, RZ, R0 ;  /* 0x000000ffff137224 */ /* 0x008fe200078e0000 */
[----:B----4-:R-:W-:Y:S04]  /*444a0*/  STL.64 [R1+0x2910], R26 ;  /* 0x0029101a01007387 */ /* 0x010fe80000100a00 */
[----:B--2---:R-:W-:Y:S04]  /*444b0*/  STL.64 [R1+0x2908], R24 ;  /* 0x0029081801007387 */ /* 0x004fe80000100a00 */
[----:B------:R0:W-:Y:S04]  /*444c0*/  STL.64 [R1+0x2918], R18 ;  /* 0x0029181201007387 */ /* 0x0001e80000100a00 */
[----:B0-----:R-:W2:Y:S04]  /*444d0*/  LDL.64 R18, [R1+0x98] ;  /* 0x0000980001127983 */ /* 0x001ea80000100a00 */
[----:B------:R-:W3:Y:S04]  /*444e0*/  LDL.LU R24, [R1+0x12a0] ;  /* 0x0012a00001187983 */ /* 0x000ee80000300800 */
[----:B------:R-:W3:Y:S04]  /*444f0*/  LDL.LU R25, [R1+0x12a4] ;  /* 0x0012a40001197983 */ /* 0x000ee80000300800 */
[----:B------:R-:W4:Y:S04]  /*44500*/  LDL.LU R26, [R1+0x12a8] ;  /* 0x0012a800011a7983 */ /* 0x000f280000300800 */
[----:B------:R-:W4:Y:S04]  /*44510*/  LDL.LU R27, [R1+0x12ac] ;  /* 0x0012ac00011b7983 */ /* 0x000f280000300800 */
[----:B----4-:R-:W-:Y:S04]  /*44520*/  STL.64 [R1+0x2928], R26 ;  /* 0x0029281a01007387 */ /* 0x010fe80000100a00 */
[----:B---3--:R0:W-:Y:S04]  /*44530*/  STL.64 [R1+0x2920], R24 ;  /* 0x0029201801007387 */ /* 0x0081e80000100a00 */
[----:B0-----:R-:W2:Y:S04]  /*44540*/  LDL.LU R24, [R1+0x12b0] ;  /* 0x0012b00001187983 */ /* 0x001ea80000300800 */
[----:B------:R-:W2:Y:S04]  /*44550*/  LDL.LU R25, [R1+0x12b4] ;  /* 0x0012b40001197983 */ /* 0x000ea80000300800 */
[----:B------:R-:W2:Y:S04]  /*44560*/  LDL.LU R26, [R1+0x12b8] ;  /* 0x0012b800011a7983 */ /* 0x000ea80000300800 */
[----:B------:R-:W2:Y:S04]  /*44570*/  LDL.LU R27, [R1+0x12bc] ;  /* 0x0012bc00011b7983 */ /* 0x000ea80000300800 */
[----:B------:R-:W-:Y:S04]  /*44580*/  STL.64 [R1+0x2890], R10 ;  /* 0x0028900a01007387 */ /* 0x000fe80000100a00 */
[----:B------:R0:W-:Y:S04]  /*44590*/  STL.64 [R1+0x2860], R22 ;  /* 0x0028601601007387 */ /* 0x0001e80000100a00 */
[----:B0-----:R-:W3:Y:S04]  /*445a0*/  LDL.64 R22, [R1+0x218] ;  /* 0x0002180001167983 */ /* 0x001ee80000100a00 */
[----:B---3--:R0:W-:Y:S04]  /*445b0*/  STL.64 [R1+0x2888], R22 ;  /* 0x0028881601007387 */ /* 0x0081e80000100a00 */
[----:B------:R-:W3:Y:S04]  /*445c0*/  LDL.LU R20, [R1+0x1230] ;  /* 0x0012300001147983 */ /* 0x000ee80000300800 */
[----:B------:R-:W3:Y:S04]  /*445d0*/  LDL.LU R21, [R1+0x1234] ;  /* 0x0012340001157983 */ /* 0x000ee80000300800 */
[----:B0-----:R-:W4:Y:S04]  /*445e0*/  LDL.LU R22, [R1+0x1238] ;  /* 0x0012380001167983 */ /* 0x001f280000300800 */
[----:B------:R-:W4:Y:S04]  /*445f0*/  LDL.LU R23, [R1+0x123c] ;  /* 0x00123c0001177983 */ /* 0x000f280000300800 */
[----:B----4-:R0:W-:Y:S04]  /*44600*/  STL.64 [R1+0x28a0], R22 ;  /* 0x0028a01601007387 */ /* 0x0101e80000100a00 */
[----:B---3--:R-:W-:Y:S04]  /*44610*/  STL.64 [R1+0x2898], R20 ;  /* 0x0028981401007387 */ /* 0x008fe80000100a00 */
[----:B0-----:R-:W3:Y:S04]  /*44620*/  LDL.64 R22, [R1+0x48] ;  /* 0x0000480001167983 */ /* 0x001ee80000100a00 */
[----:B------:R-:W4:Y:S04]  /*44630*/  LDL.LU R8, [R1+0x1250] ;  /* 0x0012500001087983 */ /* 0x000f280000300800 */
[----:B------:R-:W4:Y:S04]  /*44640*/  LDL.LU R9, [R1+0x1254] ;  /* 0x0012540001097983 */ /* 0x000f280000300800 */
[----:B------:R-:W4:Y:S04]  /*44650*/  LDL.LU R10, [R1+0x1258] ;  /* 0x00125800010a7983 */ /* 0x000f280000300800 */
[----:B------:R-:W4:Y:S04]  /*44660*/  LDL.LU R11, [R1+0x125c] ;  /* 0x00125c00010b7983 */ /* 0x000f280000300800 */
[----:B------:R0:W-:Y:S04]  /*44670*/  STL.64 [R1+0x2838], R14 ;  /* 0x0028380e01007387 */ /* 0x0001e80000100a00 */
[----:B0-----:R-:W3:Y:S01]  /*44680*/  LDL.64 R14, [R1+0x1f8] ;  /* 0x0001f800010e7983 */ /* 0x001ee20000100a00 */
[----:B--2---:R-:W-:Y:S03]  /*44690*/  HMMA.16816.F32 R24, R4, R18, R24 ;  /* 0x000000120418723c */ /* 0x004fe60000001818 */
[----:B---3--:R0:W-:Y:S04]  /*446a0*/  STL.64 [R1+0x2858], R14 ;  /* 0x0028580e01007387 */ /* 0x0081e80000100a00 */
        /* <DEDUP_REMOVED lines=12> */
[----:B------:R-:W-:Y:S04]  /*44770*/  STL.64 [R1+0x4d0], R24 ;  /* 0x0004d01801007387 */ /* 0x000fe80000100a00 */
[----:B------:R0:W-:Y:S04]  /*44780*/  STL.64 [R1+0x4d8], R26 ;  /* 0x0004d81a01007387 */ /* 0x0001e80000100a00 */
[----:B0-----:R-:W3:Y:S04]  /*44790*/  LDL.LU.64 R26, [R1+0x2928] ;  /* 0x00292800011a7983 */ /* 0x001ee80000300a00 */
[----:B------:R-:W3:Y:S04]  /*447a0*/  LDL.LU.64 R24, [R1+0x2920] ;  /* 0x0029200001187983 */ /* 0x000ee80000300a00 */
[----:B------:R-:W3:Y:S02]  /*447b0*/  LDL.LU.64 R18, [R1+0x2918] ;  /* 0x0029180001127983 */ /* 0x000ee40000300a00 */
[----:B---3--:R-:W-:Y:S02]  /*447c0*/  HMMA.16816.F32 R16, R4, R18, R24 ;  /* 0x000000120410723c */ /* 0x008fe40000001818 */
[----:B------:R-:W3:Y:S04]  /*447d0*/  LDL.LU.64 R26, [R1+0x2910] ;  /* 0x00291000011a7983 */ /* 0x000ee80000300a00 */
[----:B------:R-:W3:-:S13]  /*447e0*/  LDL.LU.64 R24, [R1+0x2908] ;  /* 0x0029080001187983 */ /* 0x000eda0000300a00 */
        /* <DEDUP_REMOVED lines=20> */
[----:B0-----:R-:W3:Y:S04]  /*44930*/  LDL.LU.64 R18, [R1+0x28c8] ;  /* 0x0028c80001127983 */ /* 0x001ee80000300a00 */
[----:B------:R-:W3:Y:S01]  /*44940*/  LDL.LU.64 R16, [R1+0x28c0] ;  /* 0x0028c00001107983 */ /* 0x000ee20000300a00 */
[----:B------:R-:W-:-:S03]  /*44950*/  IMAD.MOV.U32 R25, RZ, RZ, R27 ;  /* 0x000000ffff197224 */ /* 0x000fc600078e001b */
[----:B------:R-:W4:Y:S04]  /*44960*/  LDL.LU.64 R26, [R1+0x28b8] ;  /* 0x0028b800011a7983 */ /* 0x000f280000300a00 */
[----:B------:R-:W2:Y:S01]  /*44970*/  LDL.LU R24, [R1+0x28b0] ;  /* 0x0028b00001187983 */ /* 0x000ea20000300800 */
[----:B---3--:R-:W-:-:S15]  /*44980*/  HMMA.16816.F32 R16, R4, R22, R16 ;  /* 0x000000160410723c */ /* 0x008fde0000001810 */
[----:B------:R-:W-:-:S04]  /*44990*/  NOP ;  /* 0x0000000000007918 */ /* 0x000fc80000000000 */
[----:B------:R-:W-:Y:S04]  /*449a0*/  STL.64 [R1+0x480], R16 ;  /* 0x0004801001007387 */ /* 0x000fe80000100a00 */
[----:B------:R0:W-:Y:S04]  /*449b0*/  STL.64 [R1+0x488], R18 ;  /* 0x0004881201007387 */ /* 0x0001e80000100a00 */
[----:B0-----:R-:W3:Y:S01]  /*449c0*/  LDL.LU.64 R18, [R1+0x28a8] ;  /* 0x0028a80001127983 */ /* 0x001ee20000300a00 */
[----:B------:R-:W-:Y:S02]  /*449d0*/  IMAD.MOV.U32 R17, RZ, RZ, R22 ;  /* 0x000000ffff117224 */ /* 0x000fe400078e0016 */
[----:B------:R-:W-:-:S02]  /*449e0*/  IMAD.MOV.U32 R16, RZ, RZ, R23 ;  /* 0x000000ffff107224 */ /* 0x000fc400078e0017 */
[----:B------:R-:W2:Y:S04]  /*449f0*/  LDL.LU.64 R22, [R1+0x28a0] ;  /* 0x0028a00001167983 */ /* 0x000ea80000300a00 */
[----:B------:R-:W2:Y:S01]  /*44a00*/  LDL.LU.64 R20, [R1+0x2898] ;  /* 0x0028980001147983 */ /* 0x000ea20000300a00 */
[C---:B----4-:R-:W-:Y:S03]  /*44a10*/  HMMA.16816.F32 R8, R4.reuse, R26, R8 ;  /* 0x0000001a0408723c */ /* 0x050fe60000001808 */
[----:B---3--:R0:W-:Y:S04]  /*44a20*/  STL.64 [R1+0x2810], R18 ;  /* 0x0028101201007387 */ /* 0x0081e80000100a00 */
[----:B------:R1:W-:Y:S04]  /*44a30*/  STL.64 [R1+0x2808], R16 ;  /* 0x0028081001007387 */ /* 0x0003e80000100a00 */
[----:B0-----:R-:W3:Y:S04]  /*44a40*/  LDL.64 R18, [R1+0x1d8] ;  /* 0x0001d80001127983 */ /* 0x001ee80000100a00 */
[----:B---3--:R0:W-:Y:S04]  /*44a50*/  STL.64 [R1+0x2830], R18 ;  /* 0x0028301201007387 */ /* 0x0081e80000100a00 */
[----:B-1----:R-:W3:Y:S04]  /*44a60*/  LDL.LU R16, [R1+0x8b0] ;  /* 0x0008b00001107983 */ /* 0x002ee80000300800 */
[----:B------:R-:W3:Y:S04]  /*44a70*/  LDL.LU R17, [R1+0x8b4] ;  /* 0x0008b40001117983 */ /* 0x000ee80000300800 */
[----:B0-----:R-:W3:Y:S04]  /*44a80*/  LDL.LU R18, [R1+0x8b8] ;  /* 0x0008b80001127983 */ /* 0x001ee80000300800 */
[----:B------:R-:W3:Y:S04]  /*44a90*/  LDL.LU R19, [R1+0x8bc] ;  /* 0x0008bc0001137983 */ /* 0x000ee80000300800 */
        /* <DEDUP_REMOVED lines=9> */
[----:B------:R0:W-:Y:S04]  /*44b30*/  STL.64 [R1+0x460], R4 ;  /* 0x0004600401007387 */ /* 0x0001e80000100a00 */
[----:B------:R1:W-:Y:S04]  /*44b40*/  STL.64 [R1+0x468], R6 ;  /* 0x0004680601007387 */ /* 0x0003e80000100a00 */
[----:B0-----:R-:W4:Y:S04]  /*44b50*/  LDL.LU R4, [R1+0x880] ;  /* 0x0008800001047983 */ /* 0x001f280000300800 */
[----:B------:R-:W4:Y:S04]  /*44b60*/  LDL.LU R5, [R1+0x884] ;  /* 0x0008840001057983 */ /* 0x000f280000300800 */
[----:B-1----:R-:W4:Y:S04]  /*44b70*/  LDL.LU R6, [R1+0x888] ;  /* 0x0008880001067983 */ /* 0x002f280000300800 */
[----:B------:R-:W4:Y:S01]  /*44b80*/  LDL.LU R7, [R1+0x88c] ;  /* 0x00088c0001077983 */ /* 0x000f220000300800 */
[----:B--2---:R-:W-:Y:S01]  /*44b90*/  HMMA.16816.F32 R12, R8, R22, R12 ;  /* 0x00000016080c723c */ /* 0x004fe2000000180c */
[----:B------:R-:W-:-:S15]  /*44ba0*/  IMAD.MOV.U32 R28, RZ, RZ, R23 ;  /* 0x000000ffff1c7224 */ /* 0x000fde00078e0017 */
[----:B------:R-:W-:-:S03]  /*44bb0*/  NOP ;  /* 0x0000000000007918 */ /* 0x000fc60000000000 */
[----:B------:R-:W-:Y:S04]  /*44bc0*/  STL.64 [R1+0x450], R12 ;  /* 0x0004500c01007387 */ /* 0x000fe80000100a00 */
[----:B------:R0:W-:Y:S04]  /*44bd0*/  STL.64 [R1+0x458], R14 ;  /* 0x0004580e01007387 */ /* 0x0001e80000100a00 */
[----:B0-----:R-:W2:Y:S04]  /*44be0*/  LDL.LU.64 R14, [R1+0x2870] ;  /* 0x00287000010e7983 */ /* 0x001ea80000300a00 */
[----:B------:R-:W2:Y:S04]  /*44bf0*/  LDL.LU.64 R12, [R1+0x2868] ;  /* 0x00286800010c7983 */ /* 0x000ea80000300a00 */
[----:B------:R-:W2:Y:S02]  /*44c00*/  LDL.LU.64 R22, [R1+0x2860] ;  /* 0x0028600001167983 */ /* 0x000ea40000300a00 */
        /* <DEDUP_REMOVED lines=14> */
[----:B------:R-:W3:Y:S04]  /*44cf0*/  LDL.LU.64 R14, [R1+0x2838] ;  /* 0x00283800010e7983 */ /* 0x000ee80000300a00 */
[----:B------:R-:W-:Y:S01]  /*44d00*/  STL.64 [R1+0x2628], R20 ;  /* 0x0026281401007387 */ /* 0x000fe20000100a00 */
[----:B---3--:R-:W-:Y:S03]  /*44d10*/  HMMA.16816.F32 R12, R8, R14, R16 ;  /* 0x0000000e080c723c */ /* 0x008fe60000001810 */
[----:B------:R-:W3:-:S15]  /*44d20*/  LDL.LU.64 R18, [R1+0x2830] ;  /* 0x0028300001127983 */ /* 0x000ede0000300a00 */
[----:B------:R-:W-:Y:S01]  /*44d30*/  NOP ;  /* 0x0000000000007918 */ /* 0x000fe20000000000 */
        /* <DEDUP_REMOVED lines=12> */
[----:B------:R-:W2:Y:S04]  /*44e00*/  LDL.LU.64 R16, [R1+0x2808] ;  /* 0x0028080001107983 */ /* 0x000ea80000300a00 */
[----:B---3--:R-:W-:Y:S04]  /*44e10*/  STL.64 [R1+0x2700], R14 ;  /* 0x0027000e01007387 */ /* 0x008fe80000100a00 */
[----:B------:R0:W-:Y:S04]  /*44e20*/  STL.64 [R1+0x26f8], R12 ;  /* 0x0026f80c01007387 */ /* 0x0001e80000100a00 */
[----:B0-----:R-:W2:Y:S04]  /*44e30*/  LDL.LU R12, [R1+0x890] ;  /* 0x00089000010c7983 */ /* 0x001ea80000300800 */
[----:B------:R-:W2:Y:S04]  /*44e40*/  LDL.LU R13, [R1+0x894] ;  /* 0x00089400010d7983 */ /* 0x000ea80000300800 */
[----:B------:R-:W2:Y:S04]  /*44e50*/  LDL.LU R14, [R1+0x898] ;  /* 0x00089800010e7983 */ /* 0x000ea80000300800 */
[----:B------:R-:W2:Y:S01]  /*44e60*/  LDL.LU R15, [R1+0x89c] ;  /* 0x00089c00010f7983 */ /* 0x000ea20000300800 */
[C---:B----4-:R-:W-:Y:S03]  /*44e70*/  HMMA.16816.F32 R4, R8.reuse, R18, R4 ;  /* 0x000000120804723c */ /* 0x050fe60000001804 */
[----:B------:R-:W3:Y:S05]  /*44e80*/  LDL.LU R20, [R1+0x930] ;  /* 0x0009300001147983 */ /* 0x000eea0000300800 */
[----:B--2---:R-:W-:-:S15]  /*44e90*/  HMMA.16816.F32 R12, R8, R22, R12 ;  /* 0x00000016080c723c */ /* 0x004fde000000180c */
[----:B------:R-:W-:-:S04]  /*44ea0*/  NOP ;  /* 0x0000000000007918 */ /* 0x000fc80000000000 */
[----:B------:R-:W-:Y:S04]  /*44eb0*/  STL.64 [R1+0x890], R12 ;  /* 0x0008900c01007387 */ /* 0x000fe80000100a00 */
[----:B------:R-:W-:Y:S04]  /*44ec0*/  STL.64 [R1+0x898], R14 ;  /* 0x0008980e01007387 */ /* 0x000fe80000100a00 */
[----:B------:R-:W-:Y:S04]  /*44ed0*/  STL.64 [R1+0x880], R4 ;  /* 0x0008800401007387 */ /* 0x000fe80000100a00 */
[----:B------:R-:W-:Y:S04]  /*44ee0*/  STL.64 [R1+0x888], R6 ;  /* 0x0008880601007387 */ /* 0x000fe80000100a00 */
[----:B------:R-:W3:Y:S04]  /*44ef0*/  LDL.LU R21, [R1+0x934] ;  /* 0x0009340001157983 */ /* 0x000ee80000300800 */
[----:B------:R-:W2:Y:S04]  /*44f00*/  LDL.LU R22, [R1+0x938] ;  /* 0x0009380001167983 */ /* 0x000ea80000300800 */
[----:B------:R-:W2:Y:S04]  /*44f10*/  LDL.LU R23, [R1+0x93c] ;  /* 0x00093c0001177983 */ /* 0x000ea80000300800 */
[----:B--2---:R0:W-:Y:S04]  /*44f20*/  STL.64 [R1+0x2638], R22 ;  /* 0x0026381601007387 */ /* 0x0041e80000100a00 */
[----:B---3--:R-:W-:Y:S04]  /*44f30*/  STL.64 [R1+0x2630], R20 ;  /* 0x0026301401007387 */ /* 0x008fe80000100a00 */
[----:B0-----:R-:W2:Y:S01]  /*44f40*/  LDL R22, [R1+0xa8] ;  /* 0x0000a80001167983 */ /* 0x001ea20000100800 */
[----:B------:R-:W-:-:S03]  /*44f50*/  IMAD.MOV.U32 R23, RZ, RZ, R29 ;  /* 0x000000ffff177224 */ /* 0x000fc600078e001d */
[----:B------:R-:W3:Y:S04]  /*44f60*/  LDL.LU R29, [R1+0x2800] ;  /* 0x00280000011d7983 */ /* 0x000ee80000300800 */
[----:B--2---:R0:W-:Y:S02]  /*44f70*/  STL.64 [R1+0x2648], R22 ;  /* 0x0026481601007387 */ /* 0x0041e40000100a00 */
[----:B0-----:R-:W-:Y:S02]  /*44f80*/  IMAD.MOV.U32 R22, RZ, RZ, R24 ;  /* 0x000000ffff167224 */ /* 0x001fe400078e0018 */
[----:B------:R-:W-:Y:S01]  /*44f90*/  IMAD.MOV.U32 R23, RZ, RZ, R3 ;  /* 0x000000ffff177224 */ /* 0x000fe200078e0003 */
[----:B------:R-:W2:Y:S04]  /*44fa0*/  LDL.LU R24, [R1+0x27fc] ;  /* 0x0027fc0001187983 */ /* 0x000ea80000300800 */
[----:B------:R-:W4:Y:S04]  /*44fb0*/  LDL.LU R3, [R1+0x27f8] ;  /* 0x0027f80001037983 */ /* 0x000f280000300800 */
[----:B------:R-:W-:Y:S04]  /*44fc0*/  STL.64 [R1+0x2660], R22 ;  /* 0x0026601601007387 */ /* 0x000fe80000100a00 */
[----:B------:R-:W-:Y:S04]  /*44fd0*/  STL.64 [R1+0x2520], R18 ;  /* 0x0025201201007387 */ /* 0x000fe80000100a00 */
[----:B------:R0:W-:Y:S04]  /*44fe0*/  STL.64 [R1+0x2640], R16 ;  /* 0x0026401001007387 */ /* 0x0001e80000100a00 */
[----:B0-----:R-:W2:Y:S04]  /*44ff0*/  LDL.LU R16, [R1+0x940] ;  /* 0x0009400001107983 */ /* 0x001ea80000300800 */
[----:B------:R-:W2:Y:S04]  /*45000*/  LDL.LU R17, [R1+0x944] ;  /* 0x0009440001117983 */ /* 0x000ea80000300800 */
[----:B------:R-:W2:Y:S04]  /*45010*/  LDL.LU R18, [R1+0x948] ;  /* 0x0009480001127983 */ /* 0x000ea80000300800 */
[----:B------:R-:W2:Y:S04]  /*45020*/  LDL.LU R19, [R1+0x94c] ;  /* 0x00094c0001137983 */ /* 0x000ea80000300800 */
[----:B------:R-:W2:Y:S01]  /*45030*/  LDL R22, [R1+0xc8] ;  /* 0x0000c80001167983 */ /* 0x000ea20000100800 */
[----:B---3--:R-:W-:-:S03]  /*45040*/  IMAD.MOV.U32 R23, RZ, RZ, R29 ;  /* 0x000000ffff177224 */ /* 0x008fc600078e001d */
[----:B------:R-:W3:Y:S04]  /*45050*/  LDL.LU R29, [R1+0x27f4] ;  /* 0x0027f400011d7983 */ /* 0x000ee80000300800 */
[----:B--2---:R-:W-:Y:S04]  /*45060*/  STL.64 [R1+0x2678], R22 ;  /* 0x0026781601007387 */ /* 0x004fe80000100a00 */
        /* <DEDUP_REMOVED lines=8> */
[----:B------:R-:W4:Y:S04]  /*450f0*/  LDL.LU R3, [R1+0x27f0] ;  /* 0x0027f00001037983 */ /* 0x000f280000300800 */
[----:B------:R-:W3:Y:S04]  /*45100*/  LDL.LU R24, [R1+0x27ec] ;  /* 0x0027ec0001187983 */ /* 0x000ee80000300800 */
[----:B------:R-:W-:Y:S04]  /*45110*/  STL.64 [R1+0x2690], R22 ;  /* 0x0026901601007387 */ /* 0x000fe80000100a00 */
[----:B--2---:R-:W-:Y:S04]  /*45120*/  STL.64 [R1+0x2670], R18 ;  /* 0x0026701201007387 */ /* 0x004fe80000100a00 */
        /* <DEDUP_REMOVED lines=8> */
[----:B--2---:R0:W-:Y:S02]  /*451b0*/  STL.64 [R1+0x26a8], R22 ;  /* 0x0026a81601007387 */ /* 0x0041e40000100a00 */
[----:B0-----:R-:W-:Y:S02]  /*451c0*/  IMAD.MOV.U32 R22, RZ, RZ, R24 ;  /* 0x000000ffff167224 */ /* 0x001fe400078e0018 */
[----:B----4-:R-:W-:Y:S01]  /*451d0*/  IMAD.MOV.U32 R23, RZ, RZ, R3 ;  /* 0x000000ffff177224 */ /* 0x010fe200078e0003 */
        /* <DEDUP_REMOVED lines=30> */
[----:B------:R-:W2:Y:S04]  /*453c0*/  LDL.LU R20, [R1+0x9c0] ;  /* 0x0009c00001147983 */ /* 0x000ea80000300800 */
[----:B------:R-:W2:Y:S04]  /*453d0*/  LDL.LU R21, [R1+0x9c4] ;  /* 0x0009c40001157983 */ /* 0x000ea80000300800 */
[----:B------:R-:W2:Y:S04]  /*453e0*/  LDL.LU R22, [R1+0x9c8] ;  /* 0x0009c80001167983 */ /* 0x000ea80000300800 */
[----:B------:R-:W2:Y:S01]  /*453f0*/  LDL.LU R23, [R1+0x9cc] ;  /* 0x0009cc0001177983 */ /* 0x000ea20000300800 */
[----:B---3--:R-:W-:-:S03]  /*45400*/  IMAD.MOV.U32 R15, RZ, RZ, R29 ;  /* 0x000000ffff0f7224 */ /* 0x008fc600078e001d */
[----:B--2---:R-:W-:Y:S04]  /*45410*/  STL.64 [R1+0x2710], R22 ;  /* 0x0027101601007387 */ /* 0x004fe80000100a00 */
[----:B------:R-:W-:Y:S04]  /*45420*/  STL.64 [R1+0x2708], R20 ;  /* 0x0027081401007387 */ /* 0x000fe80000100a00 */
[----:B------:R-:W2:Y:S04]  /*45430*/  LDL R14, [R1+0x138] ;  /* 0x00013800010e7983 */ /* 0x000ea80000100800 */
[----:B------:R-:W3:Y:S04]  /*45440*/  LDL.LU R29, [R1+0x27d0] ;  /* 0x0027d000011d7983 */ /* 0x000ee80000300800 */
[----:B--2---:R0:W-:Y:S02]  /*45450*/  STL.64 [R1+0x2718], R14 ;  /* 0x0027180e01007387 */ /* 0x0041e40000100a00 */
[----:B0-----:R-:W-:-:S02]  /*45460*/  IMAD.MOV.U32 R14, RZ, RZ, R24 ;  /* 0x000000ffff0e7224 */ /* 0x001fc400078e0018 */
[----:B----4-:R-:W-:Y:S01]  /*45470*/  IMAD.MOV.U32 R15, RZ, RZ, R3 ;  /* 0x000000ffff0f7224 */ /* 0x010fe200078e0003 */
[----:B------:R-:W2:Y:S04]  /*45480*/  LDL.LU R24, [R1+0x27cc] ;  /* 0x0027cc0001187983 */ /* 0x000ea80000300800 */
[----:B------:R-:W4:Y:S04]  /*45490*/  LDL.LU R3, [R1+0x27c8] ;  /* 0x0027c80001037983 */ /* 0x000f280000300800 */
[----:B------:R0:W-:Y:S04]  /*454a0*/  STL.64 [R1+0x2730], R14 ;  /* 0x0027300e01007387 */ /* 0x0001e80000100a00 */
[----:B------:R-:W2:Y:S04]  /*454b0*/  LDL.LU R20, [R1+0x9d0] ;  /* 0x0009d00001147983 */ /* 0x000ea80000300800 */
[----:B------:R-:W2:Y:S04]  /*454c0*/  LDL.LU R21, [R1+0x9d4] ;  /* 0x0009d40001157983 */ /* 0x000ea80000300800 */
[----:B------:R-:W2:Y:S04]  /*454d0*/  LDL.LU R22, [R1+0x9d8] ;  /* 0x0009d80001167983 */ /* 0x000ea80000300800 */
[----:B------:R-:W2:Y:S04]  /*454e0*/  LDL.LU R23, [R1+0x9dc] ;  /* 0x0009dc0001177983 */ /* 0x000ea80000300800 */
[----:B0-----:R-:W2:Y:S01]  /*454f0*/  LDL R14, [R1+0x158] ;  /* 0x00015800010e7983 */ /* 0x001ea20000100800 */
[----:B---3--:R-:W-:-:S03]  /*45500*/  IMAD.MOV.U32 R15, RZ, RZ, R29 ;  /* 0x000000ffff0f7224 */ /* 0x008fc600078e001d */
[----:B------:R-:W3:Y:S04]  /*45510*/  LDL.LU R29, [R1+0x27c4] ;  /* 0x0027c400011d7983 */ /* 0x000ee80000300800 */
[----:B--2---:R-:W-:Y:S04]  /*45520*/  STL.64 [R1+0x2748], R14 ;  /* 0x0027480e01007387 */ /* 0x004fe80000100a00 */
[----:B------:R-:W-:Y:S04]  /*45530*/  STL.64 [R1+0x2728], R22 ;  /* 0x0027281601007387 */ /* 0x000fe80000100a00 */
[----:B------:R0:W-:Y:S04]  /*45540*/  STL.64 [R1+0x2720], R20 ;  /* 0x0027201401007387 */ /* 0x0001e80000100a00 */
[----:B---3--:R-:W1:Y:S04]  /*45550*/  LDSM.16.MT88.4 R4, [R29+UR6+0x9000] ;  /* 0x009000061d04783b */ /* 0x008e680008004200 */
[----:B0-----:R-:W2:Y:S04]  /*45560*/  LDL.LU R20, [R1+0x9e0] ;  /* 0x0009e00001147983 */ /* 0x001ea80000300800 */
[----:B------:R-:W2:Y:S04]  /*45570*/  LDL.LU R21, [R1+0x9e4] ;  /* 0x0009e40001157983 */ /* 0x000ea80000300800 */
[----:B------:R-:W3:Y:S04]  /*45580*/  LDL.LU R22, [R1+0x9e8] ;  /* 0x0009e80001167983 */ /* 0x000ee80000300800 */
[----:B------:R-:W3:Y:S01]  /*45590*/  LDL.LU R23, [R1+0x9ec] ;  /* 0x0009ec0001177983 */ /* 0x000ee20000300800 */
[----:B----4-:R-:W-:-:S02]  /*455a0*/  IMAD.MOV.U32 R14, RZ, RZ, R3 ;  /* 0x000000ffff0e7224 */ /* 0x010fc400078e0003 */
[----:B------:R-:W-:Y:S01]  /*455b0*/  IMAD.MOV.U32 R15, RZ, RZ, R24 ;  /* 0x000000ffff0f7224 */ /* 0x000fe200078e0018 */
[----:B------:R-:W4:Y:S04]  /*455c0*/  LDL.LU R3, [R1+0x27c0] ;  /* 0x0027c00001037983 */ /* 0x000f280000300800 */
[----:B------:R-:W2:Y:S04]  /*455d0*/  LDL.LU R24, [R1+0xa10] ;  /* 0x000a100001187983 */ /* 0x000ea80000300800 */
[----:B------:R-:W2:Y:S04]  /*455e0*/  LDL.LU R25, [R1+0xa14] ;  /* 0x000a140001197983 */ /* 0x000ea80000300800 */
[----:B------:R-:W2:Y:S04]  /*455f0*/  LDL.LU R26, [R1+0xa18] ;  /* 0x000a1800011a7983 */ /* 0x000ea80000300800 */
[----:B------:R-:W2:Y:S04]  /*45600*/  LDL.LU R27, [R1+0xa1c] ;  /* 0x000a1c00011b7983 */ /* 0x000ea80000300800 */
[----:B--2---:R0:W-:Y:S04]  /*45610*/  STL.64 [R1+0x2780], R26 ;  /* 0x0027801a01007387 */ /* 0x0041e80000100a00 */
[----:B------:R-:W-:Y:S04]  /*45620*/  STL.64 [R1+0x2778], R24 ;  /* 0x0027781801007387 */ /* 0x000fe80000100a00 */
[----:B0-----:R-:W2:Y:S04]  /*45630*/  LDL.64 R26, [R1+0x188] ;  /* 0x00018800011a7983 */ /* 0x001ea80000100a00 */
[----:B--2---:R-:W-:Y:S04]  /*45640*/  STL.64 [R1+0x2790], R26 ;  /* 0x0027901a01007387 */ /* 0x004fe80000100a00 */
[----:B------:R0:W-:Y:S04]  /*45650*/  STL.64 [R1+0x2760], R14 ;  /* 0x0027600e01007387 */ /* 0x0001e80000100a00 */
[----:B0-----:R-:W2:Y:S04]  /*45660*/  LDL.64 R14, [R1+0x178] ;  /* 0x00017800010e7983 */ /* 0x001ea80000100a00 */
[----:B--2---:R0:W-:Y:S04]  /*45670*/  STL.64 [R1+0x2788], R14 ;  /* 0x0027880e01007387 */ /* 0x0041e80000100a00 */
[----:B------:R-:W2:Y:S04]  /*45680*/  LDL.LU R12, [R1+0xa20] ;  /* 0x000a2000010c7983 */ /* 0x000ea80000300800 */
[----:B------:R-:W2:Y:S04]  /*45690*/  LDL.LU R13, [R1+0xa24] ;  /* 0x000a2400010d7983 */ /* 0x000ea80000300800 */
[----:B0-----:R-:W2:Y:S04]  /*456a0*/  LDL.LU R14, [R1+0xa28] ;  /* 0x000a2800010e7983 */ /* 0x001ea80000300800 */
[----:B------:R-:W2:Y:S04]  /*456b0*/  LDL.LU R15, [R1+0xa2c] ;  /* 0x000a2c00010f7983 */ /* 0x000ea80000300800 */
[----:B--2---:R-:W-:Y:S04]  /*456c0*/  STL.64 [R1+0x27a0], R14 ;  /* 0x0027a00e01007387 */ /* 0x004fe80000100a00 */
[----:B------:R-:W-:Y:S04]  /*456d0*/  STL.64 [R1+0x2798], R12 ;  /* 0x0027980c01007387 */ /* 0x000fe80000100a00 */
[----:B------:R-:W2:Y:S04]  /*456e0*/  LDL R26, [R1+0x198] ;  /* 0x00019800011a7983 */ /* 0x000ea80000100800 */
[----:B------:R-:W2:Y:S04]  /*456f0*/  LDL R27, [R1+0x19c] ;  /* 0x00019c00011b7983 */ /* 0x000ea80000100800 */
[----:B--2---:R0:W-:Y:S04]  /*45700*/  STL.64 [R1+0x27a8], R26 ;  /* 0x0027a81a01007387 */ /* 0x0041e80000100a00 */
[----:B0-----:R-:W2:Y:S04]  /*45710*/  LDL R26, [R1+0x1a8] ;  /* 0x0001a800011a7983 */ /* 0x001ea80000100800 */
[----:B------:R-:W2:Y:S04]  /*45720*/  LDL.LU R12, [R1+0xa30] ;  /* 0x000a3000010c7983 */ /* 0x000ea80000300800 */
        /* <DEDUP_REMOVED lines=13> */
[----:B------:R-:W2:Y:S04]  /*45800*/  LDL.LU R22, [R1+0x9f8] ;  /* 0x0009f80001167983 */ /* 0x000ea80000300800 */
[----:B------:R-:W2:Y:S01]  /*45810*/  LDL.LU R23, [R1+0x9fc] ;  /* 0x0009fc0001177983 */ /* 0x000ea20000300800 */
[----:B----4-:R-:W-:-:S03]  /*45820*/  IMAD.MOV.U32 R27, RZ, RZ, R3 ;  /* 0x000000ffff1b7224 */ /* 0x010fc600078e0003 */
[----:B--2---:R-:W-:Y:S04]  /*45830*/  STL.64 [R1+0x2758], R22 ;  /* 0x0027581601007387 */ /* 0x004fe80000100a00 */
[----:B---3--:R0:W-:Y:S04]  /*45840*/  STL.64 [R1+0x2750], R20 ;  /* 0x0027501401007387 */ /* 0x0081e80000100a00 */
        /* <DEDUP_REMOVED lines=17> */
[----:B-1----:R-:W-:Y:S04]  /*45960*/  STL.64 [R1+0x2598], R6 ;  /* 0x0025980601007387 */ /* 0x002fe80000100a00 */
[----:B------:R-:W-:Y:S04]  /*45970*/  STL.64 [R1+0x2590], R4 ;  /* 0x0025900401007387 */ /* 0x000fe80000100a00 */
        /* <DEDUP_REMOVED lines=10> */
[----:B0-----:R-:W4:Y:S01]  /*45a20*/  LDL.LU.64 R26, [R1+0x2790] ;  /* 0x00279000011a7983 */ /* 0x001f220000300a00 */
[----:B------:R-:W-:Y:S02]  /*45a30*/  IMAD.MOV.U32 R6, RZ, RZ, R2 ;  /* 0x000000ffff067224 */ /* 0x000fe400078e0002 */
[----:B------:R-:W-:Y:S01]  /*45a40*/  IMAD.MOV.U32 R7, RZ, RZ, R0 ;  /* 0x000000ffff077224 */ /* 0x000fe200078e0000 */
[----:B----4-:R-:W-:Y:S01]  /*45a50*/  HMMA.16816.F32 R12, R8, R26, R12 ;  /* 0x0000001a080c723c */ /* 0x010fe2000000180c */
[----:B------:R-:W-:-:S02]  /*45a60*/  IMAD.MOV.U32 R2, RZ, RZ, R26 ;  /* 0x000000ffff027224 */ /* 0x000fc400078e001a */
[----:B------:R-:W-:-:S15]  /*45a70*/  IMAD.MOV.U32 R0, RZ, RZ, R27 ;  /* 0x000000ffff007224 */ /* 0x000fde00078e001b */
[----:B------:R-:W-:Y:S01]  /*45a80*/  NOP ;  /* 0x0000000000007918 */ /* 0x000fe20000000000 */
[----:B------:R-:W-:Y:S04]  /*45a90*/  STL.64 [R1+0xa20], R12 ;  /* 0x000a200c01007387 */ /* 0x000fe80000100a00 */
[----:B------:R0:W-:Y:S04]  /*45aa0*/  STL.64 [R1+0xa28], R14 ;  /* 0x000a280e01007387 */ /* 0x0001e80000100a00 */
[----:B0-----:R-:W4:Y:S04]  /*45ab0*/  LDL.LU.64 R14, [R1+0x2788] ;  /* 0x00278800010e7983 */ /* 0x001f280000300a00 */
[----:B------:R-:W4:Y:S04]  /*45ac0*/  LDL.LU.64 R26, [R1+0x2780] ;  /* 0x00278000011a7983 */ /* 0x000f280000300a00 */
[----:B------:R-:W4:Y:S02]  /*45ad0*/  LDL.LU.64 R24, [R1+0x2778] ;  /* 0x0027780001187983 */ /* 0x000f240000300a00 */
[----:B----4-:R-:W-:Y:S01]  /*45ae0*/  HMMA.16816.F32 R24, R8, R14, R24 ;  /* 0x0000000e0818723c */ /* 0x010fe20000001818 */
[----:B------:R-:W-:-:S15]  /*45af0*/  IMAD.MOV.U32 R3, RZ, RZ, R15 ;  /* 0x000000ffff037224 */ /* 0x000fde00078e000f */
[----:B------:R-:W-:-:S03]  /*45b00*/  NOP ;  /* 0x0000000000007918 */ /* 0x000fc60000000000 */
[----:B------:R0:W-:Y:S04]  /*45b10*/  STL.64 [R1+0xa10], R24 ;  /* 0x000a101801007387 */ /* 0x0001e80000100a00 */
[----:B------:R1:W-:Y:S01]  /*45b20*/  STL.64 [R1+0xa18], R26 ;  /* 0x000a181a01007387 */ /* 0x0003e20000100a00 */
[----:B0-----:R-:W-:-:S03]  /*45b30*/  IMAD.MOV.U32 R24, RZ, RZ, R14 ;  /* 0x000000ffff187224 */ /* 0x001fc600078e000e */
[----:B-1----:R-:W4:Y:S04]  /*45b40*/  LDL.LU.64 R26, [R1+0x2770] ;  /* 0x00277000011a7983 */ /* 0x002f280000300a00 */
[----:B------:R-:W2:Y:S04]  /*45b50*/  LDL.LU R25, [R1+0x2768] ;  /* 0x0027680001197983 */ /* 0x000ea80000300800 */
[----:B------:R-:W2:Y:S02]  /*45b60*/  LDL.LU.64 R14, [R1+0x2760] ;  /* 0x00276000010e7983 */ /* 0x000ea40000300a00 */
[C---:B--2---:R-:W-:Y:S02]  /*45b70*/  HMMA.16816.F32 R12, R8.reuse, R14, R20 ;  /* 0x0000000e080c723c */ /* 0x044fe40000001814 */
[----:B----4-:R-:W-:Y:S04]  /*45b80*/  STL.64 [R1+0x25b8], R26 ;  /* 0x0025b81a01007387 */ /* 0x010fe80000100a00 */
[----:B------:R-:W-:Y:S04]  /*45b90*/  STL [R1+0x25b0], R24 ;  /* 0x0025b01801007387 */ /* 0x000fe80000100800 */
[----:B------:R-:W2:Y:S04]  /*45ba0*/  LDL.LU.64 R22, [R1+0x2758] ;  /* 0x0027580001167983 */ /* 0x000ea80000300a00 */
[----:B------:R-:W2:Y:S05]  /*45bb0*/  LDL.LU.64 R20, [R1+0x2750] ;  /* 0x0027500001147983 */ /* 0x000eaa0000300a00 */
        /* <DEDUP_REMOVED lines=27> */
[----:B------:R-:W-:Y:S01]  /*45d70*/  STL.64 [R1+0x24e8], R14 ;  /* 0x0024e80e01007387 */ /* 0x000fe20000100a00 */
[----:B---3--:R-:W-:Y:S03]  /*45d80*/  HMMA.16816.F32 R20, R8, R22, R16 ;  /* 0x000000160814723c */ /* 0x008fe60000001810 */
        /* <DEDUP_REMOVED lines=46> */
[----:B0-----:R-:W3:Y:S04]  /*46070*/  LDL.LU.64 R22, [R1+0x2638] ;  /* 0x0026380001167983 */ /* 0x001ee80000300a00 */
[----:B------:R-:W3:Y:S01]  /*46080*/  LDL.LU.64 R20, [R1+0x2630] ;  /* 0x0026300001147983 */ /* 0x000ee20000300a00 */
[----:B----4-:R-:W-:-:S02]  /*46090*/  IMAD.MOV.U32 R18, RZ, RZ, R13 ;  /* 0x000000ffff127224 */ /* 0x010fc400078e000d */
[----:B------:R-:W-:Y:S01]  /*460a0*/  IMAD.MOV.U32 R19, RZ, RZ, R12 ;  /* 0x000000ffff137224 */ /* 0x000fe200078e000c */
[----:B---3--:R-:W-:Y:S01]  /*460b0*/  HMMA.16816.F32 R4, R8, R6, R20 ;  /* 0x000000060804723c */ /* 0x008fe20000001814 */
[----:B------:R-:W3:-:S15]  /*460c0*/  LDL.LU.64 R20, [R1+0x2628] ;  /* 0x0026280001147983 */ /* 0x000ede0000300a00 */
[----:B------:R-:W-:-:S03]  /*460d0*/  NOP ;  /* 0x0000000000007918 */ /* 0x000fc60000000000 */
[----:B------:R-:W-:Y:S04]  /*460e0*/  STL.64 [R1+0x930], R4 ;  /* 0x0009300401007387 */ /* 0x000fe80000100a00 */
[----:B------:R-:W-:Y:S04]  /*460f0*/  STL.64 [R1+0x938], R6 ;  /* 0x0009380601007387 */ /* 0x000fe80000100a00 */
[----:B------:R0:W-:Y:S04]  /*46100*/  STL.64 [R1+0x2538], R18 ;  /* 0x0025381201007387 */ /* 0x0001e80000100a00 */
[----:B------:R-:W4:Y:S04]  /*46110*/  LDL.LU R12, [R1+0x13c0] ;  /* 0x0013c000010c7983 */ /* 0x000f280000300800 */
[----:B------:R-:W4:Y:S04]  /*46120*/  LDL.LU R13, [R1+0x13c4] ;  /* 0x0013c400010d7983 */ /* 0x000f280000300800 */
[----:B------:R-:W2:Y:S04]  /*46130*/  LDL.LU R14, [R1+0x13c8] ;  /* 0x0013c800010e7983 */ /* 0x000ea80000300800 */
[----:B------:R-:W2:Y:S04]  /*46140*/  LDL.LU R15, [R1+0x13cc] ;  /* 0x0013cc00010f7983 */ /* 0x000ea80000300800 */
[----:B0-----:R-:W2:Y:S04]  /*46150*/  LDL.LU.64 R18, [R1+0x1e8] ;  /* 0x0001e80001127983 */ /* 0x001ea80000300a00 */
[----:B--2---:R3:W-:Y:S02]  /*46160*/  STL.64 [R1+0x2550], R18 ;  /* 0x0025501201007387 */ /* 0x0047e40000100a00 */
[----:B---3--:R-:W-:-:S02]  /*46170*/  IMAD.MOV.U32 R18, RZ, RZ, R21 ;  /* 0x000000ffff127224 */ /* 0x008fc400078e0015 */
[----:B------:R-:W-:-:S05]  /*46180*/  IMAD.MOV.U32 R19, RZ, RZ, R20 ;  /* 0x000000ffff137224 */ /* 0x000fca00078e0014 */
[----:B------:R0:W-:Y:S04]  /*46190*/  STL.64 [R1+0x25c0], R18 ;  /* 0x0025c01201007387 */ /* 0x0001e80000100a00 */
[----:B------:R-:W2:Y:S04]  /*461a0*/  LDL.LU R20, [R1+0x8d0] ;  /* 0x0008d00001147983 */ /* 0x000ea80000300800 */
[----:B------:R-:W2:Y:S04]  /*461b0*/  LDL.LU R21, [R1+0x8d4] ;  /* 0x0008d40001157983 */ /* 0x000ea80000300800 */
[----:B------:R-:W3:Y:S04]  /*461c0*/  LDL.LU R22, [R1+0x8d8] ;  /* 0x0008d80001167983 */ /* 0x000ee80000300800 */
[----:B------:R-:W3:Y:S01]  /*461d0*/  LDL.LU R23, [R1+0x8dc] ;  /* 0x0008dc0001177983 */ /* 0x000ee20000300800 */
[----:B------:R-:W-:-:S02]  /*461e0*/  IMAD.MOV.U32 R26, RZ, RZ, R17 ;  /* 0x000000ffff1a7224 */ /* 0x000fc400078e0011 */
[----:B------:R-:W-:Y:S01]  /*461f0*/  IMAD.MOV.U32 R27, RZ, RZ, R16 ;  /* 0x000000ffff1b7224 */ /* 0x000fe200078e0010 */
[----:B---3--:R1:W-:Y:S04]  /*46200*/  STL.64 [R1+0x25d0], R22 ;  /* 0x0025d01601007387 */ /* 0x0083e80000100a00 */
[----:B--2---:R-:W-:Y:S04]  /*46210*/  STL.64 [R1+0x25c8], R20 ;  /* 0x0025c81401007387 */ /* 0x004fe80000100a00 */
[----:B------:R2:W-:Y:S04]  /*46220*/  STL.64 [R1+0x25d8], R26 ;  /* 0x0025d81a01007387 */ /* 0x0005e80000100a00 */
[----:B------:R-:W3:Y:S04]  /*46230*/  LDL.LU R16, [R1+0x8e0] ;  /* 0x0008e00001107983 */ /* 0x000ee80000300800 */
[----:B------:R-:W3:Y:S04]  /*46240*/  LDL.LU R17, [R1+0x8e4] ;  /* 0x0008e40001117983 */ /* 0x000ee80000300800 */
[----:B0-----:R-:W2:Y:S04]  /*46250*/  LDL.LU R18, [R1+0x8e8] ;  /* 0x0008e80001127983 */ /* 0x001ea80000300800 */
[----:B------:R-:W2:Y:S04]  /*46260*/  LDL.LU R19, [R1+0x8ec] ;  /* 0x0008ec0001137983 */ /* 0x000ea80000300800 */
[----:B--2---:R0:W-:Y:S04]  /*46270*/  STL.64 [R1+0x25e8], R18 ;  /* 0x0025e81201007387 */ /* 0x0041e80000100a00 */
[----:B---3--:R-:W-:Y:S04]  /*46280*/  STL.64 [R1+0x25e0], R16 ;  /* 0x0025e01001007387 */ /* 0x008fe80000100a00 */
[----:B-1----:R-:W2:Y:S01]  /*46290*/  LDL R22, [R1+0x58] ;  /* 0x0000580001167983 */ /* 0x002ea20000100800 */
[----:B------:R-:W-:-:S05]  /*462a0*/  IMAD.MOV.U32 R23, RZ, RZ, R25 ;  /* 0x000000ffff177224 */ /* 0x000fca00078e0019 */
[----:B--2---:R1:W-:Y:S04]  /*462b0*/  STL.64 [R1+0x25f0], R22 ;  /* 0x0025f01601007387 */ /* 0x0043e80000100a00 */
        /* <DEDUP_REMOVED lines=8> */
[----:B--2---:R-:W-:Y:S04]  /*46340*/  STL.64 [R1+0x2608], R18 ;  /* 0x0026081201007387 */ /* 0x004fe80000100a00 */
[----:B------:R-:W2:Y:S04]  /*46350*/  LDL.LU R20, [R1+0x900] ;  /* 0x0009000001147983 */ /* 0x000ea80000300800 */
[----:B------:R-:W2:Y:S04]  /*46360*/  LDL.LU R21, [R1+0x904] ;  /* 0x0009040001157983 */ /* 0x000ea80000300800 */
[----:B-1----:R-:W2:Y:S04]  /*46370*/  LDL.LU R22, [R1+0x908] ;  /* 0x0009080001167983 */ /* 0x002ea80000300800 */
[----:B------:R-:W2:Y:S04]  /*46380*/  LDL.LU R23, [R1+0x90c] ;  /* 0x00090c0001177983 */ /* 0x000ea80000300800 */
[----:B--2---:R0:W-:Y:S04]  /*46390*/  STL.64 [R1+0x2618], R22 ;  /* 0x0026181601007387 */ /* 0x0041e80000100a00 */
[----:B------:R-:W-:Y:S04]  /*463a0*/  STL.64 [R1+0x2610], R20 ;  /* 0x0026101401007387 */ /* 0x000fe80000100a00 */
[----:B---3--:R-:W2:Y:S04]  /*463b0*/  LDL R26, [R1+0x78] ;  /* 0x00007800011a7983 */ /* 0x008ea80000100800 */
[----:B------:R-:W2:Y:S04]  /*463c0*/  LDL R27, [R1+0x7c] ;  /* 0x00007c00011b7983 */ /* 0x000ea80000100800 */
[----:B--2---:R1:W-:Y:S04]  /*463d0*/  STL.64 [R1+0x2620], R26 ;  /* 0x0026201a01007387 */ /* 0x0043e80000100a00 */
[----:B0-----:R-:W2:Y:S04]  /*463e0*/  LDL R22, [R1+0x88] ;  /* 0x0000880001167983 */ /* 0x001ea80000100800 */
[----:B------:R-:W2:Y:S04]  /*463f0*/  LDL R23, [R1+0x8c] ;  /* 0x00008c0001177983 */ /* 0x000ea80000100800 */
[----:B------:R-:W2:Y:S04]  /*46400*/  LDL.LU R24, [R1+0x920] ;  /* 0x0009200001187983 */ /* 0x000ea80000300800 */
[----:B------:R-:W2:Y:S04]  /*46410*/  LDL.LU R25, [R1+0x924] ;  /* 0x0009240001197983 */ /* 0x000ea80000300800 */
[----:B-1----:R-:W2:Y:S04]  /*46420*/  LDL.LU R26, [R1+0x928] ;  /* 0x00092800011a7983 */ /* 0x002ea80000300800 */
[----:B------:R-:W2:Y:S04]  /*46430*/  LDL.LU R27, [R1+0x92c] ;  /* 0x00092c00011b7983 */ /* 0x000ea80000300800 */
[----:B------:R-:W3:Y:S04]  /*46440*/  LDL.LU R16, [R1+0x910] ;  /* 0x0009100001107983 */ /* 0x000ee80000300800 */
[----:B------:R-:W3:Y:S04]  /*46450*/  LDL.LU R17, [R1+0x914] ;  /* 0x0009140001117983 */ /* 0x000ee80000300800 */
[----:B------:R-:W3:Y:S04]  /*46460*/  LDL.LU R18, [R1+0x918] ;  /* 0x0009180001127983 */ /* 0x000ee80000300800 */
[----:B------:R-:W3:Y:S04]  /*46470*/  LDL.LU R19, [R1+0x91c] ;  /* 0x00091c0001137983 */ /* 0x000ee80000300800 */
[----:B------:R-:W-:Y:S04]  /*46480*/  STL.64 [R1+0x2530], R14 ;  /* 0x0025300e01007387 */ /* 0x000fe80000100a00 */
[----:B----4-:R0:W-:Y:S04]  /*46490*/  STL.64 [R1+0x2528], R12 ;  /* 0x0025280c01007387 */ /* 0x0101e80000100a00 */
[----:B0-----:R-:W4:Y:S04]  /*464a0*/  LDL.LU R12, [R1+0x13e0] ;  /* 0x0013e000010c7983 */ /* 0x001f280000300800 */
[----:B------:R-:W4:Y:S04]  /*464b0*/  LDL.LU R13, [R1+0x13e4] ;  /* 0x0013e400010d7983 */ /* 0x000f280000300800 */
[----:B------:R-:W2:Y:S04]  /*464c0*/  LDL.LU R14, [R1+0x13e8] ;  /* 0x0013e800010e7983 */ /* 0x000ea80000300800 */
[----:B------:R-:W2:Y:S04]  /*464d0*/  LDL.LU R15, [R1+0x13ec] ;  /* 0x0013ec00010f7983 */ /* 0x000ea80000300800 */
[----:B------:R-:W3:Y:S04]  /*464e0*/  LDL.LU.64 R6, [R1+0x28] ;  /* 0x0000280001067983 */ /* 0x000ee80000300a00 */
        /* <DEDUP_REMOVED lines=18> */
[C---:B------:R-:W-:Y:S03]  /*46610*/  HMMA.16816.F32 R20, R8.reuse, R22, R24 ;  /* 0x000000160814723c */ /* 0x040fe60000001818 */
[----:B----4-:R0:W-:Y:S04]  /*46620*/  STL.64 [R1+0x2580], R14 ;  /* 0x0025800e01007387 */ /* 0x0101e80000100a00 */
[----:B--2---:R-:W-:Y:S04]  /*46630*/  STL.64 [R1+0x2578], R12 ;  /* 0x0025780c01007387 */ /* 0x004fe80000100a00 */
[----:B0-----:R-:W2:Y:S04]  /*46640*/  LDL R14, [R1+0x218] ;  /* 0x00021800010e7983 */ /* 0x001ea80000100800 */
[----:B------:R-:W3:Y:S04]  /*46650*/  LDL.LU.64 R26, [R1+0x2620] ;  /* 0x00262000011a7983 */ /* 0x000ee80000300a00 */
[----:B------:R-:W-:Y:S04]  /*46660*/  STL.64 [R1+0x920], R20 ;  /* 0x0009201401007387 */ /* 0x000fe80000100a00 */
[----:B------:R0:W-:Y:S04]  /*46670*/  STL.64 [R1+0x928], R22 ;  /* 0x0009281601007387 */ /* 0x0001e80000100a00 */
[----:B0-----:R-:W4:Y:S04]  /*46680*/  LDL.LU.64 R22, [R1+0x2618] ;  /* 0x0026180001167983 */ /* 0x001f280000300a00 */
[----:B------:R-:W4:Y:S01]  /*46690*/  LDL.LU.64 R20, [R1+0x2610] ;  /* 0x0026100001147983 */ /* 0x000f220000300a00 */
[----:B---3--:R-:W-:Y:S03]  /*466a0*/  HMMA.16816.F32 R24, R8, R26, R16 ;  /* 0x0000001a0818723c */ /* 0x008fe60000001810 */
[----:B------:R-:W4:-:S15]  /*466b0*/  LDL.LU.64 R18, [R1+0x2608] ;  /* 0x0026080001127983 */ /* 0x000f1e0000300a00 */
[----:B------:R-:W-:Y:S01]  /*466c0*/  NOP ;  /* 0x0000000000007918 */ /* 0x000fe20000000000 */
[----:B------:R-:W-:Y:S04]  /*466d0*/  STL.64 [R1+0x910], R24 ;  /* 0x0009101801007387 */ /* 0x000fe80000100a00 */
[----:B------:R0:W-:Y:S04]  /*466e0*/  STL.64 [R1+0x918], R26 ;  /* 0x0009181a01007387 */ /* 0x0001e80000100a00 */
[----:B0-----:R-:W3:Y:S04]  /*466f0*/  LDL.LU.64 R26, [R1+0x2600] ;  /* 0x00260000011a7983 */ /* 0x001ee80000300a00 */
[----:B------:R-:W3:Y:S01]  /*46700*/  LDL.LU.64 R24, [R1+0x25f8] ;  /* 0x0025f80001187983 */ /* 0x000ee20000300a00 */
[----:B----4-:R-:W-:Y:S03]  /*46710*/  HMMA.16816.F32 R16, R8, R18, R20 ;  /* 0x000000120810723c */ /* 0x010fe60000001814 */
[----:B------:R-:W3:-:S15]  /*46720*/  LDL.LU.64 R22, [R1+0x25f0] ;  /* 0x0025f00001167983 */ /* 0x000ede0000300a00 */
[----:B------:R-:W-:Y:S01]  /*46730*/  NOP ;  /* 0x0000000000007918 */ /* 0x000fe20000000000 */
        /* <DEDUP_REMOVED lines=12> */
[----:B------:R-:W4:-:S15]  /*46800*/  LDL.LU.64 R18, [R1+0x25c0] ;  /* 0x0025c00001127983 */ /* 0x000f1e0000300a00 */
[----:B------:R-:W-:Y:S01]  /*46810*/  NOP ;  /* 0x0000000000007918 */ /* 0x000fe20000000000 */
[----:B------:R-:W-:Y:S04]  /*46820*/  STL.64 [R1+0x8e0], R24 ;  /* 0x0008e01801007387 */ /* 0x000fe80000100a00 */
[----:B------:R0:W-:Y:S04]  /*46830*/  STL.64 [R1+0x8e8], R26 ;  /* 0x0008e81a01007387 */ /* 0x0001e80000100a00 */
[----:B0-----:R-:W3:Y:S04]  /*46840*/  LDL.LU.64 R26, [R1+0x25b8] ;  /* 0x0025b800011a7983 */ /* 0x001ee80000300a00 */
[----:B------:R-:W2:Y:S01]  /*46850*/  LDL.LU R24, [R1+0x25b0] ;  /* 0x0025b00001187983 */ /* 0x000ea20000300800 */
[----:B---3--:R-:W-:-:S15]  /*46860*/  HMMA.16816.F32 R20, R8, R26, R20 ;  /* 0x0000001a0814723c */ /* 0x008fde0000001814 */
[----:B------:R-:W-:-:S04]  /*46870*/  NOP ;  /* 0x0000000000007918 */ /* 0x000fc80000000000 */
[----:B------:R-:W-:Y:S04]  /*46880*/  STL.64 [R1+0x8d0], R20 ;  /* 0x0008d01401007387 */ /* 0x000fe80000100a00 */
[----:B------:R0:W-:Y:S04]  /*46890*/  STL.64 [R1+0x8d8], R22 ;  /* 0x0008d81601007387 */ /* 0x0001e80000100a00 */
[----:B0-----:R-:W3:Y:S04]  /*468a0*/  LDL.LU.64 R22, [R1+0x25a8] ;  /* 0x0025a80001167983 */ /* 0x001ee80000300a00 */
[----:B------:R-:W3:Y:S04]  /*468b0*/  LDL.LU.64 R20, [R1+0x25a0] ;  /* 0x0025a00001147983 */ /* 0x000ee80000300a00 */
[----:B------:R-:W-:Y:S04]  /*468c0*/  STL [R1+0x23d4], R26 ;  /* 0x0023d41a01007387 */ /* 0x000fe80000100800 */
[----:B------:R-:W-:Y:S04]  /*468d0*/  STL [R1+0x23d0], R27 ;  /* 0x0023d01b01007387 */ /* 0x000fe80000100800 */
[----:B--2---:R0:W-:Y:S01]  /*468e0*/  STL [R1+0x2588], R24 ;  /* 0x0025881801007387 */ /* 0x0041e20000100800 */
[----:B------:R-:W-:-:S02]  /*468f0*/  IMAD.MOV.U32 R17, RZ, RZ, R6 ;  /* 0x000000ffff117224 */ /* 0x000fc400078e0006 */
[----:B------:R-:W-:Y:S01]  /*46900*/  IMAD.MOV.U32 R16, RZ, RZ, R7 ;  /* 0x000000ffff107224 */ /* 0x000fe200078e0007 */
[----:B0-----:R-:W2:Y:S04]  /*46910*/  LDL.LU R24, [R1+0x15f0] ;  /* 0x0015f00001187983 */ /* 0x001ea80000300800 */
[----:B------:R-:W2:Y:S04]  /*46920*/  LDL.LU R25, [R1+0x15f4] ;  /* 0x0015f40001197983 */ /* 0x000ea80000300800 */
[----:B------:R-:W2:Y:S04]  /*46930*/  LDL.LU R26, [R1+0x15f8] ;  /* 0x0015f800011a7983 */ /* 0x000ea80000300800 */
[----:B------:R-:W2:Y:S01]  /*46940*/  LDL.LU R27, [R1+0x15fc] ;  /* 0x0015fc00011b7983 */ /* 0x000ea20000300800 */
[----:B---3--:R-:W-:-:S15]  /*46950*/  HMMA.16816.F32 R8, R8, R6, R20 ;  /* 0x000000060808723c */ /* 0x008fde0000001814 */
[----:B------:R-:W-:-:S04]  /*46960*/  NOP ;  /* 0x0000000000007918 */ /* 0x000fc80000000000 */
[----:B------:R-:W-:Y:S04]  /*46970*/  STL.64 [R1+0xb00], R8 ;  /* 0x000b000801007387 */ /* 0x000fe80000100a00 */
[----:B------:R0:W-:Y:S04]  /*46980*/  STL.64 [R1+0xb08], R10 ;  /* 0x000b080a01007387 */ /* 0x0001e80000100a00 */
[----:B------:R-:W2:Y:S04]  /*46990*/  LDL.LU.64 R6, [R1+0x2598] ;  /* 0x0025980001067983 */ /* 0x000ea80000300a00 */
[----:B------:R-:W2:Y:S01]  /*469a0*/  LDL.LU.64 R4, [R1+0x2590] ;  /* 0x0025900001047983 */ /* 0x000ea20000300a00 */
[----:B------:R-:W-:-:S03]  /*469b0*/  IMAD.MOV.U32 R15, RZ, RZ, R28 ;  /* 0x000000ffff0f7224 */ /* 0x000fc600078e001c */
[----:B------:R-:W3:Y:S04]  /*469c0*/  LDL.LU.64 R22, [R1+0x208] ;  /* 0x0002080001167983 */ /* 0x000ee80000300a00 */
[----:B0-----:R-:W3:Y:S01]  /*469d0*/  LDL.LU.64 R10, [R1+0x1c8] ;  /* 0x0001c800010a7983 */ /* 0x001ee20000300a00 */
[----:B--2---:R-:W-:Y:S03]  /*469e0*/  HMMA.16816.F32 R12, R4, R14, R24 ;  /* 0x0000000e040c723c */ /* 0x004fe60000001818 */
[----:B------:R-:W2:-:S15]  /*469f0*/  LDL.LU R24, [R1+0x2588] ;  /* 0x0025880001187983 */ /* 0x000e9e0000300800 */
        /* <DEDUP_REMOVED lines=12> */
[----:B------:R-:W-:Y:S02]  /*46ac0*/  IMAD.MOV.U32 R27, RZ, RZ, R23 ;  /* 0x000000ffff1b7224 */ /* 0x000fe400078e0017 */
[----:B------:R-:W-:Y:S02]  /*46ad0*/  IMAD.MOV.U32 R22, RZ, RZ, R17 ;  /* 0x000000ffff167224 */ /* 0x000fe400078e0011 */
[----:B------:R-:W-:Y:S01]  /*46ae0*/  IMAD.MOV.U32 R23, RZ, RZ, R16 ;  /* 0x000000ffff177224 */ /* 0x000fe200078e0010 */
[----:B------:R-:W-:Y:S04]  /*46af0*/  STL [R1+0x23dc], R27 ;  /* 0x0023dc1b01007387 */ /* 0x000fe80000100800 */
[----:B------:R-:W-:Y:S04]  /*46b00*/  STL [R1+0x23d8], R26 ;  /* 0x0023d81a01007387 */ /* 0x000fe80000100800 */
[----:B------:R0:W-:Y:S04]  /*46b10*/  STL.64 [R1+0x24b8], R22 ;  /* 0x0024b81601007387 */ /* 0x0001e80000100a00 */
[----:B------:R-:W3:Y:S04]  /*46b20*/  LDL.LU R20, [R1+0x13d0] ;  /* 0x0013d00001147983 */ /* 0x000ee80000300800 */
[----:B------:R-:W3:Y:S04]  /*46b30*/  LDL.LU R21, [R1+0x13d4] ;  /* 0x0013d40001157983 */ /* 0x000ee80000300800 */
[----:B0-----:R-:W3:Y:S04]  /*46b40*/  LDL.LU R22, [R1+0x13d8] ;  /* 0x0013d80001167983 */ /* 0x001ee80000300800 */
[----:B------:R-:W3:Y:S01]  /*46b50*/  LDL.LU R23, [R1+0x13dc] ;  /* 0x0013dc0001177983 */ /* 0x000ee20000300800 */
[----:B----4-:R-:W-:Y:S03]  /*46b60*/  HMMA.16816.F32 R16, R4, R18, R12 ;  /* 0x000000120410723c */ /* 0x010fe6000000180c */
[----:B------:R-:W4:Y:S04]  /*46b70*/  LDL.LU.64 R14, [R1+0x2560] ;  /* 0x00256000010e7983 */ /* 0x000f280000300a00 */
[----:B------:R-:W4:-:S12]  /*46b80*/  LDL.LU.64 R12, [R1+0x2558] ;  /* 0x00255800010c7983 */ /* 0x000f180000300a00 */
[----:B------:R-:W-:Y:S04]  /*46b90*/  STL.64 [R1+0x410], R16 ;  /* 0x0004101001007387 */ /* 0x000fe80000100a00 */
[----:B------:R0:W-:Y:S04]  /*46ba0*/  STL.64 [R1+0x418], R18 ;  /* 0x0004181201007387 */ /* 0x0001e80000100a00 */
[----:B0-----:R-:W4:Y:S02]  /*46bb0*/  LDL.LU.64 R18, [R1+0x2550] ;  /* 0x0025500001127983 */ /* 0x001f240000300a00 */
        /* <DEDUP_REMOVED lines=8> */
[----:B------:R-:W4:Y:S04]  /*46c40*/  LDL.LU.64 R18, [R1+0x2538] ;  /* 0x0025380001127983 */ /* 0x000f280000300a00 */
[----:B------:R-:W-:Y:S04]  /*46c50*/  STL [R1+0x23e4], R26 ;  /* 0x0023e41a01007387 */ /* 0x000fe80000100800 */
[----:B------:R-:W-:Y:S01]  /*46c60*/  STL [R1+0x23e0], R27 ;  /* 0x0023e01b01007387 */ /* 0x000fe20000100800 */
[----:B----4-:R-:W-:Y:S03]  /*46c70*/  HMMA.16816.F32 R16, R4, R18, R12 ;  /* 0x000000120410723c */ /* 0x010fe6000000180c */
[----:B------:R-:W4:Y:S04]  /*46c80*/  LDL.LU.64 R14, [R1+0x2530] ;  /* 0x00253000010e7983 */ /* 0x000f280000300a00 */
[----:B------:R-:W4:-:S12]  /*46c90*/  LDL.LU.64 R12, [R1+0x2528] ;  /* 0x00252800010c7983 */ /* 0x000f180000300a00 */
[----:B------:R-:W-:Y:S04]  /*46ca0*/  STL.64 [R1+0x3f0], R16 ;  /* 0x0003f01001007387 */ /* 0x000fe80000100a00 */
[----:B------:R0:W-:Y:S04]  /*46cb0*/  STL.64 [R1+0x3f8], R18 ;  /* 0x0003f81201007387 */ /* 0x0001e80000100a00 */
[----:B0-----:R-:W4:Y:S01]  /*46cc0*/  LDL.LU.64 R18, [R1+0x2520] ;  /* 0x0025200001127983 */ /* 0x001f220000300a00 */
[----:B---3--:R-:W-:Y:S01]  /*46cd0*/  HMMA.16816.F32 R20, R4, R10, R20 ;  /* 0x0000000a0414723c */ /* 0x008fe20000001814 */
[----:B------:R-:W-:-:S02]  /*46ce0*/  IMAD.MOV.U32 R27, RZ, RZ, R11 ;  /* 0x000000ffff1b7224 */ /* 0x000fc400078e000b */
[----:B------:R-:W-:Y:S02]  /*46cf0*/  IMAD.MOV.U32 R26, RZ, RZ, R10 ;  /* 0x000000ffff1a7224 */ /* 0x000fe400078e000a */
[----:B------:R-:W0:-:S14]  /*46d00*/  LDSM.16.MT88.4 R8, [R29+UR6+0x9080] ;  /* 0x009080061d08783b */ /* 0x000e1c0008004200 */
[----:B------:R-:W-:Y:S04]  /*46d10*/  STL.64 [R1+0x3e0], R20 ;  /* 0x0003e01401007387 */ /* 0x000fe80000100a00 */
[----:B------:R1:W-:Y:S04]  /*46d20*/  STL.64 [R1+0x3e8], R22 ;  /* 0x0003e81601007387 */ /* 0x0003e80000100a00 */
[----:B------:R-:W-:Y:S04]  /*46d30*/  STL [R1+0x23ec], R27 ;  /* 0x0023ec1b01007387 */ /* 0x000fe80000100800 */
[----:B------:R-:W-:Y:S04]  /*46d40*/  STL [R1+0x23e8], R26 ;  /* 0x0023e81a01007387 */ /* 0x000fe80000100800 */
[----:B------:R-:W3:Y:S01]  /*46d50*/  LDL.LU R16, [R1+0x1550] ;  /* 0x0015500001107983 */ /* 0x000ee20000300800 */
[----:B----4-:R-:W-:-:S15]  /*46d60*/  HMMA.16816.F32 R12, R4, R18, R12 ;  /* 0x00000012040c723c */ /* 0x010fde000000180c */
[----:B------:R-:W-:-:S04]  /*46d70*/  NOP ;  /* 0x0000000000007918 */ /* 0x000fc80000000000 */
[----:B------:R4:W-:Y:S04]  /*46d80*/  STL.64 [R1+0x3d0], R12 ;  /* 0x0003d00c01007387 */ /* 0x0009e80000100a00 */
[----:B------:R0:W-:Y:S04]  /*46d90*/  STL.64 [R1+0x3d8], R14 ;  /* 0x0003d80e01007387 */ /* 0x0001e80000100a00 */
[----:B------:R-:W3:Y:S04]  /*46da0*/  LDL.LU R17, [R1+0x1554] ;  /* 0x0015540001117983 */ /* 0x000ee80000300800 */
[----:B------:R-:W2:Y:S04]  /*46db0*/  LDL.LU R18, [R1+0x1558] ;  /* 0x0015580001127983 */ /* 0x000ea80000300800 */
[----:B------:R-:W2:Y:S04]  /*46dc0*/  LDL.LU R19, [R1+0x155c] ;  /* 0x00155c0001137983 */ /* 0x000ea80000300800 */
[----:B-1----:R-:W2:Y:S04]  /*46dd0*/  LDL.LU.64 R22, [R1+0x1a8] ;  /* 0x0001a80001167983 */ /* 0x002ea80000300a00 */
[----:B----4-:R-:W4:Y:S04]  /*46de0*/  LDL.LU R12, [R1+0x1560] ;  /* 0x00156000010c7983 */ /* 0x010f280000300800 */
[----:B------:R-:W4:Y:S04]  /*46df0*/  LDL.LU R13, [R1+0x1564] ;  /* 0x00156400010d7983 */ /* 0x000f280000300800 */
[----:B0-----:R-:W2:Y:S04]  /*46e00*/  LDL.LU R14, [R1+0x1568] ;  /* 0x00156800010e7983 */ /* 0x001ea80000300800 */
[----:B------:R-:W2:Y:S04]  /*46e10*/  LDL.LU R15, [R1+0x156c] ;  /* 0x00156c00010f7983 */ /* 0x000ea80000300800 */
[----:B--2---:R0:W-:Y:S04]  /*46e20*/  STL.64 [R1+0x24f8], R14 ;  /* 0x0024f80e01007387 */ /* 0x0041e80000100a00 */
[----:B----4-:R-:W-:Y:S01]  /*46e30*/  STL.64 [R1+0x24f0], R12 ;  /* 0x0024f00c01007387 */ /* 0x010fe20000100a00 */
[----:B0-----:R-:W-:-:S02]  /*46e40*/  IMAD.MOV.U32 R14, RZ, RZ, R24 ;  /* 0x000000ffff0e7224 */ /* 0x001fc400078e0018 */
[----:B------:R-:W-:-:S05]  /*46e50*/  IMAD.MOV.U32 R15, RZ, RZ, R3 ;  /* 0x000000ffff0f7224 */ /* 0x000fca00078e0003 */
[----:B------:R-:W-:Y:S04]  /*46e60*/  STL.64 [R1+0x2508], R14 ;  /* 0x0025080e01007387 */ /* 0x000fe80000100a00 */
[----:B------:R-:W2:Y:S04]  /*46e70*/  LDL.LU R24, [R1+0x1590] ;  /* 0x0015900001187983 */ /* 0x000ea80000300800 */
[----:B------:R-:W2:Y:S04]  /*46e80*/  LDL.LU R25, [R1+0x1594] ;  /* 0x0015940001197983 */ /* 0x000ea80000300800 */
[----:B------:R-:W2:Y:S04]  /*46e90*/  LDL.LU R26, [R1+0x1598] ;  /* 0x00159800011a7983 */ /* 0x000ea80000300800 */
[----:B------:R-:W2:Y:S04]  /*46ea0*/  LDL.LU R27, [R1+0x159c] ;  /* 0x00159c00011b7983 */ /* 0x000ea80000300800 */
[----:B------:R0:W-:Y:S04]  /*46eb0*/  STL.64 [R1+0x24e0], R18 ;  /* 0x0024e01201007387 */ /* 0x0001e80000100a00 */
[----:B---3--:R1:W-:Y:S04]  /*46ec0*/  STL.64 [R1+0x24d8], R16 ;  /* 0x0024d81001007387 */ /* 0x0083e80000100a00 */
[----:B0-----:R-:W3:Y:S04]  /*46ed0*/  LDL.LU.64 R18, [R1+0x168] ;  /* 0x0001680001127983 */ /* 0x001ee80000300a00 */
[----:B---3--:R0:W-:Y:S04]  /*46ee0*/  STL.64 [R1+0x2500], R18 ;  /* 0x0025001201007387 */ /* 0x0081e80000100a00 */
[----:B-1----:R-:W3:Y:S04]  /*46ef0*/  LDL.LU R16, [R1+0x1570] ;  /* 0x0015700001107983 */ /* 0x002ee80000300800 */
        /* <DEDUP_REMOVED lines=11> */
[----:B0-----:R-:W4:Y:S04]  /*46fb0*/  LDL.LU R8, [R1+0x15a0] ;  /* 0x0015a00001087983 */ /* 0x001f280000300800 */
[----:B------:R-:W4:Y:S04]  /*46fc0*/  LDL.LU R9, [R1+0x15a4] ;  /* 0x0015a40001097983 */ /* 0x000f280000300800 */
[----:B------:R-:W4:Y:S04]  /*46fd0*/  LDL.LU R10, [R1+0x15a8] ;  /* 0x0015a800010a7983 */ /* 0x000f280000300800 */
[----:B------:R-:W4:Y:S02]  /*46fe0*/  LDL.LU R11, [R1+0x15ac] ;  /* 0x0015ac00010b7983 */ /* 0x000f240000300800 */
[----:B----4-:R-:W-:-:S15]  /*46ff0*/  HMMA.16816.F32 R8, R4, R22, R8 ;  /* 0x000000160408723c */ /* 0x010fde0000001808 */
[----:B------:R-:W-:-:S04]  /*47000*/  NOP ;  /* 0x0000000000007918 */ /* 0x000fc80000000000 */
[----:B------:R0:W-:Y:S04]  /*47010*/  STL.64 [R1+0x3c0], R8 ;  /* 0x0003c00801007387 */ /* 0x0001e80000100a00 */
[----:B------:R-:W-:Y:S04]  /*47020*/  STL.64 [R1+0x3c8], R10 ;  /* 0x0003c80a01007387 */ /* 0x000fe80000100a00 */
[----:B------:R-:W4:Y:S04]  /*47030*/  LDL.LU R20, [R1+0x1530] ;  /* 0x0015300001147983 */ /* 0x000f280000300800 */
[----:B------:R-:W4:Y:S01]  /*47040*/  LDL.LU R21, [R1+0x1534] ;  /* 0x0015340001157983 */ /* 0x000f220000300800 */
[----:B0-----:R-:W-:-:S02]  /*47050*/  IMAD.MOV.U32 R9, RZ, RZ, R22 ;  /* 0x000000ffff097224 */ /* 0x001fc400078e0016 */
[----:B------:R-:W-:Y:S01]  /*47060*/  IMAD.MOV.U32 R8, RZ, RZ, R23 ;  /* 0x000000ffff087224 */ /* 0x000fe200078e0017 */
[----:B------:R-:W2:Y:S04]  /*47070*/  LDL.LU R22, [R1+0x1538] ;  /* 0x0015380001167983 */ /* 0x000ea80000300800 */
[----:B------:R-:W2:Y:S04]  /*47080*/  LDL.LU R23, [R1+0x153c] ;  /* 0x00153c0001177983 */ /* 0x000ea80000300800 */
[----:B--2---:R0:W-:Y:S04]  /*47090*/  STL.64 [R1+0x24c8], R22 ;  /* 0x0024c81601007387 */ /* 0x0041e80000100a00 */
[----:B----4-:R-:W-:Y:S04]  /*470a0*/  STL.64 [R1+0x24c0], R20 ;  /* 0x0024c01401007387 */ /* 0x010fe80000100a00 */
[----:B0-----:R-:W2:Y:S04]  /*470b0*/  LDL.LU.64 R22, [R1+0x148] ;  /* 0x0001480001167983 */ /* 0x001ea80000300a00 */
[----:B--2---:R0:W-:Y:S04]  /*470c0*/  STL.64 [R1+0x24d0], R22 ;  /* 0x0024d01601007387 */ /* 0x0041e80000100a00 */
[----:B0-----:R-:W2:Y:S04]  /*470d0*/  LDL.LU.64 R22, [R1+0x158] ;  /* 0x0001580001167983 */ /* 0x001ea80000300a00 */
[----:B------:R-:W-:Y:S04]  /*470e0*/  STL.64 [R1+0x2450], R8 ;  /* 0x0024500801007387 */ /* 0x000fe80000100a00 */
[----:B------:R-:W4:Y:S02]  /*470f0*/  LDL.LU.64 R10, [R1+0x198] ;  /* 0x00019800010a7983 */ /* 0x000f240000300a00 */
[----:B----4-:R-:W-:-:S15]  /*47100*/  HMMA.16816.F32 R24, R4, R10, R24 ;  /* 0x0000000a0418723c */ /* 0x010fde0000001818 */
[----:B------:R-:W-:-:S04]  /*47110*/  NOP ;  /* 0x0000000000007918 */ /* 0x000fc80000000000 */
[----:B------:R-:W-:Y:S04]  /*47120*/  STL.64 [R1+0x3b0], R24 ;  /* 0x0003b01801007387 */ /* 0x000fe80000100a00 */
[----:B------:R0:W-:Y:S02]  /*47130*/  STL.64 [R1+0x3b8], R26 ;  /* 0x0003b81a01007387 */ /* 0x0001e40000100a00 */
[----:B0-----:R-:W-:Y:S02]  /*47140*/  IMAD.MOV.U32 R27, RZ, RZ, R10 ;  /* 0x000000ffff1b7224 */ /* 0x001fe400078e000a */
[----:B------:R-:W-:Y:S02]  /*47150*/  IMAD.MOV.U32 R26, RZ, RZ, R11 ;  /* 0x000000ffff1a7224 */ /* 0x000fe400078e000b */
[----:B------:R-:W4:Y:S01]  /*47160*/  LDL.LU.64 R10, [R1+0x118] ;  /* 0x00011800010a7983 */ /* 0x000f220000300a00 */
[----:B------:R-:W-:-:S02]  /*47170*/  IMAD.MOV.U32 R14, RZ, RZ, R2 ;  /* 0x000000ffff0e7224 */ /* 0x000fc400078e0002 */
[----:B------:R-:W-:-:S07]  /*47180*/  IMAD.MOV.U32 R15, RZ, RZ, R0 ;  /* 0x000000ffff0f7224 */ /* 0x000fce00078e0000 */
[C---:B---3--:R-:W-:Y:S01]  /*47190*/  HMMA.16816.F32 R12, R4.reuse, R14, R16 ;  /* 0x0000000e040c723c */ /* 0x048fe20000001810 */
[----:B----4-:R0:W-:Y:S04]  /*471a0*/  STL.64 [R1+0x24b0], R10 ;  /* 0x0024b00a01007387 */ /* 0x0101e80000100a00 */
[----:B0-----:R-:W3:Y:S04]  /*471b0*/  LDL.LU.64 R10, [R1+0x138] ;  /* 0x00013800010a7983 */ /* 0x001ee80000300a00 */
[----:B------:R0:W-:Y:S04]  /*471c0*/  STL.64 [R1+0x24a8], R26 ;  /* 0x0024a81a01007387 */ /* 0x0001e80000100a00 */
[----:B------:R-:W4:Y:S04]  /*471d0*/  LDL.LU R24, [R1+0x1520] ;  /* 0x0015200001187983 */ /* 0x000f280000300800 */
[----:B------:R-:W4:Y:S04]  /*471e0*/  LDL.LU R25, [R1+0x1524] ;  /* 0x0015240001197983 */ /* 0x000f280000300800 */
[----:B0-----:R-:W4:Y:S04]  /*471f0*/  LDL.LU R26, [R1+0x1528] ;  /* 0x00152800011a7983 */ /* 0x001f280000300800 */
[----:B------:R-:W4:Y:S04]  /*47200*/  LDL.LU R27, [R1+0x152c] ;  /* 0x00152c00011b7983 */ /* 0x000f280000300800 */
        /* <DEDUP_REMOVED lines=17> */
[----:B-1----:R-:W4:Y:S01]  /*47320*/  LDL.LU.64 R14, [R1+0x24e8] ;  /* 0x0024e800010e7983 */ /* 0x002f220000300a00 */
[----:B------:R-:W-:-:S03]  /*47330*/  IMAD.MOV.U32 R12, RZ, RZ, R19 ;  /* 0x000000ffff0c7224 */ /* 0x000fc600078e0013 */
[----:B------:R-:W2:Y:S04]  /*47340*/  LDL.LU.64 R18, [R1+0x24e0] ;  /* 0x0024e00001127983 */ /* 0x000ea80000300a00 */
[----:B------:R-:W2:Y:S04]  /*47350*/  LDL.LU.64 R16, [R1+0x24d8] ;  /* 0x0024d80001107983 */ /* 0x000ea80000300a00 */
[----:B------:R-:W-:Y:S04]  /*47360*/  STL [R1+0x2270], R12 ;  /* 0x0022700c01007387 */ /* 0x000fe80000100800 */
[----:B------:R-:W-:Y:S01]  /*47370*/  STL [R1+0x226c], R13 ;  /* 0x00226c0d01007387 */ /* 0x000fe20000100800 */
[----:B--2---:R-:W-:-:S15]  /*47380*/  HMMA.16816.F32 R16, R4, R22, R16 ;  /* 0x000000160410723c */ /* 0x004fde0000001810 */
[----:B------:R-:W-:-:S04]  /*47390*/  NOP ;  /* 0x0000000000007918 */ /* 0x000fc80000000000 */
[----:B------:R0:W-:Y:S04]  /*473a0*/  STL.64 [R1+0x370], R16 ;  /* 0x0003701001007387 */ /* 0x0001e80000100a00 */
[----:B------:R-:W-:Y:S01]  /*473b0*/  STL.64 [R1+0x378], R18 ;  /* 0x0003781201007387 */ /* 0x000fe20000100a00 */
[----:B0-----:R-:W-:Y:S02]  /*473c0*/  IMAD.MOV.U32 R16, RZ, RZ, R23 ;  /* 0x000000ffff107224 */ /* 0x001fe400078e0017 */
[----:B------:R-:W-:Y:S02]  /*473d0*/  IMAD.MOV.U32 R17, RZ, RZ, R22 ;  /* 0x000000ffff117224 */ /* 0x000fe400078e0016 */
[----:B------:R-:W2:Y:S04]  /*473e0*/  LDL.LU.64 R22, [R1+0x24d0] ;  /* 0x0024d00001167983 */ /* 0x000ea80000300a00 */
[----:B------:R0:W-:Y:S04]  /*473f0*/  STL [R1+0x2278], R16 ;  /* 0x0022781001007387 */ /* 0x0001e80000100800 */
[----:B------:R1:W-:Y:S04]  /*47400*/  STL [R1+0x2274], R17 ;  /* 0x0022741101007387 */ /* 0x0003e80000100800 */
[----:B0-----:R-:W2:Y:S04]  /*47410*/  LDL.LU R16, [R1+0x1540] ;  /* 0x0015400001107983 */ /* 0x001ea80000300800 */
[----:B-1----:R-:W2:Y:S04]  /*47420*/  LDL.LU R17, [R1+0x1544] ;  /* 0x0015440001117983 */ /* 0x002ea80000300800 */
[----:B------:R-:W2:Y:S04]  /*47430*/  LDL.LU R18, [R1+0x1548] ;  /* 0x0015480001127983 */ /* 0x000ea80000300800 */
[----:B------:R-:W2:Y:S02]  /*47440*/  LDL.LU R19, [R1+0x154c] ;  /* 0x00154c0001137983 */ /* 0x000ea40000300800 */
[----:B--2---:R-:W-:-:S15]  /*47450*/  HMMA.16816.F32 R16, R4, R22, R16 ;  /* 0x000000160410723c */ /* 0x004fde0000001810 */
[----:B------:R-:W-:-:S04]  /*47460*/  NOP ;  /* 0x0000000000007918 */ /* 0x000fc80000000000 */
[----:B------:R-:W-:Y:S04]  /*47470*/  STL.64 [R1+0x360], R16 ;  /* 0x0003601001007387 */ /* 0x000fe80000100a00 */
[----:B------:R0:W-:Y:S02]  /*47480*/  STL.64 [R1+0x368], R18 ;  /* 0x0003681201007387 */ /* 0x0001e40000100a00 */
[----:B0-----:R-:W-:Y:S02]  /*47490*/  IMAD.MOV.U32 R19, RZ, RZ, R22 ;  /* 0x000000ffff137224 */ /* 0x001fe400078e0016 */
[----:B------:R-:W-:Y:S02]  /*474a0*/  IMAD.MOV.U32 R18, RZ, RZ, R23 ;  /* 0x000000ffff127224 */ /* 0x000fe400078e0017 */
[----:B------:R-:W3:Y:S04]  /*474b0*/  LDL.LU.64 R22, [R1+0x24c8] ;  /* 0x0024c80001167983 */ /* 0x000ee80000300a00 */
[----:B------:R-:W3:Y:S04]  /*474c0*/  LDL.LU.64 R20, [R1+0x24c0] ;  /* 0x0024c00001147983 */ /* 0x000ee80000300a00 */
[----:B------:R0:W-:Y:S04]  /*474d0*/  STL [R1+0x2280], R18 ;  /* 0x0022801201007387 */ /* 0x0001e80000100800 */
[----:B------:R1:W-:Y:S04]  /*474e0*/  STL [R1+0x227c], R19 ;  /* 0x00227c1301007387 */ /* 0x0003e80000100800 */
[----:B------:R-:W2:Y:S04]  /*474f0*/  LDL.LU R16, [R1+0x1510] ;  /* 0x0015100001107983 */ /* 0x000ea80000300800 */
[----:B------:R-:W2:Y:S04]  /*47500*/  LDL.LU R17, [R1+0x1514] ;  /* 0x0015140001117983 */ /* 0x000ea80000300800 */
[----:B0-----:R-:W2:Y:S04]  /*47510*/  LDL.LU R18, [R1+0x1518] ;  /* 0x0015180001127983 */ /* 0x001ea80000300800 */
[----:B-1----:R-:W2:Y:S01]  /*47520*/  LDL.LU R19, [R1+0x151c] ;  /* 0x00151c0001137983 */ /* 0x002ea20000300800 */
        /* <DEDUP_REMOVED lines=8> */
[----:B------:R-:W-:Y:S04]  /*475b0*/  STL [R1+0x2288], R20 ;  /* 0x0022881401007387 */ /* 0x000fe80000100800 */
[----:B------:R-:W-:Y:S04]  /*475c0*/  STL [R1+0x2284], R21 ;  /* 0x0022841501007387 */ /* 0x000fe80000100800 */
[----:B---3--:R4:W-:Y:S01]  /*475d0*/  STL.64 [R1+0x2460], R22 ;  /* 0x0024601601007387 */ /* 0x0089e20000100a00 */
[C---:B--2---:R-:W-:Y:S08]  /*475e0*/  HMMA.16816.F32 R16, R4.reuse, R10, R16 ;  /* 0x0000000a0410723c */ /* 0x044ff00000001810 */
[----:B----4-:R-:W-:Y:S01]  /*475f0*/  HMMA.16816.F32 R20, R4, R14, R24 ;  /* 0x0000000e0414723c */ /* 0x010fe20000001818 */
[----:B------:R-:W2:-:S15]  /*47600*/  LDL.LU R24, [R1+0x1500] ;  /* 0x0015000001187983 */ /* 0x000e9e0000300800 */
[----:B------:R-:W-:-:S03]  /*47610*/  NOP ;  /* 0x0000000000007918 */ /* 0x000fc60000000000 */
[----:B------:R-:W-:Y:S04]  /*47620*/  STL.64 [R1+0x340], R20 ;  /* 0x0003401401007387 */ /* 0x000fe80000100a00 */
[----:B------:R0:W-:Y:S04]  /*47630*/  STL.64 [R1+0x348], R22 ;  /* 0x0003481601007387 */ /* 0x0001e80000100a00 */
[----:B------:R-:W2:Y:S04]  /*47640*/  LDL.LU R25, [R1+0x1504] ;  /* 0x0015040001197983 */ /* 0x000ea80000300800 */
[----:B------:R-:W2:Y:S04]  /*47650*/  LDL.LU R26, [R1+0x1508] ;  /* 0x00150800011a7983 */ /* 0x000ea80000300800 */
[----:B------:R-:W2:Y:S04]  /*47660*/  LDL.LU R27, [R1+0x150c] ;  /* 0x00150c00011b7983 */ /* 0x000ea80000300800 */
[----:B0-----:R-:W2:Y:S04]  /*47670*/  LDL.LU.64 R22, [R1+0x108] ;  /* 0x0001080001167983 */ /* 0x001ea80000300a00 */
[----:B------:R0:W-:Y:S04]  /*47680*/  STL.64 [R1+0x21f0], R14 ;  /* 0x0021f00e01007387 */ /* 0x0001e80000100a00 */
[----:B------:R-:W-:Y:S04]  /*47690*/  STL.64 [R1+0x330], R16 ;  /* 0x0003301001007387 */ /* 0x000fe80000100a00 */
[----:B------:R-:W-:Y:S01]  /*476a0*/  STL.64 [R1+0x338], R18 ;  /* 0x0003381201007387 */ /* 0x000fe20000100a00 */
[----:B0-----:R-:W-:-:S02]  /*476b0*/  IMAD.MOV.U32 R15, RZ, RZ, R10 ;  /* 0x000000ffff0f7224 */ /* 0x001fc400078e000a */
[----:B------:R-:W-:Y:S02]  /*476c0*/  IMAD.MOV.U32 R14, RZ, RZ, R11 ;  /* 0x000000ffff0e7224 */ /* 0x000fe400078e000b */
[----:B------:R-:W3:Y:S04]  /*476d0*/  LDL.LU.64 R10, [R1+0xe8] ;  /* 0x0000e800010a7983 */ /* 0x000ee80000300a00 */
[----:B---3--:R0:W-:Y:S04]  /*476e0*/  STL.64 [R1+0x2490], R10 ;  /* 0x0024900a01007387 */ /* 0x0081e80000100a00 */
[----:B0-----:R-:W3:Y:S04]  /*476f0*/  LDL.LU.64 R10, [R1+0xf8] ;  /* 0x0000f800010a7983 */ /* 0x001ee80000300a00 */
[----:B------:R-:W4:Y:S04]  /*47700*/  LDL.LU R16, [R1+0x14c0] ;  /* 0x0014c00001107983 */ /* 0x000f280000300800 */
[----:B------:R-:W4:Y:S04]  /*47710*/  LDL.LU R17, [R1+0x14c4] ;  /* 0x0014c40001117983 */ /* 0x000f280000300800 */
[----:B------:R-:W2:Y:S04]  /*47720*/  LDL.LU R18, [R1+0x14c8] ;  /* 0x0014c80001127983 */ /* 0x000ea80000300800 */
[----:B------:R-:W2:Y:S04]  /*47730*/  LDL.LU R19, [R1+0x14cc] ;  /* 0x0014cc0001137983 */ /* 0x000ea80000300800 */
[----:B--2---:R0:W-:Y:S04]  /*47740*/  STL.64 [R1+0x2480], R18 ;  /* 0x0024801201007387 */ /* 0x0041e80000100a00 */
[----:B----4-:R1:W-:Y:S04]  /*47750*/  STL.64 [R1+0x2478], R16 ;  /* 0x0024781001007387 */ /* 0x0103e80000100a00 */
[----:B0-----:R-:W2:Y:S01]  /*47760*/  LDL.LU.64 R18, [R1+0xd8] ;  /* 0x0000d80001127983 */ /* 0x001ea20000300a00 */
[----:B------:R-:W-:Y:S03]  /*47770*/  HMMA.16816.F32 R24, R4, R22, R24 ;  /* 0x000000160418723c */ /* 0x000fe60000001818 */
[----:B--2---:R0:W-:Y:S04]  /*47780*/  STL.64 [R1+0x2488], R18 ;  /* 0x0024881201007387 */ /* 0x0041e80000100a00 */
[----:B-1----:R-:W2:Y:S04]  /*47790*/  LDL.LU R16, [R1+0x14e0] ;  /* 0x0014e00001107983 */ /* 0x002ea80000300800 */
[----:B------:R-:W2:Y:S04]  /*477a0*/  LDL.LU R17, [R1+0x14e4] ;  /* 0x0014e40001117983 */ /* 0x000ea80000300800 */
[----:B0-----:R-:W4:Y:S04]  /*477b0*/  LDL.LU R18, [R1+0x14e8] ;  /* 0x0014e80001127983 */ /* 0x001f280000300800 */
[----:B------:R-:W4:Y:S04]  /*477c0*/  LDL.LU R19, [R1+0x14ec] ;  /* 0x0014ec0001137983 */ /* 0x000f280000300800 */
[----:B----4-:R-:W-:Y:S04]  /*477d0*/  STL.64 [R1+0x24a0], R18 ;  /* 0x0024a01201007387 */ /* 0x010fe80000100a00 */
[----:B--2---:R0:W-:Y:S04]  /*477e0*/  STL.64 [R1+0x2498], R16 ;  /* 0x0024981001007387 */ /* 0x0041e80000100a00 */
[----:B0-----:R-:W2:Y:S04]  /*477f0*/  LDL.LU R16, [R1+0x14f0] ;  /* 0x0014f00001107983 */ /* 0x001ea80000300800 */
[----:B------:R-:W2:Y:S04]  /*47800*/  LDL.LU R17, [R1+0x14f4] ;  /* 0x0014f40001117983 */ /* 0x000ea80000300800 */
[----:B------:R-:W2:Y:S04]  /*47810*/  LDL.LU R18, [R1+0x14f8] ;  /* 0x0014f80001127983 */ /* 0x000ea80000300800 */
[----:B------:R-:W2:Y:S04]  /*47820*/  LDL.LU R19, [R1+0x14fc] ;  /* 0x0014fc0001137983 */ /* 0x000ea80000300800 */
[----:B------:R0:W-:Y:S04]  /*47830*/  STL [R1+0x2290], R14 ;  /* 0x0022900e01007387 */ /* 0x0001e80000100800 */
[----:B------:R1:W-:Y:S04]  /*47840*/  STL [R1+0x228c], R15 ;  /* 0x00228c0f01007387 */ /* 0x0003e80000100800 */
[----:B------:R-:W4:Y:S04]  /*47850*/  LDL.LU R12, [R1+0x14d0] ;  /* 0x0014d000010c7983 */ /* 0x000f280000300800 */
[----:B------:R-:W4:Y:S04]  /*47860*/  LDL.LU R13, [R1+0x14d4] ;  /* 0x0014d400010d7983 */ /* 0x000f280000300800 */
[----:B0-----:R-:W4:Y:S04]  /*47870*/  LDL.LU R14, [R1+0x14d8] ;  /* 0x0014d800010e7983 */ /* 0x001f280000300800 */
[----:B-1----:R-:W4:Y:S04]  /*47880*/  LDL.LU R15, [R1+0x14dc] ;  /* 0x0014dc00010f7983 */ /* 0x002f280000300800 */
[----:B------:R-:W-:Y:S04]  /*47890*/  STL.64 [R1+0x320], R24 ;  /* 0x0003201801007387 */ /* 0x000fe80000100a00 */
[----:B------:R0:W-:Y:S04]  /*478a0*/  STL.64 [R1+0x328], R26 ;  /* 0x0003281a01007387 */ /* 0x0001e80000100a00 */
[----:B0-----:R-:W4:Y:S04]  /*478b0*/  LDL.LU.64 R26, [R1+0x24a8] ;  /* 0x0024a800011a7983 */ /* 0x001f280000300a00 */
[----:B------:R-:W4:Y:S01]  /*478c0*/  LDL.LU R20, [R1+0x14a0] ;  /* 0x0014a00001147983 */ /* 0x000f220000300800 */
[----:B------:R-:W-:-:S03]  /*478d0*/  IMAD.MOV.U32 R25, RZ, RZ, R22 ;  /* 0x000000ffff197224 */ /* 0x000fc600078e0016 */
[----:B------:R-:W4:Y:S01]  /*478e0*/  LDL.LU R21, [R1+0x14a4] ;  /* 0x0014a40001157983 */ /* 0x000f220000300800 */
[----:B------:R-:W-:-:S03]  /*478f0*/  IMAD.MOV.U32 R24, RZ, RZ, R23 ;  /* 0x000000ffff187224 */ /* 0x000fc600078e0017 */
[----:B------:R-:W4:Y:S04]  /*47900*/  LDL.LU R22, [R1+0x14a8] ;  /* 0x0014a80001167983 */ /* 0x000f280000300800 */
[----:B------:R-:W4:Y:S01]  /*47910*/  LDL.LU R23, [R1+0x14ac] ;  /* 0x0014ac0001177983 */ /* 0x000f220000300800 */
[----:B---3--:R-:W-:Y:S02]  /*47920*/  IMAD.MOV.U32 R29, RZ, RZ, R10 ;  /* 0x000000ffff1d7224 */ /* 0x008fe400078e000a */
[----:B------:R-:W-:Y:S01]  /*47930*/  IMAD.MOV.U32 R28, RZ, RZ, R11 ;  /* 0x000000ffff1c7224 */ /* 0x000fe200078e000b */
[C---:B--2---:R-:W-:Y:S01]  /*47940*/  HMMA.16816.F32 R16, R4.reuse, R10, R16 ;  /* 0x0000000a0410723c */ /* 0x044fe20000001810 */
[----:B----4-:R0:W-:Y:S04]  /*47950*/  STL.64 [R1+0x2470], R22 ;  /* 0x0024701601007387 */ /* 0x0101e80000100a00 */
[----:B------:R-:W-:Y:S04]  /*47960*/  STL.64 [R1+0x2468], R20 ;  /* 0x0024681401007387 */ /* 0x000fe80000100a00 */
[----:B0-----:R-:W2:Y:S04]  /*47970*/  LDL.LU.64 R22, [R1+0xb8] ;  /* 0x0000b80001167983 */ /* 0x001ea80000300a00 */
[----:B------:R-:W-:Y:S04]  /*47980*/  STL [R1+0x2298], R24 ;  /* 0x0022981801007387 */ /* 0x000fe80000100800 */
[----:B------:R-:W-:Y:S04]  /*47990*/  STL [R1+0x2294], R25 ;  /* 0x0022941901007387 */ /* 0x000fe80000100800 */
[----:B------:R0:W-:Y:S04]  /*479a0*/  STL.64 [R1+0x2448], R26 ;  /* 0x0024481a01007387 */ /* 0x0001e80000100a00 */
[----:B0-----:R-:W3:Y:S04]  /*479b0*/  LDL.LU.64 R26, [R1+0xa8] ;  /* 0x0000a800011a7983 */ /* 0x001ee80000300a00 */
[----:B------:R-:W-:Y:S04]  /*479c0*/  STL.64 [R1+0x310], R16 ;  /* 0x0003101001007387 */ /* 0x000fe80000100a00 */
[----:B------:R0:W-:Y:S04]  /*479d0*/  STL.64 [R1+0x318], R18 ;  /* 0x0003181201007387 */ /* 0x0001e80000100a00 */
[----:B0-----:R-:W4:Y:S04]  /*479e0*/  LDL.LU.64 R18, [R1+0x24a0] ;  /* 0x0024a00001127983 */ /* 0x001f280000300a00 */
[----:B------:R-:W4:Y:S04]  /*479f0*/  LDL.LU.64 R16, [R1+0x2498] ;  /* 0x0024980001107983 */ /* 0x000f280000300a00 */
[----:B------:R-:W4:Y:S04]  /*47a00*/  LDL.LU.64 R10, [R1+0x2490] ;  /* 0x00249000010a7983 */ /* 0x000f280000300a00 */
[----:B------:R-:W-:Y:S04]  /*47a10*/  STL [R1+0x22a0], R28 ;  /* 0x0022a01c01007387 */ /* 0x000fe80000100800 */
[----:B------:R-:W-:Y:S01]  /*47a20*/  STL [R1+0x229c], R29 ;  /* 0x00229c1d01007387 */ /* 0x000fe20000100800 */
[----:B----4-:R-:W-:-:S15]  /*47a30*/  HMMA.16816.F32 R16, R4, R10, R16 ;  /* 0x0000000a0410723c */ /* 0x010fde0000001810 */
[----:B------:R-:W-:-:S04]  /*47a40*/  NOP ;  /* 0x0000000000007918 */ /* 0x000fc80000000000 */
[----:B------:R-:W-:Y:S04]  /*47a50*/  STL.64 [R1+0x300], R16 ;  /* 0x0003001001007387 */ /* 0x000fe80000100a00 */
[----:B------:R0:W-:Y:S04]  /*47a60*/  STL.64 [R1+0x308], R18 ;  /* 0x0003081201007387 */ /* 0x0001e80000100a00 */
[----:B0-----:R-:W4:Y:S01]  /*47a70*/  LDL.LU.64 R18, [R1+0x2488] ;  /* 0x0024880001127983 */ /* 0x001f220000300a00 */
[----:B------:R-:W-:Y:S02]  /*47a80*/  IMAD.MOV.U32 R3, RZ, RZ, R11 ;  /* 0x000000ffff037224 */ /* 0x000fe400078e000b */
[----:B------:R-:W-:-:S02]  /*47a90*/  IMAD.MOV.U32 R2, RZ, RZ, R10 ;  /* 0x000000ffff027224 */ /* 0x000fc400078e000a */
[----:B------:R-:W2:Y:S04]  /*47aa0*/  LDL.LU.64 R10, [R1+0x98] ;  /* 0x00009800010a7983 */ /* 0x000ea80000300a00 */
[----:B------:R-:W-:Y:S04]  /*47ab0*/  STL [R1+0x22a8], R3 ;  /* 0x0022a80301007387 */ /* 0x000fe80000100800 */
[----:B------:R-:W-:Y:S01]  /*47ac0*/  STL [R1+0x22a4], R2 ;  /* 0x0022a40201007387 */ /* 0x000fe20000100800 */
[----:B----4-:R-:W-:Y:S01]  /*47ad0*/  HMMA.16816.F32 R12, R4, R18, R12 ;  /* 0x00000012040c723c */ /* 0x010fe2000000180c */
[----:B------:R-:W-:-:S15]  /*47ae0*/  IMAD.MOV.U32 R0, RZ, RZ, R19 ;  /* 0x000000ffff007224 */ /* 0x000fde00078e0013 */
[----:B------:R-:W-:-:S03]  /*47af0*/  NOP ;  /* 0x0000000000007918 */ /* 0x000fc60000000000 */
[----:B------:R0:W-:Y:S04]  /*47b00*/  STL.64 [R1+0x2f0], R12 ;  /* 0x0002f00c01007387 */ /* 0x0001e80000100a00 */
[----:B------:R1:W-:Y:S01]  /*47b10*/  STL.64 [R1+0x2f8], R14 ;  /* 0x0002f80e01007387 */ /* 0x0003e20000100a00 */
[----:B0-----:R-:W-:-:S03]  /*47b20*/  IMAD.MOV.U32 R13, RZ, RZ, R18 ;  /* 0x000000ffff0d7224 */ /* 0x001fc600078e0012 */
[----:B------:R-:W4:Y:S04]  /*47b30*/  LDL.LU.64 R18, [R1+0x2480] ;  /* 0x0024800001127983 */ /* 0x000f280000300a00 */
[----:B------:R-:W4:Y:S04]  /*47b40*/  LDL.LU.64 R16, [R1+0x2478] ;  /* 0x0024780001107983 */ /* 0x000f280000300a00 */
[----:B------:R-:W-:Y:S04]  /*47b50*/  STL [R1+0x22b0], R0 ;  /* 0x0022b00001007387 */ /* 0x000fe80000100800 */
[----:B------:R-:W-:Y:S04]  /*47b60*/  STL [R1+0x22ac], R13 ;  /* 0x0022ac0d01007387 */ /* 0x000fe80000100800 */
[----:B-1----:R-:W4:Y:S02]  /*47b70*/  LDL.LU.64 R14, [R1+0xc8] ;  /* 0x0000c800010e7983 */ /* 0x002f240000300a00 */
[----:B----4-:R-:W-:Y:S01]  /*47b80*/  HMMA.16816.F32 R16, R4, R14, R16 ;  /* 0x0000000e0410723c */ /* 0x010fe20000001810 */
[----:B------:R-:W-:-:S15]  /*47b90*/  IMAD.MOV.U32 R12, RZ, RZ, R15 ;  /* 0x000000ffff0c7224 */ /* 0x000fde00078e000f */
[----:B------:R-:W-:-:S03]  /*47ba0*/  NOP ;  /* 0x0000000000007918 */ /* 0x000fc60000000000 */
[----:B------:R0:W-:Y:S04]  /*47bb0*/  STL.64 [R1+0x2e0], R16 ;  /* 0x0002e01001007387 */ /* 0x0001e80000100a00 */
[----:B------:R-:W-:Y:S04]  /*47bc0*/  STL.64 [R1+0x2e8], R18 ;  /* 0x0002e81201007387 */ /* 0x000fe80000100a00 */
[----:B------:R1:W-:Y:S01]  /*47bd0*/  STL [R1+0x2458], R12 ;  /* 0x0024580c01007387 */ /* 0x0003e20000100800 */
[----:B0-----:R-:W-:-:S03]  /*47be0*/  IMAD.MOV.U32 R17, RZ, RZ, R14 ;  /* 0x000000ffff117224 */ /* 0x001fc600078e000e */
[----:B-1----:R-:W4:Y:S04]  /*47bf0*/  LDL.LU R12, [R1+0x1490] ;  /* 0x00149000010c7983 */ /* 0x002f280000300800 */
[----:B------:R-:W4:Y:S04]  /*47c00*/  LDL.LU R13, [R1+0x1494] ;  /* 0x00149400010d7983 */ /* 0x000f280000300800 */
[----:B------:R-:W4:Y:S04]  /*47c10*/  LDL.LU R14, [R1+0x1498] ;  /* 0x00149800010e7983 */ /* 0x000f280000300800 */
[----:B------:R-:W4:Y:S04]  /*47c20*/  LDL.LU R15, [R1+0x149c] ;  /* 0x00149c00010f7983 */ /* 0x000f280000300800 */
[----:B------:R0:W-:Y:S04]  /*47c30*/  STL [R1+0x22b4], R17 ;  /* 0x0022b41101007387 */ /* 0x0001e80000100800 */
[----:B------:R-:W2:Y:S04]  /*47c40*/  LDL.LU R16, [R1+0x14b0] ;  /* 0x0014b00001107983 */ /* 0x000ea80000300800 */
[----:B0-----:R-:W2:Y:S04]  /*47c50*/  LDL.LU R17, [R1+0x14b4] ;  /* 0x0014b40001117983 */ /* 0x001ea80000300800 */
[----:B------:R-:W2:Y:S04]  /*47c60*/  LDL.LU R18, [R1+0x14b8] ;  /* 0x0014b80001127983 */ /* 0x000ea80000300800 */
[----:B------:R-:W2:Y:S02]  /*47c70*/  LDL.LU R19, [R1+0x14bc] ;  /* 0x0014bc0001137983 */ /* 0x000ea40000300800 */
[----:B--2---:R-:W-:-:S15]  /*47c80*/  HMMA.16816.F32 R16, R4, R22, R16 ;  /* 0x000000160410723c */ /* 0x004fde0000001810 */
[----:B------:R-:W-:-:S04]  /*47c90*/  NOP ;  /* 0x0000000000007918 */ /* 0x000fc80000000000 */
[----:B------:R0:W-:Y:S04]  /*47ca0*/  STL.64 [R1+0x2d0], R16 ;  /* 0x0002d01001007387 */ /* 0x0001e80000100a00 */
[----:B------:R1:W-:Y:S01]  /*47cb0*/  STL.64 [R1+0x2d8], R18 ;  /* 0x0002d81201007387 */ /* 0x0003e20000100a00 */
[----:B0-----:R-:W-:Y:S02]  /*47cc0*/  IMAD.MOV.U32 R16, RZ, RZ, R23 ;  /* 0x000000ffff107224 */ /* 0x001fe400078e0017 */
[----:B-1----:R-:W-:Y:S02]  /*47cd0*/  IMAD.MOV.U32 R19, RZ, RZ, R22 ;  /* 0x000000ffff137224 */ /* 0x002fe400078e0016 */
[----:B------:R-:W2:Y:S04]  /*47ce0*/  LDL.LU.64 R22, [R1+0x2470] ;  /* 0x0024700001167983 */ /* 0x000ea80000300a00 */
[----:B------:R-:W2:Y:S01]  /*47cf0*/  LDL.LU.64 R20, [R1+0x2468] ;  /* 0x0024680001147983 */ /* 0x000ea20000300a00 */
[----:B---3--:R-:W-:Y:S01]  /*47d00*/  IMAD.MOV.U32 R18, RZ, RZ, R27 ;  /* 0x000000ffff127224 */ /* 0x008fe200078e001b */
[----:B--2---:R-:W-:-:S15]  /*47d10*/  HMMA.16816.F32 R20, R4, R26, R20 ;  /* 0x0000001a0414723c */ /* 0x004fde0000001814 */
[----:B------:R-:W-:-:S04]  /*47d20*/  NOP ;  /* 0x0000000000007918 */ /* 0x000fc80000000000 */
[----:B------:R-:W-:Y:S04]  /*47d30*/  STL.64 [R1+0x2c0], R20 ;  /* 0x0002c01401007387 */ /* 0x000fe80000100a00 */
[----:B------:R0:W-:Y:S04]  /*47d40*/  STL.64 [R1+0x2c8], R22 ;  /* 0x0002c81601007387 */ /* 0x0001e80000100a00 */
[----:B0-----:R-:W2:Y:S04]  /*47d50*/  LDL.LU.64 R22, [R1+0x2460] ;  /* 0x0024600001167983 */ /* 0x001ea80000300a00 */
[----:B------:R-:W3:Y:S01]  /*47d60*/  LDL.LU R24, [R1+0x1480] ;  /* 0x0014800001187983 */ /* 0x000ee20000300800 */
[----:B------:R-:W-:-:S03]  /*47d70*/  IMAD.MOV.U32 R21, RZ, RZ, R26 ;  /* 0x000000ffff157224 */ /* 0x000fc600078e001a */
[----:B------:R-:W3:Y:S04]  /*47d80*/  LDL.LU R25, [R1+0x1484] ;  /* 0x0014840001197983 */ /* 0x000ee80000300800 */
[----:B------:R-:W3:Y:S04]  /*47d90*/  LDL.LU R26, [R1+0x1488] ;  /* 0x00148800011a7983 */ /* 0x000ee80000300800 */
[----:B------:R-:W3:Y:S04]  /*47da0*/  LDL.LU R27, [R1+0x148c] ;  /* 0x00148c00011b7983 */ /* 0x000ee80000300800 */
[----:B------:R0:W-:Y:S04]  /*47db0*/  STL.64 [R1+0x23f8], R18 ;  /* 0x0023f81201007387 */ /* 0x0001e80000100a00 */
[----:B------:R-:W-:Y:S04]  /*47dc0*/  STL [R1+0x23f0], R16 ;  /* 0x0023f01001007387 */ /* 0x000fe80000100800 */
[----:B0-----:R-:W2:Y:S04]  /*47dd0*/  LDL.LU.64 R18, [R1+0x58] ;  /* 0x0000580001127983 */ /* 0x001ea80000300a00 */
[----:B--2---:R0:W-:Y:S04]  /*47de0*/  STL.64 [R1+0x2410], R18 ;  /* 0x0024101201007387 */ /* 0x0041e80000100a00 */
[----:B0-----:R-:W2:Y:S01]  /*47df0*/  LDL.LU.64 R18, [R1+0x68] ;  /* 0x0000680001127983 */ /* 0x001ea20000300a00 */
[----:B----4-:R-:W-:Y:S03]  /*47e00*/  HMMA.16816.F32 R12, R4, R10, R12 ;  /* 0x0000000a040c723c */ /* 0x010fe6000000180c */
[----:B--2---:R0:W-:Y:S04]  /*47e10*/  STL.64 [R1+0x2428], R18 ;  /* 0x0024281201007387 */ /* 0x0041e80000100a00 */
[----:B0-----:R-:W2:Y:S01]  /*47e20*/  LDL.LU.64 R18, [R1+0x78] ;  /* 0x0000780001127983 */ /* 0x001ea20000300a00 */
[----:B------:R-:W-:-:S03]  /*47e30*/  IMAD.MOV.U32 R20, RZ, RZ, R11 ;  /* 0x000000ffff147224 */ /* 0x000fc600078e000b */
[----:B--2---:R0:W-:Y:S04]  /*47e40*/  STL.64 [R1+0x2440], R18 ;  /* 0x0024401201007387 */ /* 0x0041e80000100a00 */
[----:B0-----:R-:W3:Y:S04]  /*47e50*/  LDL.LU.64 R18, [R1+0x88] ;  /* 0x0000880001127983 */ /* 0x001ee80000300a00 */
[----:B------:R0:W-:Y:S04]  /*47e60*/  STL.64 [R1+0x2b0], R12 ;  /* 0x0002b00c01007387 */ /* 0x0001e80000100a00 */
[----:B------:R1:W-:Y:S04]  /*47e70*/  STL.64 [R1+0x2b8], R14 ;  /* 0x0002b80e01007387 */ /* 0x0003e80000100a00 */
[----:B0-----:R-:W2:Y:S01]  /*47e80*/  LDL.LU R12, [R1+0x2458] ;  /* 0x00245800010c7983 */ /* 0x001ea20000300800 */
[----:B-1----:R-:W-:-:S03]  /*47e90*/  IMAD.MOV.U32 R15, RZ, RZ, R10 ;  /* 0x000000ffff0f7224 */ /* 0x002fc600078e000a */
[----:B------:R-:W4:Y:S04]  /*47ea0*/  LDL.LU.64 R8, [R1+0x2450] ;  /* 0x0024500001087983 */ /* 0x000f280000300a00 */
[----:B------:R-:W2:Y:S04]  /*47eb0*/  LDL.LU.64 R10, [R1+0x48] ;  /* 0x00004800010a7983 */ /* 0x000ea80000300a00 */
[----:B--2---:R-:W-:Y:S04]  /*47ec0*/  STL.64 [R1+0x2408], R10 ;  /* 0x0024080a01007387 */ /* 0x004fe80000100a00 */
[----:B----4-:R0:W-:Y:S04]  /*47ed0*/  STL.64 [R1+0x2400], R8 ;  /* 0x0024000801007387 */ /* 0x0101e80000100a00 */
[----:B0-----:R-:W2:Y:S04]  /*47ee0*/  LDL.LU R8, [R1+0x1450] ;  /* 0x0014500001087983 */ /* 0x001ea80000300800 */
[----:B------:R-:W2:Y:S04]  /*47ef0*/  LDL.LU R9, [R1+0x1454] ;  /* 0x0014540001097983 */ /* 0x000ea80000300800 */
[----:B------:R-:W4:Y:S04]  /*47f00*/  LDL.LU R10, [R1+0x1458] ;  /* 0x00145800010a7983 */ /* 0x000f280000300800 */
[----:B------:R-:W4:Y:S01]  /*47f10*/  LDL.LU R11, [R1+0x145c] ;  /* 0x00145c00010b7983 */ /* 0x000f220000300800 */
[----:B---3--:R-:W-:Y:S03]  /*47f20*/  HMMA.16816.F32 R24, R4, R18, R24 ;  /* 0x000000120418723c */ /* 0x008fe60000001818 */
[----:B----4-:R-:W-:Y:S04]  /*47f30*/  STL.64 [R1+0x2420], R10 ;  /* 0x0024200a01007387 */ /* 0x010fe80000100a00 */
[----:B--2---:R0:W-:Y:S04]  /*47f40*/  STL.64 [R1+0x2418], R8 ;  /* 0x0024180801007387 */ /* 0x0041e80000100a00 */
[----:B0-----:R-:W2:Y:S04]  /*47f50*/  LDL.LU R8, [R1+0x1460] ;  /* 0x0014600001087983 */ /* 0x001ea80000300800 */
[----:B------:R-:W2:Y:S04]  /*47f60*/  LDL.LU R9, [R1+0x1464] ;  /* 0x0014640001097983 */ /* 0x000ea80000300800 */
[----:B------:R-:W3:Y:S04]  /*47f70*/  LDL.LU R10, [R1+0x1468] ;  /* 0x00146800010a7983 */ /* 0x000ee80000300800 */
[----:B------:R-:W3:Y:S01]  /*47f80*/  LDL.LU R11, [R1+0x146c] ;  /* 0x00146c00010b7983 */ /* 0x000ee20000300800 */
[----:B------:R-:W-:-:S03]  /*47f90*/  IMAD.MOV.U32 R14, RZ, RZ, R19 ;  /* 0x000000ffff0e7224 */ /* 0x000fc600078e0013 */
        /* <DEDUP_REMOVED lines=12> */
[----:B------:R0:W-:Y:S04]  /*48060*/  STL.64 [R1+0x2a0], R24 ;  /* 0x0002a01801007387 */ /* 0x0001e80000100a00 */
[----:B------:R1:W-:Y:S01]  /*48070*/  STL.64 [R1+0x2a8], R26 ;  /* 0x0002a81a01007387 */ /* 0x0003e20000100a00 */
[----:B0-----:R-:W-:-:S03]  /*48080*/  IMAD.MOV.U32 R25, RZ, RZ, R18 ;  /* 0x000000ffff197224 */ /* 0x001fc600078e0012 */
[----:B-1----:R-:W4:Y:S04]  /*48090*/  LDL.LU.64 R26, [R1+0x2448] ;  /* 0x00244800011a7983 */ /* 0x002f280000300a00 */
[----:B------:R-:W2:Y:S02]  /*480a0*/  LDL.LU.64 R18, [R1+0x2440] ;  /* 0x0024400001127983 */ /* 0x000ea40000300a00 */
[----:B--2---:R-:W-:Y:S01]  /*480b0*/  HMMA.16816.F32 R8, R4, R18, R8 ;  /* 0x000000120408723c */ /* 0x004fe20000001808 */
[----:B------:R-:W-:Y:S02]  /*480c0*/  IMAD.MOV.U32 R29, RZ, RZ, R18 ;  /* 0x000000ffff1d7224 */ /* 0x000fe400078e0012 */
[----:B------:R-:W-:-:S15]  /*480d0*/  IMAD.MOV.U32 R24, RZ, RZ, R19 ;  /* 0x000000ffff187224 */ /* 0x000fde00078e0013 */
[----:B------:R-:W-:Y:S01]  /*480e0*/  NOP ;  /* 0x0000000000007918 */ /* 0x000fe20000000000 */
        /* <DEDUP_REMOVED lines=23> */
[----:B------:R-:W2:Y:S04]  /*48260*/  LDL.LU R16, [R1+0x23f0] ;  /* 0x0023f00001107983 */ /* 0x000ea80000300800 */
[----:B------:R-:W-:Y:S04]  /*48270*/  STL.64 [R1+0x22c0], R14 ;  /* 0x0022c00e01007387 */ /* 0x000fe80000100a00 */
[----:B------:R0:W-:Y:S04]  /*48280*/  STL.64 [R1+0x22b8], R12 ;  /* 0x0022b80c01007387 */ /* 0x0001e80000100a00 */
[----:B0-----:R-:W2:Y:S04]  /*48290*/  LDL.LU R12, [R1+0xa70] ;  /* 0x000a7000010c7983 */ /* 0x001ea80000300800 */
[----:B------:R-:W2:Y:S04]  /*482a0*/  LDL.LU R13, [R1+0xa74] ;  /* 0x000a7400010d7983 */ /* 0x000ea80000300800 */
[----:B------:R-:W2:Y:S04]  /*482b0*/  LDL.LU R14, [R1+0xa78] ;  /* 0x000a7800010e7983 */ /* 0x000ea80000300800 */
[----:B------:R-:W2:Y:S04]  /*482c0*/  LDL.LU R15, [R1+0xa7c] ;  /* 0x000a7c00010f7983 */ /* 0x000ea80000300800 */
[----:B--2---:R0:W-:Y:S04]  /*482d0*/  STL.64 [R1+0x22d0], R14 ;  /* 0x0022d00e01007387 */ /* 0x0041e80000100a00 */
[----:B------:R-:W-:Y:S04]  /*482e0*/  STL.64 [R1+0x22c8], R12 ;  /* 0x0022c80c01007387 */ /* 0x000fe80000100a00 */
[----:B0-----:R-:W2:Y:S04]  /*482f0*/  LDL.LU R14, [R1+0x188] ;  /* 0x00018800010e7983 */ /* 0x001ea80000300800 */
[----:B------:R-:W2:Y:S04]  /*48300*/  LDL.LU R15, [R1+0x18c] ;  /* 0x00018c00010f7983 */ /* 0x000ea80000300800 */
[----:B--2---:R4:W-:Y:S02]  /*48310*/  STL.64 [R1+0x22e8], R14 ;  /* 0x0022e80e01007387 */ /* 0x0049e40000100a00 */
[----:B----4-:R-:W-:-:S02]  /*48320*/  IMAD.MOV.U32 R14, RZ, RZ, R27 ;  /* 0x000000ffff0e7224 */ /* 0x010fc400078e001b */
[----:B------:R-:W-:Y:S01]  /*48330*/  IMAD.MOV.U32 R15, RZ, RZ, R26 ;  /* 0x000000ffff0f7224 */ /* 0x000fe200078e001a */
[----:B------:R-:W2:Y:S04]  /*48340*/  LDL.LU R27, [R1+0x23ec] ;  /* 0x0023ec00011b7983 */ /* 0x000ea80000300800 */
[----:B------:R-:W4:Y:S04]  /*48350*/  LDL.LU R26, [R1+0x23e8] ;  /* 0x0023e800011a7983 */ /* 0x000f280000300800 */
[----:B------:R0:W-:Y:S02]  /*48360*/  STL.64 [R1+0x2300], R14 ;  /* 0x0023000e01007387 */ /* 0x0001e40000100a00 */
[----:B0-----:R-:W-:-:S02]  /*48370*/  IMAD.MOV.U32 R14, RZ, RZ, R9 ;  /* 0x000000ffff0e7224 */ /* 0x001fc400078e0009 */
[----:B------:R-:W-:-:S05]  /*48380*/  IMAD.MOV.U32 R15, RZ, RZ, R8 ;  /* 0x000000ffff0f7224 */ /* 0x000fca00078e0008 */
[----:B------:R3:W-:Y:S02]  /*48390*/  STL.64 [R1+0x2318], R14 ;  /* 0x0023180e01007387 */ /* 0x0007e40000100a00 */
[----:B---3--:R-:W-:-:S15]  /*483a0*/  HMMA.16816.F32 R12, R4, R10, R20 ;  /* 0x0000000a040c723c */ /* 0x008fde0000001814 */
[----:B------:R-:W-:-:S04]  /*483b0*/  NOP ;  /* 0x0000000000007918 */ /* 0x000fc80000000000 */
[----:B------:R-:W-:Y:S04]  /*483c0*/  STL.64 [R1+0x260], R12 ;  /* 0x0002600c01007387 */ /* 0x000fe80000100a00 */
[----:B------:R0:W-:Y:S04]  /*483d0*/  STL.64 [R1+0x268], R14 ;  /* 0x0002680e01007387 */ /* 0x0001e80000100a00 */
[----:B0-----:R-:W3:Y:S04]  /*483e0*/  LDL.LU R14, [R1+0x1b8] ;  /* 0x0001b800010e7983 */ /* 0x001ee80000300800 */
[----:B------:R-:W3:Y:S01]  /*483f0*/  LDL.LU R15, [R1+0x1bc] ;  /* 0x0001bc00010f7983 */ /* 0x000ee20000300800 */
[----:B------:R-:W-:-:S03]  /*48400*/  IMAD.MOV.U32 R17, RZ, RZ, R10 ;  /* 0x000000ffff117224 */ /* 0x000fc600078e000a */
[----:B---3--:R-:W-:Y:S04]  /*48410*/  STL.64 [R1+0x2330], R14 ;  /* 0x0023300e01007387 */ /* 0x008fe80000100a00 */
[----:B------:R-:W-:Y:S04]  /*48420*/  STL.64 [R1+0x22e0], R18 ;  /* 0x0022e01201007387 */ /* 0x000fe80000100a00 */
[----:B------:R0:W-:Y:S04]  /*48430*/  STL.64 [R1+0x22d8], R16 ;  /* 0x0022d81001007387 */ /* 0x0001e80000100a00 */
[----:B0-----:R-:W3:Y:S04]  /*48440*/  LDL.LU R16, [R1+0xa80] ;  /* 0x000a800001107983 */ /* 0x001ee80000300800 */
[----:B------:R-:W3:Y:S04]  /*48450*/  LDL.LU R17, [R1+0xa84] ;  /* 0x000a840001117983 */ /* 0x000ee80000300800 */
[----:B------:R-:W3:Y:S04]  /*48460*/  LDL.LU R18, [R1+0xa88] ;  /* 0x000a880001127983 */ /* 0x000ee80000300800 */
[----:B------:R-:W3:Y:S01]  /*48470*/  LDL.LU R19, [R1+0xa8c] ;  /* 0x000a8c0001137983 */ /* 0x000ee20000300800 */
[----:B----4-:R-:W-:-:S02]  /*48480*/  IMAD.MOV.U32 R14, RZ, RZ, R26 ;  /* 0x000000ffff0e7224 */ /* 0x010fc400078e001a */
[----:B--2---:R-:W-:Y:S01]  /*48490*/  IMAD.MOV.U32 R15, RZ, RZ, R27 ;  /* 0x000000ffff0f7224 */ /* 0x004fe200078e001b */
[----:B------:R-:W2:Y:S04]  /*484a0*/  LDL.LU R26, [R1+0x23e4] ;  /* 0x0023e400011a7983 */ /* 0x000ea80000300800 */
[----:B------:R-:W4:Y:S04]  /*484b0*/  LDL.LU R27, [R1+0x23e0] ;  /* 0x0023e000011b7983 */ /* 0x000f280000300800 */
[----:B------:R-:W-:Y:S04]  /*484c0*/  STL.64 [R1+0x2348], R14 ;  /* 0x0023480e01007387 */ /* 0x000fe80000100a00 */
[----:B---3--:R-:W-:Y:S04]  /*484d0*/  STL.64 [R1+0x22f8], R18 ;  /* 0x0022f81201007387 */ /* 0x008fe80000100a00 */
[----:B------:R0:W-:Y:S04]  /*484e0*/  STL.64 [R1+0x22f0], R16 ;  /* 0x0022f01001007387 */ /* 0x0001e80000100a00 */
[----:B0-----:R-:W3:Y:S04]  /*484f0*/  LDL.LU R16, [R1+0xa90] ;  /* 0x000a900001107983 */ /* 0x001ee80000300800 */
[----:B------:R-:W3:Y:S04]  /*48500*/  LDL.LU R17, [R1+0xa94] ;  /* 0x000a940001117983 */ /* 0x000ee80000300800 */
[----:B------:R-:W2:Y:S04]  /*48510*/  LDL.LU R18, [R1+0xa98] ;  /* 0x000a980001127983 */ /* 0x000ea80000300800 */
[----:B------:R-:W2:Y:S04]  /*48520*/  LDL.LU R19, [R1+0xa9c] ;  /* 0x000a9c0001137983 */ /* 0x000ea80000300800 */
[----:B------:R-:W2:Y:S04]  /*48530*/  LDL.LU R14, [R1+0x1d8] ;  /* 0x0001d800010e7983 */ /* 0x000ea80000300800 */
[----:B------:R-:W2:Y:S04]  /*48540*/  LDL.LU R15, [R1+0x1dc] ;  /* 0x0001dc00010f7983 */ /* 0x000ea80000300800 */
[----:B--2---:R4:W-:Y:S02]  /*48550*/  STL.64 [R1+0x2360], R14 ;  /* 0x0023600e01007387 */ /* 0x0049e40000100a00 */
[----:B----4-:R-:W-:-:S02]  /*48560*/  IMAD.MOV.U32 R14, RZ, RZ, R27 ;  /* 0x000000ffff0e7224 */ /* 0x010fc400078e001b */
[----:B------:R-:W-:Y:S01]  /*48570*/  IMAD.MOV.U32 R15, RZ, RZ, R26 ;  /* 0x000000ffff0f7224 */ /* 0x000fe200078e001a */
[----:B------:R-:W2:Y:S04]  /*48580*/  LDL.LU R27, [R1+0x23dc] ;  /* 0x0023dc00011b7983 */ /* 0x000ea80000300800 */
[----:B------:R-:W4:Y:S04]  /*48590*/  LDL.LU R26, [R1+0x23d8] ;  /* 0x0023d800011a7983 */ /* 0x000f280000300800 */
[----:B------:R-:W-:Y:S04]  /*485a0*/  STL.64 [R1+0x2378], R14 ;  /* 0x0023780e01007387 */ /* 0x000fe80000100a00 */
[----:B------:R-:W-:Y:S04]  /*485b0*/  STL.64 [R1+0x2310], R18 ;  /* 0x0023101201007387 */ /* 0x000fe80000100a00 */
[----:B---3--:R0:W-:Y:S04]  /*485c0*/  STL.64 [R1+0x2308], R16 ;  /* 0x0023081001007387 */ /* 0x0081e80000100a00 */
[----:B0-----:R-:W3:Y:S04]  /*485d0*/  LDL.LU R16, [R1+0xaa0] ;  /* 0x000aa00001107983 */ /* 0x001ee80000300800 */
[----:B------:R-:W3:Y:S04]  /*485e0*/  LDL.LU R17, [R1+0xaa4] ;  /* 0x000aa40001117983 */ /* 0x000ee80000300800 */
[----:B------:R-:W2:Y:S04]  /*485f0*/  LDL.LU R18, [R1+0xaa8] ;  /* 0x000aa80001127983 */ /* 0x000ea80000300800 */
[----:B------:R-:W2:Y:S04]  /*48600*/  LDL.LU R19, [R1+0xaac] ;  /* 0x000aac0001137983 */ /* 0x000ea80000300800 */
[----:B------:R-:W2:Y:S04]  /*48610*/  LDL.LU R14, [R1+0x1f8] ;  /* 0x0001f800010e7983 */ /* 0x000ea80000300800 */
[----:B------:R-:W2:Y:S04]  /*48620*/  LDL.LU R15, [R1+0x1fc] ;  /* 0x0001fc00010f7983 */ /* 0x000ea80000300800 */
[----:B--2---:R-:W-:Y:S04]  /*48630*/  STL.64 [R1+0x2390], R14 ;  /* 0x0023900e01007387 */ /* 0x004fe80000100a00 */
[----:B------:R-:W-:Y:S04]  /*48640*/  STL.64 [R1+0x2328], R18 ;  /* 0x0023281201007387 */ /* 0x000fe80000100a00 */
[----:B---3--:R0:W-:Y:S04]  /*48650*/  STL.64 [R1+0x2320], R16 ;  /* 0x0023201001007387 */ /* 0x0081e80000100a00 */
[----:B0-----:R-:W2:Y:S04]  /*48660*/  LDL.LU R16, [R1+0xab0] ;  /* 0x000ab00001107983 */ /* 0x001ea80000300800 */
[----:B------:R-:W2:Y:S04]  /*48670*/  LDL.LU R17, [R1+0xab4] ;  /* 0x000ab40001117983 */ /* 0x000ea80000300800 */
[----:B------:R-:W3:Y:S04]  /*48680*/  LDL.LU R18, [R1+0xab8] ;  /* 0x000ab80001127983 */ /* 0x000ee80000300800 */
[----:B------:R-:W3:Y:S01]  /*48690*/  LDL.LU R19, [R1+0xabc] ;  /* 0x000abc0001137983 */ /* 0x000ee20000300800 */
[----:B----4-:R-:W-:-:S02]  /*486a0*/  IMAD.MOV.U32 R14, RZ, RZ, R26 ;  /* 0x000000ffff0e7224 */ /* 0x010fc400078e001a */
[----:B------:R-:W-:Y:S01]  /*486b0*/  IMAD.MOV.U32 R15, RZ, RZ, R27 ;  /* 0x000000ffff0f7224 */ /* 0x000fe200078e001b */
[----:B------:R-:W4:Y:S04]  /*486c0*/  LDL.LU R26, [R1+0x23d4] ;  /* 0x0023d400011a7983 */ /* 0x000f280000300800 */
[----:B------:R-:W4:Y:S04]  /*486d0*/  LDL.LU R27, [R1+0x23d0] ;  /* 0x0023d000011b7983 */ /* 0x000f280000300800 */
[----:B------:R-:W-:Y:S04]  /*486e0*/  STL.64 [R1+0x23a8], R14 ;  /* 0x0023a80e01007387 */ /* 0x000fe80000100a00 */
[----:B---3--:R-:W-:Y:S04]  /*486f0*/  STL.64 [R1+0x2340], R18 ;  /* 0x0023401201007387 */ /* 0x008fe80000100a00 */
[----:B--2---:R0:W-:Y:S04]  /*48700*/  STL.64 [R1+0x2338], R16 ;  /* 0x0023381001007387 */ /* 0x0041e80000100a00 */
[----:B0-----:R-:W2:Y:S04]  /*48710*/  LDL.LU R16, [R1+0xac0] ;  /* 0x000ac00001107983 */ /* 0x001ea80000300800 */
[----:B------:R-:W2:Y:S04]  /*48720*/  LDL.LU R17, [R1+0xac4] ;  /* 0x000ac40001117983 */ /* 0x000ea80000300800 */
[----:B------:R-:W3:Y:S04]  /*48730*/  LDL.LU R18, [R1+0xac8] ;  /* 0x000ac80001127983 */ /* 0x000ee80000300800 */
[----:B------:R-:W3:Y:S04]  /*48740*/  LDL.LU R19, [R1+0xacc] ;  /* 0x000acc0001137983 */ /* 0x000ee80000300800 */
[----:B------:R-:W4:Y:S04]  /*48750*/  LDL.LU R20, [R1+0x1430] ;  /* 0x0014300001147983 */ /* 0x000f280000300800 */
[----:B------:R-:W4:Y:S04]  /*48760*/  LDL.LU R21, [R1+0x1434] ;  /* 0x0014340001157983 */ /* 0x000f280000300800 */
[----:B------:R-:W4:Y:S04]  /*48770*/  LDL.LU R22, [R1+0x1438] ;  /* 0x0014380001167983 */ /* 0x000f280000300800 */
[----:B------:R-:W4:Y:S04]  /*48780*/  LDL.LU R23, [R1+0x143c] ;  /* 0x00143c0001177983 */ /* 0x000f280000300800 */
[----:B------:R-:W4:Y:S04]  /*48790*/  LDL.LU R8, [R1+0x13b0] ;  /* 0x0013b00001087983 */ /* 0x000f280000300800 */
[----:B------:R-:W4:Y:S01]  /*487a0*/  LDL.LU R9, [R1+0x13b4] ;  /* 0x0013b40001097983 */ /* 0x000f220000300800 */
[----:B------:R-:W-:-:S03]  /*487b0*/  IMAD.MOV.U32 R0, RZ, RZ, R11 ;  /* 0x000000ffff007224 */ /* 0x000fc600078e000b */
[----:B------:R-:W4:Y:S04]  /*487c0*/  LDL.LU R10, [R1+0x13b8] ;  /* 0x0013b800010a7983 */ /* 0x000f280000300800 */
[----:B------:R-:W4:Y:S04]  /*487d0*/  LDL.LU R11, [R1+0x13bc] ;  /* 0x0013bc00010b7983 */ /* 0x000f280000300800 */
[----:B------:R-:W4:Y:S04]  /*487e0*/  LDL.LU R12, [R1+0x1610] ;  /* 0x00161000010c7983 */ /* 0x000f280000300800 */
[----:B------:R-:W4:Y:S04]  /*487f0*/  LDL.LU R13, [R1+0x1614] ;  /* 0x00161400010d7983 */ /* 0x000f280000300800 */
[----:B------:R-:W4:Y:S04]  /*48800*/  LDL.LU R14, [R1+0x1618] ;  /* 0x00161800010e7983 */ /* 0x000f280000300800 */
[----:B------:R-:W4:Y:S04]  /*48810*/  LDL.LU R15, [R1+0x161c] ;  /* 0x00161c00010f7983 */ /* 0x000f280000300800 */
        /* <DEDUP_REMOVED lines=12> */
[C---:B----4-:R-:W-:Y:S03]  /*488e0*/  HMMA.16816.F32 R20, R4.reuse, R26, R20 ;  /* 0x0000001a0414723c */ /* 0x050fe60000001814 */
        /* <DEDUP_REMOVED lines=15> */
[----:B------:R-:W4:Y:S04]  /*489e0*/  LDL.LU.64 R20, [R1+0x23c0] ;  /* 0x0023c00001147983 */ /* 0x000f280000300a00 */
[----:B------:R-:W-:Y:S01]  /*489f0*/  STL.64 [R1+0x20a0], R26 ;  /* 0x0020a01a01007387 */ /* 0x000fe20000100a00 */
[----:B---3--:R-:W-:Y:S03]  /*48a00*/  HMMA.16816.F32 R4, R4, R22, R8 ;  /* 0x000000160404723c */ /* 0x008fe60000001808 */
[----:B------:R-:W3:Y:S04]  /*48a10*/  LDL.LU.64 R10, [R1+0x23b8] ;  /* 0x0023b800010a7983 */ /* 0x000ee80000300a00 */
[----:B------:R-:W3:-:S12]  /*48a20*/  LDL.LU.64 R8, [R1+0x23b0] ;  /* 0x0023b00001087983 */ /* 0x000ed80000300a00 */
[----:B------:R-:W-:Y:S04]  /*48a30*/  STL.64 [R1+0x240], R4 ;  /* 0x0002400401007387 */ /* 0x000fe80000100a00 */
[----:B------:R0:W-:Y:S04]  /*48a40*/  STL.64 [R1+0x248], R6 ;  /* 0x0002480601007387 */ /* 0x0001e80000100a00 */
[----:B0-----:R-:W3:Y:S04]  /*48a50*/  LDL.LU R6, [R1+0x218] ;  /* 0x0002180001067983 */ /* 0x001ee80000300800 */
[----:B------:R-:W3:Y:S04]  /*48a60*/  LDL.LU R7, [R1+0x21c] ;  /* 0x00021c0001077983 */ /* 0x000ee80000300800 */
[----:B------:R-:W-:Y:S01]  /*48a70*/  STL.64 [R1+0x2098], R22 ;  /* 0x0020981601007387 */ /* 0x000fe20000100a00 */
[----:B---3--:R-:W-:Y:S03]  /*48a80*/  HMMA.16816.F32 R4, R8, R6, R12 ;  /* 0x000000060804723c */ /* 0x008fe6000000180c */
[----:B------:R-:W2:-:S15]  /*48a90*/  LDL.LU.64 R14, [R1+0x23a8] ;  /* 0x0023a800010e7983 */ /* 0x000e9e0000300a00 */
[----:B------:R-:W-:Y:S01]  /*48aa0*/  NOP ;  /* 0x0000000000007918 */ /* 0x000fe20000000000 */
[----:B------:R-:W-:Y:S04]  /*48ab0*/  STL.64 [R1+0x230], R4 ;  /* 0x0002300401007387 */ /* 0x000fe80000100a00 */
[----:B------:R0:W-:Y:S02]  /*48ac0*/  STL.64 [R1+0x238], R6 ;  /* 0x0002380601007387 */ /* 0x0001e40000100a00 */
[----:B0-----:R-:W-:-:S05]  /*48ad0*/  IMAD.MOV.U32 R6, RZ, RZ, R4 ;  /* 0x000000ffff067224 */ /* 0x001fca00078e0004 */
[----:B------:R0:W-:Y:S04]  /*48ae0*/  STL [R1+0x20a8], R6 ;  /* 0x0020a80601007387 */ /* 0x0001e80000100800 */
[----:B0-----:R-:W3:Y:S04]  /*48af0*/  LDL.LU R6, [R1+0x178] ;  /* 0x0001780001067983 */ /* 0x001ee80000300800 */
[----:B------:R-:W3:Y:S01]  /*48b00*/  LDL.LU R7, [R1+0x17c] ;  /* 0x00017c0001077983 */ /* 0x000ee20000300800 */
        /* <DEDUP_REMOVED lines=53> */
[----:B0-----:R-:W3:Y:S04]  /*48e60*/  LDL.LU.64 R14, [R1+0x22d0] ;  /* 0x0022d000010e7983 */ /* 0x001ee80000300a00 */
[----:B------:R-:W3:Y:S01]  /*48e70*/  LDL.LU.64 R12, [R1+0x22c8] ;  /* 0x0022c800010c7983 */ /* 0x000ee20000300a00 */
[----:B------:R-:W-:-:S02]  /*48e80*/  IMAD.MOV.U32 R27, RZ, RZ, R0 ;  /* 0x000000ffff1b7224 */ /* 0x000fc400078e0000 */
[----:B--2---:R-:W-:Y:S01]  /*48e90*/  IMAD.MOV.U32 R26, RZ, RZ, R17 ;  /* 0x000000ffff1a7224 */ /* 0x004fe200078e0011 */
[----:B---3--:R-:W-:Y:S01]  /*48ea0*/  HMMA.16816.F32 R4, R8, R6, R12 ;  /* 0x000000060804723c */ /* 0x008fe2000000180c */
[----:B------:R-:W2:Y:S04]  /*48eb0*/  LDL.LU.64 R14, [R1+0x22c0] ;  /* 0x0022c000010e7983 */ /* 0x000ea80000300a00 */
[----:B------:R-:W3:Y:S04]  /*48ec0*/  LDL.LU.64 R12, [R1+0x22b8] ;  /* 0x0022b800010c7983 */ /* 0x000ee80000300a00 */
[----:B------:R-:W2:Y:S10]  /*48ed0*/  LDL.LU R17, [R1+0x22b4] ;  /* 0x0022b40001117983 */ /* 0x000eb40000300800 */
[----:B------:R0:W-:Y:S04]  /*48ee0*/  STL.64 [R1+0xa70], R4 ;  /* 0x000a700401007387 */ /* 0x0001e80000100a00 */
[----:B------:R1:W-:Y:S04]  /*48ef0*/  STL.64 [R1+0xa78], R6 ;  /* 0x000a780601007387 */ /* 0x0003e80000100a00 */
[----:B------:R-:W2:Y:S04]  /*48f00*/  LDL.LU R0, [R1+0x22b0] ;  /* 0x0022b00001007983 */ /* 0x000ea80000300800 */
[----:B------:R1:W-:Y:S04]  /*48f10*/  STL.64 [R1+0x20b0], R26 ;  /* 0x0020b01a01007387 */ /* 0x0003e80000100a00 */
[----:B0-----:R-:W2:Y:S04]  /*48f20*/  LDL.LU R4, [R1+0xb20] ;  /* 0x000b200001047983 */ /* 0x001ea80000300800 */
[----:B------:R-:W2:Y:S04]  /*48f30*/  LDL.LU R5, [R1+0xb24] ;  /* 0x000b240001057983 */ /* 0x000ea80000300800 */
[----:B-1----:R-:W2:Y:S04]  /*48f40*/  LDL.LU R6, [R1+0xb28] ;  /* 0x000b280001067983 */ /* 0x002ea80000300800 */
[----:B------:R-:W2:Y:S01]  /*48f50*/  LDL.LU R7, [R1+0xb2c] ;  /* 0x000b2c0001077983 */ /* 0x000ea20000300800 */
[----:B------:R-:W-:-:S02]  /*48f60*/  IMAD.MOV.U32 R27, RZ, RZ, R3 ;  /* 0x000000ffff1b7224 */ /* 0x000fc400078e0003 */
[----:B---3--:R-:W-:Y:S01]  /*48f70*/  IMAD.MOV.U32 R26, RZ, RZ, R13 ;  /* 0x000000ffff1a7224 */ /* 0x008fe200078e000d */
[----:B--2---:R-:W-:Y:S04]  /*48f80*/  STL.64 [R1+0x20c0], R6 ;  /* 0x0020c00601007387 */ /* 0x004fe80000100a00 */
[----:B------:R0:W-:Y:S04]  /*48f90*/  STL.64 [R1+0x20b8], R4 ;  /* 0x0020b80401007387 */ /* 0x0001e80000100a00 */
[----:B------:R-:W2:Y:S04]  /*48fa0*/  LDL.LU R13, [R1+0x22ac] ;  /* 0x0022ac00010d7983 */ /* 0x000ea80000300800 */
[----:B------:R-:W3:Y:S04]  /*48fb0*/  LDL.LU R3, [R1+0x22a8] ;  /* 0x0022a80001037983 */ /* 0x000ee80000300800 */
        /* <DEDUP_REMOVED lines=19> */
[----:B------:R-:W-:Y:S04]  /*490f0*/  STL.64 [R1+0x20e8], R4 ;  /* 0x0020e80401007387 */ /* 0x000fe80000100a00 */
[----:B------:R-:W2:Y:S04]  /*49100*/  LDL.LU R29, [R1+0x229c] ;  /* 0x00229c00011d7983 */ /* 0x000ea80000300800 */
[----:B------:R-:W2:Y:S04]  /*49110*/  LDL.LU R24, [R1+0x2298] ;  /* 0x0022980001187983 */ /* 0x000ea80000300800 */
[----:B------:R0:W-:Y:S02]  /*49120*/  STL.64 [R1+0x20f8], R26 ;  /* 0x0020f81a01007387 */ /* 0x0001e40000100a00 */
[----:B0-----:R-:W-:-:S02]  /*49130*/  IMAD.MOV.U32 R26, RZ, RZ, R25 ;  /* 0x000000ffff1a7224 */ /* 0x001fc400078e0019 */
[----:B------:R-:W-:Y:S01]  /*49140*/  IMAD.MOV.U32 R27, RZ, RZ, R14 ;  /* 0x000000ffff1b7224 */ /* 0x000fe200078e000e */
[----:B------:R-:W2:Y:S04]  /*49150*/  LDL.LU R25, [R1+0x2294] ;  /* 0x0022940001197983 */ /* 0x000ea80000300800 */
[----:B------:R-:W2:Y:S04]  /*49160*/  LDL.LU R14, [R1+0x2290] ;  /* 0x00229000010e7983 */ /* 0x000ea80000300800 */
[----:B------:R0:W-:Y:S04]  /*49170*/  STL.64 [R1+0x2110], R26 ;  /* 0x0021101a01007387 */ /* 0x0001e80000100a00 */
[----:B------:R-:W2:Y:S04]  /*49180*/  LDL.LU R4, [R1+0xb50] ;  /* 0x000b500001047983 */ /* 0x000ea80000300800 */
[----:B------:R-:W2:Y:S04]  /*49190*/  LDL.LU R5, [R1+0xb54] ;  /* 0x000b540001057983 */ /* 0x000ea80000300800 */
[----:B------:R-:W2:Y:S04]  /*491a0*/  LDL.LU R6, [R1+0xb58] ;  /* 0x000b580001067983 */ /* 0x000ea80000300800 */
[----:B------:R-:W2:Y:S01]  /*491b0*/  LDL.LU R7, [R1+0xb5c] ;  /* 0x000b5c0001077983 */ /* 0x000ea20000300800 */
[----:B0-----:R-:W-:-:S02]  /*491c0*/  IMAD.MOV.U32 R26, RZ, RZ, R15 ;  /* 0x000000ffff1a7224 */ /* 0x001fc400078e000f */
[----:B----4-:R-:W-:Y:S01]  /*491d0*/  IMAD.MOV.U32 R27, RZ, RZ, R20 ;  /* 0x000000ffff1b7224 */ /* 0x010fe200078e0014 */
        /* <DEDUP_REMOVED lines=47> */
[----:B0-----:R-:W-:-:S02]  /*494d0*/  IMAD.MOV.U32 R26, RZ, RZ, R2 ;  /* 0x000000ffff1a7224 */ /* 0x001fc400078e0002 */
[----:B---3--:R-:W-:Y:S01]  /*494e0*/  IMAD.MOV.U32 R27, RZ, RZ, R3 ;  /* 0x000000ffff1b7224 */ /* 0x008fe200078e0003 */
        /* <DEDUP_REMOVED lines=18> */
[----:B------:R-:W2:Y:S01]  /*49610*/  LDL.LU R6, [R1+0xbb8] ;  /* 0x000bb80001067983 */ /* 0x000ea20000300800 */
[----:B------:R-:W-:-:S02]  /*49620*/  IMAD.MOV.U32 R26, RZ, RZ, R25 ;  /* 0x000000ffff1a7224 */ /* 0x000fc400078e0019 */
[----:B------:R-:W-:Y:S02]  /*49630*/  IMAD.MOV.U32 R27, RZ, RZ, R24 ;  /* 0x000000ffff1b7224 */ /* 0x000fe400078e0018 */
[----:B---3--:R-:W-:Y:S02]  /*49640*/  IMAD.MOV.U32 R7, RZ, RZ, R29 ;  /* 0x000000ffff077224 */ /* 0x008fe400078e001d */
[----:B------:R-:W3:Y:S04]  /*49650*/  LDL.LU R29, [R1+0x2254] ;  /* 0x00225400011d7983 */ /* 0x000ee80000300800 */
[----:B------:R4:W-:Y:S02]  /*49660*/  STL.64 [R1+0x21d0], R26 ;  /* 0x0021d01a01007387 */ /* 0x0009e40000100a00 */
[----:B----4-:R-:W-:-:S02]  /*49670*/  IMAD.MOV.U32 R26, RZ, RZ, R15 ;  /* 0x000000ffff1a7224 */ /* 0x010fc400078e000f */
[----:B------:R-:W-:Y:S02]  /*49680*/  IMAD.MOV.U32 R27, RZ, RZ, R14 ;  /* 0x000000ffff1b7224 */ /* 0x000fe400078e000e */
[----:B------:R-:W-:Y:S02]  /*49690*/  IMAD.MOV.U32 R14, RZ, RZ, R21 ;  /* 0x000000ffff0e7224 */ /* 0x000fe400078e0015 */
[----:B------:R-:W-:Y:S01]  /*496a0*/  IMAD.MOV.U32 R15, RZ, RZ, R20 ;  /* 0x000000ffff0f7224 */ /* 0x000fe200078e0014 */
[----:B------:R-:W-:Y:S04]  /*496b0*/  STL.64 [R1+0x21e8], R26 ;  /* 0x0021e81a01007387 */ /* 0x000fe80000100a00 */
[----:B--2---:R-:W-:Y:S04]  /*496c0*/  STL.64 [R1+0x2198], R6 ;  /* 0x0021980601007387 */ /* 0x004fe80000100a00 */
[----:B------:R0:W-:Y:S04]  /*496d0*/  STL.64 [R1+0x2190], R4 ;  /* 0x0021900401007387 */ /* 0x0001e80000100a00 */
[----:B0-----:R-:W2:Y:S04]  /*496e0*/  LDL.LU R4, [R1+0xbc0] ;  /* 0x000bc00001047983 */ /* 0x001ea80000300800 */
[----:B------:R-:W2:Y:S04]  /*496f0*/  LDL.LU R5, [R1+0xbc4] ;  /* 0x000bc40001057983 */ /* 0x000ea80000300800 */
[----:B------:R-:W4:Y:S04]  /*49700*/  LDL.LU R6, [R1+0xbc8] ;  /* 0x000bc80001067983 */ /* 0x000f280000300800 */
[----:B------:R-:W4:Y:S04]  /*49710*/  LDL.LU R7, [R1+0xbcc] ;  /* 0x000bcc0001077983 */ /* 0x000f280000300800 */
[----:B------:R0:W-:Y:S04]  /*49720*/  STL.64 [R1+0x2208], R14 ;  /* 0x0022080e01007387 */ /* 0x0001e80000100a00 */
[----:B------:R-:W2:Y:S04]  /*49730*/  LDL.LU R24, [R1+0xc00] ;  /* 0x000c000001187983 */ /* 0x000ea80000300800 */
[----:B------:R-:W2:Y:S04]  /*49740*/  LDL.LU R25, [R1+0xc04] ;  /* 0x000c040001197983 */ /* 0x000ea80000300800 */
[----:B------:R-:W2:Y:S04]  /*49750*/  LDL.LU R26, [R1+0xc08] ;  /* 0x000c0800011a7983 */ /* 0x000ea80000300800 */
[----:B------:R-:W2:Y:S01]  /*49760*/  LDL.LU R27, [R1+0xc0c] ;  /* 0x000c0c00011b7983 */ /* 0x000ea20000300800 */
[----:B0-----:R-:W-:-:S02]  /*49770*/  IMAD.MOV.U32 R14, RZ, RZ, R19 ;  /* 0x000000ffff0e7224 */ /* 0x001fc400078e0013 */
[----:B------:R-:W-:-:S05]  /*49780*/  IMAD.MOV.U32 R15, RZ, RZ, R18 ;  /* 0x000000ffff0f7224 */ /* 0x000fca00078e0012 */
        /* <DEDUP_REMOVED lines=8> */
[----:B------:R-:W-:-:S05]  /*49810*/  IMAD.MOV.U32 R15, RZ, RZ, R16 ;  /* 0x000000ffff0f7224 */ /* 0x000fca00078e0010 */
[----:B------:R-:W-:Y:S04]  /*49820*/  STL.64 [R1+0x2238], R14 ;  /* 0x0022380e01007387 */ /* 0x000fe80000100a00 */
        /* <DEDUP_REMOVED lines=18> */
[----:B----4-:R-:W-:Y:S04]  /*49950*/  STL.64 [R1+0x21b0], R6 ;  /* 0x0021b00601007387 */ /* 0x010fe80000100a00 */
[----:B------:R0:W-:Y:S04]  /*49960*/  STL.64 [R1+0x21a8], R4 ;  /* 0x0021a80401007387 */ /* 0x0001e80000100a00 */
[----:B0-----:R-:W4:Y:S04]  /*49970*/  LDL.LU R4, [R1+0xbd0] ;  /* 0x000bd00001047983 */ /* 0x001f280000300800 */
[----:B------:R-:W4:Y:S04]  /*49980*/  LDL.LU R5, [R1+0xbd4] ;  /* 0x000bd40001057983 */ /* 0x000f280000300800 */
[----:B------:R-:W2:Y:S01]  /*49990*/  LDL.LU R6, [R1+0xbd8] ;  /* 0x000bd80001067983 */ /* 0x000ea20000300800 */
[----:B---3--:R-:W-:-:S03]  /*499a0*/  IMAD.MOV.U32 R7, RZ, RZ, R29 ;  /* 0x000000ffff077224 */ /* 0x008fc600078e001d */
[----:B------:R-:W3:Y:S01]  /*499b0*/  LDL.LU R29, [R1+0x2250] ;  /* 0x00225000011d7983 */ /* 0x000ee20000300800 */
[----:B------:R-:W-:Y:S02]  /*499c0*/  IMAD.MOV.U32 R14, RZ, RZ, R13 ;  /* 0x000000ffff0e7224 */ /* 0x000fe400078e000d */
[----:B------:R-:W-:Y:S01]  /*499d0*/  IMAD.MOV.U32 R15, RZ, RZ, R12 ;  /* 0x000000ffff0f7224 */ /* 0x000fe200078e000c */
[----:B--2---:R-:W-:Y:S04]  /*499e0*/  STL.64 [R1+0x21c8], R6 ;  /* 0x0021c80601007387 */ /* 0x004fe80000100a00 */
[----:B----4-:R0:W-:Y:S04]  /*499f0*/  STL.64 [R1+0x21c0], R4 ;  /* 0x0021c00401007387 */ /* 0x0101e80000100a00 */
[----:B0-----:R-:W2:Y:S04]  /*49a00*/  LDL.LU R4, [R1+0xbe0] ;  /* 0x000be00001047983 */ /* 0x001ea80000300800 */
[----:B------:R-:W2:Y:S04]  /*49a10*/  LDL.LU R5, [R1+0xbe4] ;  /* 0x000be40001057983 */ /* 0x000ea80000300800 */
[----:B------:R-:W4:Y:S04]  /*49a20*/  LDL.LU R6, [R1+0xbe8] ;  /* 0x000be80001067983 */ /* 0x000f280000300800 */
[----:B------:R-:W4:Y:S01]  /*49a30*/  LDL.LU R7, [R1+0xbec] ;  /* 0x000bec0001077983 */ /* 0x000f220000300800 */
[C---:B------:R-:W-:Y:S03]  /*49a40*/  HMMA.16816.F32 R12, R8.reuse, R14, R24 ;  /* 0x0000000e080c723c */ /* 0x040fe60000001818 */
[----:B----4-:R-:W-:Y:S04]  /*49a50*/  STL.64 [R1+0x21e0], R6 ;  /* 0x0021e00601007387 */ /* 0x010fe80000100a00 */
[----:B--2---:R0:W-:Y:S04]  /*49a60*/  STL.64 [R1+0x21d8], R4 ;  /* 0x0021d80401007387 */ /* 0x0041e80000100a00 */
[----:B0-----:R-:W2:Y:S04]  /*49a70*/  LDL.LU R4, [R1+0xbf0] ;  /* 0x000bf00001047983 */ /* 0x001ea80000300800 */
[----:B------:R-:W2:Y:S04]  /*49a80*/  LDL.LU R5, [R1+0xbf4] ;  /* 0x000bf40001057983 */ /* 0x000ea80000300800 */
[----:B------:R-:W2:Y:S04]  /*49a90*/  LDL.LU R6, [R1+0xbf8] ;  /* 0x000bf80001067983 */ /* 0x000ea80000300800 */
[----:B------:R-:W4:Y:S04]  /*49aa0*/  LDL.LU.64 R16, [R1+0x1620] ;  /* 0x0016200001107983 */ /* 0x000f280000300a00 */
[----:B------:R-:W2:Y:S04]  /*49ab0*/  LDL.LU R18, [R1+0x162c] ;  /* 0x00162c0001127983 */ /* 0x000ea80000300800 */
        /* <DEDUP_REMOVED lines=23> */
[----:B------:R-:W-:-:S03]  /*49c30*/  IMAD.MOV.U32 R23, RZ, RZ, R0 ;  /* 0x000000ffff177224 */ /* 0x000fc600078e0000 */
[----:B------:R-:W4:Y:S04]  /*49c40*/  LDL.LU R19, [R1+0x1634] ;  /* 0x0016340001137983 */ /* 0x000f280000300800 */
[----:B------:R-:W4:Y:S01]  /*49c50*/  LDL.LU R0, [R1+0x1828] ;  /* 0x0018280001007983 */ /* 0x000f220000300800 */
[----:B---3--:R-:W-:Y:S01]  /*49c60*/  IMAD.MOV.U32 R7, RZ, RZ, R29 ;  /* 0x000000ffff077224 */ /* 0x008fe200078e001d */
[----:B--2---:R-:W-:Y:S02]  /*49c70*/  HMMA.16816.F32 R12, R8, R14, R24 ;  /* 0x0000000e080c723c */ /* 0x004fe40000001818 */
[----:B------:R-:W2:Y:S01]  /*49c80*/  LDL.LU.64 R26, [R1+0x21e8] ;  /* 0x0021e800011a7983 */ /* 0x000ea20000300a00 */
[----:B------:R-:W-:-:S15]  /*49c90*/  IMAD.MOV.U32 R22, RZ, RZ, R2 ;  /* 0x000000ffff167224 */ /* 0x000fde00078e0002 */
[----:B------:R-:W-:Y:S01]  /*49ca0*/  NOP ;  /* 0x0000000000007918 */ /* 0x000fe20000000000 */
[----:B------:R0:W-:Y:S04]  /*49cb0*/  STL.64 [R1+0xc00], R12 ;  /* 0x000c000c01007387 */ /* 0x0001e80000100a00 */
[----:B------:R-:W-:Y:S04]  /*49cc0*/  STL.64 [R1+0xc08], R14 ;  /* 0x000c080e01007387 */ /* 0x000fe80000100a00 */
[----:B0-----:R-:W3:Y:S04]  /*49cd0*/  LDL.LU R12, [R1+0x1820] ;  /* 0x00182000010c7983 */ /* 0x001ee80000300800 */
[----:B------:R-:W3:Y:S04]  /*49ce0*/  LDL.LU R13, [R1+0x1818] ;  /* 0x00181800010d7983 */ /* 0x000ee80000300800 */
[----:B------:R-:W3:Y:S01]  /*49cf0*/  LDL.LU R2, [R1+0x1810] ;  /* 0x0018100001027983 */ /* 0x000ee20000300800 */
[----:B--2---:R-:W-:Y:S03]  /*49d00*/  HMMA.16816.F32 R24, R8, R26, R4 ;  /* 0x0000001a0818723c */ /* 0x004fe60000001804 */
[----:B------:R-:W2:Y:S04]  /*49d10*/  LDL.LU.64 R6, [R1+0x21e0] ;  /* 0x0021e00001067983 */ /* 0x000ea80000300a00 */
[----:B------:R-:W2:-:S12]  /*49d20*/  LDL.LU.64 R4, [R1+0x21d8] ;  /* 0x0021d80001047983 */ /* 0x000e980000300a00 */
[----:B------:R-:W-:Y:S04]  /*49d30*/  STL.64 [R1+0xbf0], R24 ;  /* 0x000bf01801007387 */ /* 0x000fe80000100a00 */
[----:B------:R0:W-:Y:S04]  /*49d40*/  STL.64 [R1+0xbf8], R26 ;  /* 0x000bf81a01007387 */ /* 0x0001e80000100a00 */
[----:B0-----:R-:W2:Y:S01]  /*49d50*/  LDL.LU.64 R26, [R1+0x21d0] ;  /* 0x0021d000011a7983 */ /* 0x001ea20000300a00 */
[----:B------:R-:W-:-:S03]  /*49d60*/  IMAD.MOV.U32 R21, RZ, RZ, R3 ;  /* 0x000000ffff157224 */ /* 0x000fc600078e0003 */
        /* <DEDUP_REMOVED lines=14> */
[----:B0-----:R-:W2:Y:S04]  /*49e50*/  LDL.LU.64 R26, [R1+0x21a0] ;  /* 0x0021a000011a7983 */ /* 0x001ea80000300a00 */
[----:B------:R-:W3:Y:S04]  /*49e60*/  LDL.LU R14, [R1+0x1800] ;  /* 0x00180000010e7983 */ /* 0x000ee80000300800 */
        /* <DEDUP_REMOVED lines=62> */
[----:B------:R1:W5:-:S15]  /*4a250*/  LDL.LU R6, [R1+0x20a8] ;  /* 0x0020a80001067983 */ /* 0x00035e0000300800 */
[----:B------:R-:W-:Y:S02]  /*4a260*/  NOP ;  /* 0x0000000000007918 */ /* 0x000fe40000000000 */
        /* <DEDUP_REMOVED lines=9> */
[----:B------:R-:W2:Y:S01]  /*4a300*/  LDL.LU.64 R24, [R1+0x2088] ;  /* 0x0020880001187983 */ /* 0x000ea20000300a00 */
[----:B------:R-:W-:Y:S01]  /*4a310*/  VIADD R18, R18, 0x1 ;  /* 0x0000000112127836 */ /* 0x000fe20000000000 */
[----:B----4-:R-:W-:-:S02]  /*4a320*/  IADD3 R0, P5, PT, R0, UR12, RZ ;  /* 0x0000000c00007c10 */ /* 0x010fc4000ffbe0ff */
[----:B------:R-:W4:Y:S04]  /*4a330*/  LDL.LU R29, [R1+0x17f8] ;  /* 0x0017f800011d7983 */ /* 0x000f280000300800 */
[----:B------:R-:W-:Y:S01]  /*4a340*/  STL [R1+0x162c], R18 ;  /* 0x00162c1201007387 */ /* 0x000fe20000100800 */
[----:B------:R-:W-:Y:S02]  /*4a350*/  IADD3 R19, P6, PT, R19, UR12, RZ ;  /* 0x0000000c13137c10 */ /* 0x000fe4000ffde0ff */
[----:B---3--:R-:W-:Y:S02]  /*4a360*/  IADD3 R2, P3, PT, R2, UR12, RZ ;  /* 0x0000000c02027c10 */ /* 0x008fe4000ff7e0ff */
[----:B------:R-:W-:Y:S02]  /*4a370*/  IADD3 R12, P1, PT, R12, UR12, RZ ;  /* 0x0000000c0c0c7c10 */ /* 0x000fe4000ff3e0ff */
[----:B------:R-:W-:-:S02]  /*4a380*/  IADD3 R13, P4, PT, R13, UR12, RZ ;  /* 0x0000000c0d0d7c10 */ /* 0x000fc4000ff9e0ff */
[----:B------:R-:W-:Y:S02]  /*4a390*/  IADD3 R3, P2, PT, R3, UR12, RZ ;  /* 0x0000000c03037c10 */ /* 0x000fe4000ff5e0ff */
[----:B------:R-:W-:Y:S01]  /*4a3a0*/  IADD3.X R28, PT, PT, R28, UR5, RZ, P6, !PT ;  /* 0x000000051c1c7c10 */ /* 0x000fe2000b7fe4ff */
[----:B--2---:R-:W-:-:S15]  /*4a3b0*/  HMMA.16816.F32 R8, R8, R22, R24 ;  /* 0x000000160808723c */ /* 0x004fde0000001818 */
[----:B------:R-:W-:-:S04]  /*4a3c0*/  NOP ;  /* 0x0000000000007918 */ /* 0x000fc80000000000 */
[----:B------:R-:W-:Y:S04]  /*4a3d0*/  STL.64 [R1+0xa50], R8 ;  /* 0x000a500801007387 */ /* 0x000fe80000100a00 */
[----:B------:R-:W-:Y:S04]  /*4a3e0*/  STL.64 [R1+0xa58], R10 ;  /* 0x000a580a01007387 */ /* 0x000fe80000100a00 */
[----:B------:R0:W-:Y:S04]  /*4a3f0*/  STL [R1+0x1828], R0 ;  /* 0x0018280001007387 */ /* 0x0001e80000100800 */
[----:B0-----:R-:W2:Y:S04]  /*4a400*/  LDL.LU R0, [R1+0x181c] ;  /* 0x00181c0001007983 */ /* 0x001ea80000300800 */
[----:B------:R-:W-:Y:S04]  /*4a410*/  STL [R1+0x1634], R19 ;  /* 0x0016341301007387 */ /* 0x000fe80000100800 */
[----:B------:R0:W-:Y:S04]  /*4a420*/  STL [R1+0x1810], R2 ;  /* 0x0018100201007387 */ /* 0x0001e80000100800 */
[----:B------:R-:W-:Y:S04]  /*4a430*/  STL [R1+0x1820], R12 ;  /* 0x0018200c01007387 */ /* 0x000fe80000100800 */
[----:B0-----:R-:W3:Y:S04]  /*4a440*/  LDL.LU R2, [R1+0x17f0] ;  /* 0x0017f00001027983 */ /* 0x001ee80000300800 */
[----:B------:R-:W-:Y:S04]  /*4a450*/  STL [R1+0x1818], R13 ;  /* 0x0018180d01007387 */ /* 0x000fe80000100800 */
[----:B------:R0:W-:Y:S04]  /*4a460*/  STL [R1+0x1808], R3 ;  /* 0x0018080301007387 */ /* 0x0001e80000100800 */
[----:B0-----:R-:W3:Y:S04]  /*4a470*/  LDL.LU R3, [R1+0x1814] ;  /* 0x0018140001037983 */ /* 0x001ee80000300800 */
[----:B------:R0:W-:Y:S04]  /*4a480*/  STL [R1+0x1630], R28 ;  /* 0x0016301c01007387 */ /* 0x0001e80000100800 */
[----:B0-----:R-:W3:Y:S01]  /*4a490*/  LDL.LU R28, [R1+0x17e8] ;  /* 0x0017e800011c7983 */ /* 0x001ee20000300800 */
[----:B------:R-:W-:-:S02]  /*4a4a0*/  IADD3 R14, P6, PT, R14, UR12, RZ ;  /* 0x0000000c0e0e7c10 */ /* 0x000fc4000ffde0ff */
[----:B------:R-:W-:Y:S01]  /*4a4b0*/  IADD3.X R15, PT, PT, R15, UR5, RZ, P5, !PT ;  /* 0x000000050f0f7c10 */ /* 0x000fe2000affe4ff */
[----:B------:R-:W3:Y:S04]  /*4a4c0*/  LDL.LU R8, [R1+0x180c] ;  /* 0x00180c0001087983 */ /* 0x000ee80000300800 */
[----:B------:R-:W3:Y:S04]  /*4a4d0*/  LDL.LU R9, [R1+0x17e0] ;  /* 0x0017e00001097983 */ /* 0x000ee80000300800 */
[----:B------:R-:W-:Y:S04]  /*4a4e0*/  STL [R1+0x1800], R14 ;  /* 0x0018000e01007387 */ /* 0x000fe80000100800 */
[----:B------:R-:W3:Y:S04]  /*4a4f0*/  LDL.LU R10, [R1+0x1804] ;  /* 0x00180400010a7983 */ /* 0x000ee80000300800 */
[----:B------:R0:W-:Y:S04]  /*4a500*/  STL [R1+0x1824], R15 ;  /* 0x0018240f01007387 */ /* 0x0001e80000100800 */
[----:B------:R-:W3:Y:S04]  /*4a510*/  LDL.LU R11, [R1+0x17d8] ;  /* 0x0017d800010b7983 */ /* 0x000ee80000300800 */
[----:B------:R-:W3:Y:S04]  /*4a520*/  LDL.LU R24, [R1+0x17fc] ;  /* 0x0017fc0001187983 */ /* 0x000ee80000300800 */
[----:B------:R-:W3:Y:S04]  /*4a530*/  LDL.LU R25, [R1+0x17d0] ;  /* 0x0017d00001197983 */ /* 0x000ee80000300800 */
[----:B------:R-:W3:Y:S04]  /*4a540*/  LDL.LU R26, [R1+0x17f4] ;  /* 0x0017f400011a7983 */ /* 0x000ee80000300800 */
[----:B------:R-:W3:Y:S04]  /*4a550*/  LDL.LU R27, [R1+0x17c8] ;  /* 0x0017c800011b7983 */ /* 0x000ee80000300800 */
[----:B------:R-:W3:Y:S04]  /*4a560*/  LDL.LU R7, [R1+0x17ec] ;  /* 0x0017ec0001077983 */ /* 0x000ee80000300800 */
[----:B------:R-:W3:Y:S01]  /*4a570*/  LDL.LU R20, [R1+0x17c0] ;  /* 0x0017c00001147983 */ /* 0x000ee20000300800 */
[----:B------:R-:W-:-:S03]  /*4a580*/  IADD3 R5, P0, PT, R16, UR12, RZ ;  /* 0x0000000c10057c10 */ /* 0x000fc6000ff1e0ff */
[----:B------:R-:W3:Y:S04]  /*4a590*/  LDL.LU R21, [R1+0x17e4] ;  /* 0x0017e40001157983 */ /* 0x000ee80000300800 */
[----:B------:R-:W3:Y:S04]  /*4a5a0*/  LDL.LU R22, [R1+0x17b8] ;  /* 0x0017b80001167983 */ /* 0x000ee80000300800 */
[----:B------:R-:W3:Y:S04]  /*4a5b0*/  LDL.LU R23, [R1+0x17dc] ;  /* 0x0017dc0001177983 */ /* 0x000ee80000300800 */
[----:B------:R-:W3:Y:S01]  /*4a5c0*/  LDL.LU R16, [R1+0x17b0] ;  /* 0x0017b00001107983 */ /* 0x000ee20000300800 */
[----:B----4-:R-:W-:-:S02]  /*4a5d0*/  IADD3 R29, P5, PT, R29, UR12, RZ ;  /* 0x0000000c1d1d7c10 */ /* 0x010fc4000ffbe0ff */
[----:B------:R-:W-:Y:S01]  /*4a5e0*/  IADD3.X R4, PT, PT, R17, UR5, RZ, P0, !PT ;  /* 0x0000000511047c10 */ /* 0x000fe200087fe4ff */
[----:B0-----:R-:W4:Y:S01]  /*4a5f0*/  LDL.LU R15, [R1+0x17d4] ;  /* 0x0017d400010f7983 */ /* 0x001f220000300800 */
[----:B------:R-:W-:-:S03]  /*4a600*/  ISETP.NE.U32.AND P0, PT, R18, UR9, PT ;  /* 0x0000000912007c0c */ /* 0x000fc6000bf05070 */
[----:B------:R-:W4:Y:S04]  /*4a610*/  LDL.LU R17, [R1+0x17a8] ;  /* 0x0017a80001117983 */ /* 0x000f280000300800 */
[----:B------:R-:W4:Y:S04]  /*4a620*/  LDL.LU R18, [R1+0x17cc] ;  /* 0x0017cc0001127983 */ /* 0x000f280000300800 */
[----:B------:R-:W4:Y:S04]  /*4a630*/  LDL.LU R19, [R1+0x17a0] ;  /* 0x0017a00001137983 */ /* 0x000f280000300800 */
[----:B------:R0:W-:Y:S04]  /*4a640*/  STL [R1+0x17f8], R29 ;  /* 0x0017f81d01007387 */ /* 0x0001e80000100800 */
[----:B0-----:R-:W4:Y:S04]  /*4a650*/  LDL.LU R29, [R1+0x17c4] ;  /* 0x0017c400011d7983 */ /* 0x001f280000300800 */
[----:B------:R-:W4:Y:S04]  /*4a660*/  LDL.LU R12, [R1+0x1798] ;  /* 0x00179800010c7983 */ /* 0x000f280000300800 */
[----:B------:R-:W4:Y:S01]  /*4a670*/  LDL.LU R13, [R1+0x17bc] ;  /* 0x0017bc00010d7983 */ /* 0x000f220000300800 */
[----:B--2---:R-:W-:-:S05]  /*4a680*/  IADD3.X R0, PT, PT, R0, UR5, RZ, P1, !PT ;  /* 0x0000000500007c10 */ /* 0x004fca0008ffe4ff */
[----:B------:R0:W-:Y:S01]  /*4a690*/  STL [R1+0x181c], R0 ;  /* 0x00181c0001007387 */ /* 0x0001e20000100800 */
[----:B---3--:R-:W-:-:S03]  /*4a6a0*/  IADD3 R2, P1, PT, R2, UR12, RZ ;  /* 0x0000000c02027c10 */ /* 0x008fc6000ff3e0ff */
[----:B0-----:R-:W2:Y:S04]  /*4a6b0*/  LDL.LU R0, [R1+0x1790] ;  /* 0x0017900001007983 */ /* 0x001ea80000300800 */
[----:B------:R0:W-:Y:S01]  /*4a6c0*/  STL [R1+0x17f0], R2 ;  /* 0x0017f00201007387 */ /* 0x0001e20000100800 */
[----:B------:R-:W-:-:S03]  /*4a6d0*/  IADD3.X R3, PT, PT, R3, UR5, RZ, P4, !PT ;  /* 0x0000000503037c10 */ /* 0x000fc6000a7fe4ff */
[----:B0-----:R-:W3:Y:S04]  /*4a6e0*/  LDL.LU R2, [R1+0x17b4] ;  /* 0x0017b40001027983 */ /* 0x001ee80000300800 */
[----:B------:R0:W-:Y:S01]  /*4a6f0*/  STL [R1+0x1814], R3 ;  /* 0x0018140301007387 */ /* 0x0001e20000100800 */
[----:B------:R-:W-:-:S03]  /*4a700*/  IADD3 R28, P4, PT, R28, UR12, RZ ;  /* 0x0000000c1c1c7c10 */ /* 0x000fc6000ff9e0ff */
[----:B0-----:R-:W3:Y:S04]  /*4a710*/  LDL.LU R3, [R1+0x1788] ;  /* 0x0017880001037983 */ /* 0x001ee80000300800 */
[----:B------:R-:W3:Y:S04]  /*4a720*/  LDL.LU R14, [R1+0x17ac] ;  /* 0x0017ac00010e7983 */ /* 0x000ee80000300800 */
[----:B------:R0:W-:Y:S04]  /*4a730*/  STL [R1+0x17e8], R28 ;  /* 0x0017e81c01007387 */ /* 0x0001e80000100800 */
[----:B0-----:R-:W3:Y:S01]  /*4a740*/  LDL.LU R28, [R1+0x1780] ;  /* 0x00178000011c7983 */ /* 0x001ee20000300800 */
[----:B------:R-:W-:-:S02]  /*4a750*/  IADD3.X R8, PT, PT, R8, UR5, RZ, P3, !PT ;  /* 0x0000000508087c10 */ /* 0x000fc40009ffe4ff */
[----:B------:R-:W-:Y:S02]  /*4a760*/  IADD3 R9, P3, PT, R9, UR12, RZ ;  /* 0x0000000c09097c10 */ /* 0x000fe4000ff7e0ff */
[----:B------:R-:W-:Y:S02]  /*4a770*/  IADD3.X R10, PT, PT, R10, UR5, RZ, P2, !PT ;  /* 0x000000050a0a7c10 */ /* 0x000fe400097fe4ff */
[----:B------:R-:W-:Y:S02]  /*4a780*/  IADD3 R11, P2, PT, R11, UR12, RZ ;  /* 0x0000000c0b0b7c10 */ /* 0x000fe4000ff5e0ff */
[----:B------:R-:W-:Y:S01]  /*4a790*/  IADD3.X R24, PT, PT, R24, UR5, RZ, P6, !PT ;  /* 0x0000000518187c10 */ /* 0x000fe2000b7fe4ff */
[----:B------:R-:W-:Y:S01]  /*4a7a0*/  STL [R1+0x180c], R8 ;  /* 0x00180c0801007387 */ /* 0x000fe20000100800 */
[----:B------:R-:W-:-:S03]  /*4a7b0*/  IADD3 R25, P6, PT, R25, UR12, RZ ;  /* 0x0000000c19197c10 */ /* 0x000fc6000ffde0ff */
[----:B------:R-:W-:Y:S01]  /*4a7c0*/  STL [R1+0x17e0], R9 ;  /* 0x0017e00901007387 */ /* 0x000fe20000100800 */
[----:B------:R-:W-:-:S03]  /*4a7d0*/  IADD3.X R26, PT, PT, R26, UR5, RZ, P5, !PT ;  /* 0x000000051a1a7c10 */ /* 0x000fc6000affe4ff */
        /* <DEDUP_REMOVED lines=11> */
[----:B----4-:R-:W-:-:S03]  /*4a890*/  IADD3.X R15, PT, PT, R15, UR5, RZ, P2, !PT ;  /* 0x000000050f0f7c10 */ /* 0x010fc600097fe4ff */
[----:B------:R-:W-:Y:S01]  /*4a8a0*/  STL [R1+0x17ec], R7 ;  /* 0x0017ec0701007387 */ /* 0x000fe20000100800 */
[----:B------:R-:W-:-:S03]  /*4a8b0*/  IADD3.X R23, PT, PT, R23, UR5, RZ, P3, !PT ;  /* 0x0000000517177c10 */ /* 0x000fc60009ffe4ff */
[----:B------:R-:W-:Y:S01]  /*4a8c0*/  STL [R1+0x17c0], R20 ;  /* 0x0017c01401007387 */ /* 0x000fe20000100800 */
[----:B------:R-:W-:-:S03]  /*4a8d0*/  IADD3 R16, P3, PT, R16, UR12, RZ ;  /* 0x0000000c10107c10 */ /* 0x000fc6000ff7e0ff */
[----:B------:R-:W-:Y:S04]  /*4a8e0*/  STL [R1+0x17e4], R21 ;  /* 0x0017e41501007387 */ /* 0x000fe80000100800 */
[----:B------:R-:W-:Y:S01]  /*4a8f0*/  STL [R1+0x17b8], R22 ;  /* 0x0017b81601007387 */ /* 0x000fe20000100800 */
[----:B------:R-:W-:-:S03]  /*4a900*/  IADD3 R17, P2, PT, R17, UR12, RZ ;  /* 0x0000000c11117c10 */ /* 0x000fc6000ff5e0ff */
[----:B------:R0:W-:Y:S01]  /*4a910*/  STL [R1+0x17d4], R15 ;  /* 0x0017d40f01007387 */ /* 0x0001e20000100800 */
[----:B------:R-:W-:-:S03]  /*4a920*/  IADD3.X R29, PT, PT, R29, UR5, RZ, P5, !PT ;  /* 0x000000051d1d7c10 */ /* 0x000fc6000affe4ff */
[----:B------:R-:W-:Y:S01]  /*4a930*/  STL [R1+0x17dc], R23 ;  /* 0x0017dc1701007387 */ /* 0x000fe20000100800 */
[----:B------:R-:W-:Y:S02]  /*4a940*/  IADD3.X R18, PT, PT, R18, UR5, RZ, P6, !PT ;  /* 0x0000000512127c10 */ /* 0x000fe4000b7fe4ff */
[----:B------:R-:W-:Y:S02]  /*4a950*/  IADD3 R19, P6, PT, R19, UR12, RZ ;  /* 0x0000000c13137c10 */ /* 0x000fe4000ffde0ff */
[----:B------:R-:W-:Y:S02]  /*4a960*/  IADD3.X R13, PT, PT, R13, UR5, RZ, P1, !PT ;  /* 0x000000050d0d7c10 */ /* 0x000fe40008ffe4ff */
[----:B------:R-:W-:Y:S01]  /*4a970*/  IADD3 R12, P5, PT, R12, UR12, RZ ;  /* 0x0000000c0c0c7c10 */ /* 0x000fe2000ffbe0ff */
[----:B0-----:R-:W4:Y:S04]  /*4a980*/  LDL.LU R15, [R1+0x17a4] ;  /* 0x0017a400010f7983 */ /* 0x001f280000300800 */
[----:B------:R-:W-:Y:S04]  /*4a990*/  STL [R1+0x17b0], R16 ;  /* 0x0017b01001007387 */ /* 0x000fe80000100800 */
[----:B------:R-:W-:Y:S04]  /*4a9a0*/  STL [R1+0x17a8], R17 ;  /* 0x0017a81101007387 */ /* 0x000fe80000100800 */
[----:B------:R0:W-:Y:S04]  /*4a9b0*/  STL [R1+0x17c4], R29 ;  /* 0x0017c41d01007387 */ /* 0x0001e80000100800 */
[----:B------:R-:W-:Y:S04]  /*4a9c0*/  STL [R1+0x17cc], R18 ;  /* 0x0017cc1201007387 */ /* 0x000fe80000100800 */
[----:B0-----:R-:W4:Y:S04]  /*4a9d0*/  LDL.LU R29, [R1+0x1778] ;  /* 0x00177800011d7983 */ /* 0x001f280000300800 */
[----:B------:R-:W-:Y:S01]  /*4a9e0*/  STL [R1+0x17a0], R19 ;  /* 0x0017a01301007387 */ /* 0x000fe20000100800 */
[----:B--2---:R-:W-:-:S05]  /*4a9f0*/  IADD3 R0, P1, PT, R0, UR12, RZ ;  /* 0x0000000c00007c10 */ /* 0x004fca000ff3e0ff */
[----:B------:R0:W-:Y:S04]  /*4aa00*/  STL [R1+0x1790], R0 ;  /* 0x0017900001007387 */ /* 0x0001e80000100800 */
[----:B------:R-:W-:Y:S01]  /*4aa10*/  STL [R1+0x1798], R12 ;  /* 0x0017980c01007387 */ /* 0x000fe20000100800 */
[----:B---3--:R-:W-:-:S03]  /*4aa20*/  IADD3.X R2, PT, PT, R2, UR5, RZ, P4, !PT ;  /* 0x0000000502027c10 */ /* 0x008fc6000a7fe4ff */
[----:B0-----:R-:W2:Y:S04]  /*4aa30*/  LDL.LU R0, [R1+0x179c] ;  /* 0x00179c0001007983 */ /* 0x001ea80000300800 */
[----:B------:R-:W-:Y:S04]  /*4aa40*/  STL [R1+0x17bc], R13 ;  /* 0x0017bc0d01007387 */ /* 0x000fe80000100800 */
[----:B------:R0:W-:Y:S01]  /*4aa50*/  STL [R1+0x17b4], R2 ;  /* 0x0017b40201007387 */ /* 0x0001e20000100800 */
[----:B------:R-:W-:Y:S02]  /*4aa60*/  IADD3 R3, P4, PT, R3, UR12, RZ ;  /* 0x0000000c03037c10 */ /* 0x000fe4000ff9e0ff */
[----:B------:R-:W-:Y:S01]  /*4aa70*/  IADD3.X R14, PT, PT, R14, UR5, RZ, P3, !PT ;  /* 0x000000050e0e7c10 */ /* 0x000fe20009ffe4ff */
[----:B0-----:R-:W3:Y:S04]  /*4aa80*/  LDL.LU R2, [R1+0x1770] ;  /* 0x0017700001027983 */ /* 0x001ee80000300800 */
[----:B------:R0:W-:Y:S01]  /*4aa90*/  STL [R1+0x1788], R3 ;  /* 0x0017880301007387 */ /* 0x0001e20000100800 */
[----:B------:R-:W-:-:S03]  /*4aaa0*/  IADD3 R28, P3, PT, R28, UR12, RZ ;  /* 0x0000000c1c1c7c10 */ /* 0x000fc6000ff7e0ff */
[----:B0-----:R-:W3:Y:S04]  /*4aab0*/  LDL.LU R3, [R1+0x1794] ;  /* 0x0017940001037983 */ /* 0x001ee80000300800 */
        /* <DEDUP_REMOVED lines=17> */
[----:B------:R-:W3:Y:S04]  /*4abd0*/  LDL.LU R17, [R1+0x1754] ;  /* 0x0017540001117983 */ /* 0x000ee80000300800 */
[----:B------:R-:W3:Y:S04]  /*4abe0*/  LDL.LU R18, [R1+0x1728] ;  /* 0x0017280001127983 */ /* 0x000ee80000300800 */
[----:B------:R-:W3:Y:S01]  /*4abf0*/  LDL.LU R19, [R1+0x174c] ;  /* 0x00174c0001137983 */ /* 0x000ee20000300800 */
[----:B----4-:R-:W-:-:S05]  /*4ac00*/  IADD3.X R15, PT, PT, R15, UR5, RZ, P2, !PT ;  /* 0x000000050f0f7c10 */ /* 0x010fca00097fe4ff */
[----:B------:R0:W-:Y:S01]  /*4ac10*/  STL [R1+0x17a4], R15 ;  /* 0x0017a40f01007387 */ /* 0x0001e20000100800 */
[----:B------:R-:W-:-:S03]  /*4ac20*/  IADD3 R29, P2, PT, R29, UR12, RZ ;  /* 0x0000000c1d1d7c10 */ /* 0x000fc6000ff5e0ff */
[----:B0-----:R-:W4:Y:S04]  /*4ac30*/  LDL.LU R15, [R1+0x1720] ;  /* 0x00172000010f7983 */ /* 0x001f280000300800 */
[----:B------:R-:W4:Y:S04]  /*4ac40*/  LDL.LU R12, [R1+0x1744] ;  /* 0x00174400010c7983 */ /* 0x000f280000300800 */
[----:B------:R-:W4:Y:S04]  /*4ac50*/  LDL.LU R13, [R1+0x1718] ;  /* 0x00171800010d7983 */ /* 0x000f280000300800 */
[----:B------:R0:W-:Y:S04]  /*4ac60*/  STL [R1+0x1778], R29 ;  /* 0x0017781d01007387 */ /* 0x0001e80000100800 */
[----:B0-----:R-:W4:Y:S01]  /*4ac70*/  LDL.LU R29, [R1+0x173c] ;  /* 0x00173c00011d7983 */ /* 0x001f220000300800 */
[----:B--2---:R-:W-:-:S05]  /*4ac80*/  IADD3.X R0, PT, PT, R0, UR5, RZ, P6, !PT ;  /* 0x0000000500007c10 */ /* 0x004fca000b7fe4ff */
[----:B------:R0:W-:Y:S01]  /*4ac90*/  STL [R1+0x179c], R0 ;  /* 0x00179c0001007387 */ /* 0x0001e20000100800 */
[----:B---3--:R-:W-:-:S03]  /*4aca0*/  IADD3 R2, P6, PT, R2, UR12, RZ ;  /* 0x0000000c02027c10 */ /* 0x008fc6000ffde0ff */
[----:B0-----:R-:W2:Y:S04]  /*4acb0*/  LDL.LU R0, [R1+0x1710] ;  /* 0x0017100001007983 */ /* 0x001ea80000300800 */
[----:B------:R0:W-:Y:S01]  /*4acc0*/  STL [R1+0x1770], R2 ;  /* 0x0017700201007387 */ /* 0x0001e20000100800 */
[----:B------:R-:W-:-:S03]  /*4acd0*/  IADD3.X R3, PT, PT, R3, UR5, RZ, P5, !PT ;  /* 0x0000000503037c10 */ /* 0x000fc6000affe4ff */
[----:B0-----:R-:W3:Y:S04]  /*4ace0*/  LDL.LU R2, [R1+0x1734] ;  /* 0x0017340001027983 */ /* 0x001ee80000300800 */
[----:B------:R-:W3:Y:S04]  /*4acf0*/  LDL.LU R14, [R1+0x1708] ;  /* 0x00170800010e7983 */ /* 0x000ee80000300800 */
[----:B------:R0:W-:Y:S01]  /*4ad00*/  STL [R1+0x1794], R3 ;  /* 0x0017940301007387 */ /* 0x0001e20000100800 */
[----:B------:R-:W-:Y:S02]  /*4ad10*/  IADD3 R8, P5, PT, R8, UR12, RZ ;  /* 0x0000000c08087c10 */ /* 0x000fe4000ffbe0ff */
[----:B------:R-:W-:-:S02]  /*4ad20*/  IADD3.X R9, PT, PT, R9, UR5, RZ, P1, !PT ;  /* 0x0000000509097c10 */ /* 0x000fc40008ffe4ff */
[----:B------:R-:W-:Y:S02]  /*4ad30*/  IADD3 R10, P1, PT, R10, UR12, RZ ;  /* 0x0000000c0a0a7c10 */ /* 0x000fe4000ff3e0ff */
[----:B------:R-:W-:Y:S02]  /*4ad40*/  IADD3.X R11, PT, PT, R11, UR5, RZ, P4, !PT ;  /* 0x000000050b0b7c10 */ /* 0x000fe4000a7fe4ff */
[----:B------:R-:W-:Y:S02]  /*4ad50*/  IADD3 R24, P4, PT, R24, UR12, RZ ;  /* 0x0000000c18187c10 */ /* 0x000fe4000ff9e0ff */
[----:B------:R-:W-:Y:S01]  /*4ad60*/  IADD3.X R25, PT, PT, R25, UR5, RZ, P3, !PT ;  /* 0x0000000519197c10 */ /* 0x000fe20009ffe4ff */
[----:B0-----:R-:W3:Y:S04]  /*4ad70*/  LDL.LU R3, [R1+0x172c] ;  /* 0x00172c0001037983 */ /* 0x001ee80000300800 */
[----:B------:R-:W-:Y:S04]  /*4ad80*/  STL [R1+0x1768], R8 ;  /* 0x0017680801007387 */ /* 0x000fe80000100800 */
        /* <DEDUP_REMOVED lines=11> */
[----:B------:R-:W-:Y:S02]  /*4ae40*/  IADD3.X R22, PT, PT, R22, UR5, RZ, P5, !PT ;  /* 0x0000000516167c10 */ /* 0x000fe4000affe4ff */
[----:B------:R-:W-:Y:S01]  /*4ae50*/  IADD3.X R16, PT, PT, R16, UR5, RZ, P1, !PT ;  /* 0x0000000510107c10 */ /* 0x000fe20008ffe4ff */
[----:B------:R-:W-:Y:S01]  /*4ae60*/  STL [R1+0x1774], R27 ;  /* 0x0017741b01007387 */ /* 0x000fe20000100800 */
[----:B------:R-:W-:-:S03]  /*4ae70*/  IADD3 R28, P1, PT, R28, UR12, RZ ;  /* 0x0000000c1c1c7c10 */ /* 0x000fc6000ff3e0ff */
[----:B------:R-:W-:Y:S01]  /*4ae80*/  STL [R1+0x1748], R7 ;  /* 0x0017480701007387 */ /* 0x000fe20000100800 */
[----:B------:R-:W-:-:S03]  /*4ae90*/  IADD3 R23, P5, PT, R23, UR12, RZ ;  /* 0x0000000c17177c10 */ /* 0x000fc6000ffbe0ff */
[----:B------:R-:W-:Y:S04]  /*4aea0*/  STL [R1+0x176c], R20 ;  /* 0x00176c1401007387 */ /* 0x000fe80000100800 */
[----:B------:R-:W-:Y:S04]  /*4aeb0*/  STL [R1+0x1740], R21 ;  /* 0x0017401501007387 */ /* 0x000fe80000100800 */
[----:B------:R-:W-:Y:S04]  /*4aec0*/  STL [R1+0x1764], R22 ;  /* 0x0017641601007387 */ /* 0x000fe80000100800 */
[----:B------:R0:W-:Y:S04]  /*4aed0*/  STL [R1+0x1730], R28 ;  /* 0x0017301c01007387 */ /* 0x0001e80000100800 */
[----:B------:R-:W-:Y:S04]  /*4aee0*/  STL [R1+0x1738], R23 ;  /* 0x0017381701007387 */ /* 0x000fe80000100800 */
[----:B0-----:R-:W3:Y:S01]  /*4aef0*/  LDL.LU R28, [R1+0x1700] ;  /* 0x00170000011c7983 */ /* 0x001ee20000300800 */
[----:B------:R-:W-:-:S02]  /*4af00*/  IADD3.X R17, PT, PT, R17, UR5, RZ, P4, !PT ;  /* 0x0000000511117c10 */ /* 0x000fc4000a7fe4ff */
[----:B------:R-:W-:Y:S02]  /*4af10*/  IADD3.X R19, PT, PT, R19, UR5, RZ, P3, !PT ;  /* 0x0000000513137c10 */ /* 0x000fe40009ffe4ff */
[----:B----4-:R-:W-:Y:S02]  /*4af20*/  IADD3 R15, P3, PT, R15, UR12, RZ ;  /* 0x0000000c0f0f7c10 */ /* 0x010fe4000ff7e0ff */
[----:B------:R-:W-:Y:S01]  /*4af30*/  IADD3 R18, P4, PT, R18, UR12, RZ ;  /* 0x0000000c12127c10 */ /* 0x000fe2000ff9e0ff */
[----:B------:R-:W-:Y:S04]  /*4af40*/  STL [R1+0x175c], R16 ;  /* 0x00175c1001007387 */ /* 0x000fe80000100800 */
[----:B------:R-:W-:Y:S04]  /*4af50*/  STL [R1+0x1754], R17 ;  /* 0x0017541101007387 */ /* 0x000fe80000100800 */
[----:B------:R0:W-:Y:S01]  /*4af60*/  STL [R1+0x1720], R15 ;  /* 0x0017200f01007387 */ /* 0x0001e20000100800 */
[----:B------:R-:W-:-:S03]  /*4af70*/  IADD3.X R12, PT, PT, R12, UR5, RZ, P2, !PT ;  /* 0x000000050c0c7c10 */ /* 0x000fc600097fe4ff */
[----:B------:R-:W-:Y:S01]  /*4af80*/  STL [R1+0x1728], R18 ;  /* 0x0017281201007387 */ /* 0x000fe20000100800 */
[----:B------:R-:W-:Y:S02]  /*4af90*/  IADD3 R13, P2, PT, R13, UR12, RZ ;  /* 0x0000000c0d0d7c10 */ /* 0x000fe4000ff5e0ff */
[----:B------:R-:W-:Y:S01]  /*4afa0*/  IADD3.X R29, PT, PT, R29, UR5, RZ, P6, !PT ;  /* 0x000000051d1d7c10 */ /* 0x000fe2000b7fe4ff */
[----:B0-----:R-:W4:Y:S04]  /*4afb0*/  LDL.LU R15, [R1+0x1724] ;  /* 0x00172400010f7983 */ /* 0x001f280000300800 */
[----:B------:R-:W-:Y:S04]  /*4afc0*/  STL [R1+0x174c], R19 ;  /* 0x00174c1301007387 */ /* 0x000fe80000100800 */
[----:B------:R0:W-:Y:S04]  /*4afd0*/  STL [R1+0x173c], R29 ;  /* 0x00173c1d01007387 */ /* 0x0001e80000100800 */
[----:B------:R-:W-:Y:S04]  /*4afe0*/  STL [R1+0x1744], R12 ;  /* 0x0017440c01007387 */ /* 0x000fe80000100800 */
[----:B0-----:R-:W4:Y:S04]  /*4aff0*/  LDL.LU R29, [R1+0x16f8] ;  /* 0x0016f800011d7983 */ /* 0x001f280000300800 */
[----:B------:R-:W-:Y:S01]  /*4b000*/  STL [R1+0x1718], R13 ;  /* 0x0017180d01007387 */ /* 0x000fe20000100800 */
[----:B--2---:R-:W-:-:S05]  /*4b010*/  IADD3 R0, P6, PT, R0, UR12, RZ ;  /* 0x0000000c00007c10 */ /* 0x004fca000ffde0ff */
[----:B------:R0:W-:Y:S01]  /*4b020*/  STL [R1+0x1710], R0 ;  /* 0x0017100001007387 */ /* 0x0001e20000100800 */
[----:B---3--:R-:W-:-:S03]  /*4b030*/  IADD3.X R2, PT, PT, R2, UR5, RZ, P5, !PT ;  /* 0x0000000502027c10 */ /* 0x008fc6000affe4ff */
[----:B0-----:R-:W2:Y:S01]  /*4b040*/  LDL.LU R0, [R1+0x171c] ;  /* 0x00171c0001007983 */ /* 0x001ea20000300800 */
[----:B------:R-:W-:-:S03]  /*4b050*/  IADD3 R14, P5, PT, R14, UR12, RZ ;  /* 0x0000000c0e0e7c10 */ /* 0x000fc6000ffbe0ff */
[----:B------:R0:W-:Y:S01]  /*4b060*/  STL [R1+0x1734], R2 ;  /* 0x0017340201007387 */ /* 0x0001e20000100800 */
[----:B------:R-:W-:-:S03]  /*4b070*/  IADD3.X R3, PT, PT, R3, UR5, RZ, P1, !PT ;  /* 0x0000000503037c10 */ /* 0x000fc60008ffe4ff */
        /* <DEDUP_REMOVED lines=21> */
[----:B------:R-:W-:-:S05]  /*4b1d0*/  IADD3 R28, P1, PT, R28, UR12, RZ ;  /* 0x0000000c1c1c7c10 */ /* 0x000fca000ff3e0ff */
[----:B------:R0:W-:Y:S04]  /*4b1e0*/  STL [R1+0x1700], R28 ;  /* 0x0017001c01007387 */ /* 0x0001e80000100800 */
[----:B0-----:R-:W3:Y:S04]  /*4b1f0*/  LDL.LU R28, [R1+0x16cc] ;  /* 0x0016cc00011c7983 */ /* 0x001ee80000300800 */
[----:B------:R-:W3:Y:S01]  /*4b200*/  LDL.LU R12, [R1+0x16a0] ;  /* 0x0016a000010c7983 */ /* 0x000ee20000300800 */
[----:B----4-:R-:W-:-:S03]  /*4b210*/  IADD3.X R15, PT, PT, R15, UR5, RZ, P4, !PT ;  /* 0x000000050f0f7c10 */ /* 0x010fc6000a7fe4ff */
[----:B------:R-:W4:Y:S04]  /*4b220*/  LDL.LU R13, [R1+0x16c4] ;  /* 0x0016c400010d7983 */ /* 0x000f280000300800 */
[----:B------:R0:W-:Y:S01]  /*4b230*/  STL [R1+0x1724], R15 ;  /* 0x0017240f01007387 */ /* 0x0001e20000100800 */
[----:B------:R-:W-:-:S03]  /*4b240*/  IADD3 R29, P4, PT, R29, UR12, RZ ;  /* 0x0000000c1d1d7c10 */ /* 0x000fc6000ff9e0ff */
[----:B0-----:R-:W4:Y:S04]  /*4b250*/  LDL.LU R15, [R1+0x1698] ;  /* 0x00169800010f7983 */ /* 0x001f280000300800 */
[----:B------:R0:W-:Y:S04]  /*4b260*/  STL [R1+0x16f8], R29 ;  /* 0x0016f81d01007387 */ /* 0x0001e80000100800 */
[----:B0-----:R-:W4:Y:S01]  /*4b270*/  LDL.LU R29, [R1+0x16bc] ;  /* 0x0016bc00011d7983 */ /* 0x001f220000300800 */
[----:B--2---:R-:W-:-:S05]  /*4b280*/  IADD3.X R0, PT, PT, R0, UR5, RZ, P3, !PT ;  /* 0x0000000500007c10 */ /* 0x004fca0009ffe4ff */
[----:B------:R0:W-:Y:S01]  /*4b290*/  STL [R1+0x171c], R0 ;  /* 0x00171c0001007387 */ /* 0x0001e20000100800 */
[----:B---3--:R-:W-:-:S03]  /*4b2a0*/  IADD3 R2, P3, PT, R2, UR12, RZ ;  /* 0x0000000c02027c10 */ /* 0x008fc6000ff7e0ff */
[----:B0-----:R-:W2:Y:S04]  /*4b2b0*/  LDL.LU R0, [R1+0x1690] ;  /* 0x0016900001007983 */ /* 0x001ea80000300800 */
[----:B------:R-:W3:Y:S04]  /*4b2c0*/  LDL.LU R14, [R1+0x16b4] ;  /* 0x0016b400010e7983 */ /* 0x000ee80000300800 */
[----:B------:R0:W-:Y:S01]  /*4b2d0*/  STL [R1+0x16f0], R2 ;  /* 0x0016f00201007387 */ /* 0x0001e20000100800 */
[----:B------:R-:W-:Y:S02]  /*4b2e0*/  IADD3.X R8, PT, PT, R8, UR5, RZ, P2, !PT ;  /* 0x0000000508087c10 */ /* 0x000fe400097fe4ff */
[----:B------:R-:W-:-:S02]  /*4b2f0*/  IADD3 R9, P2, PT, R9, UR12, RZ ;  /* 0x0000000c09097c10 */ /* 0x000fc4000ff5e0ff */
[----:B------:R-:W-:Y:S02]  /*4b300*/  IADD3.X R10, PT, PT, R10, UR5, RZ, P6, !PT ;  /* 0x000000050a0a7c10 */ /* 0x000fe4000b7fe4ff */
[----:B------:R-:W-:Y:S02]  /*4b310*/  IADD3 R11, P6, PT, R11, UR12, RZ ;  /* 0x0000000c0b0b7c10 */ /* 0x000fe4000ffde0ff */
[----:B------:R-:W-:Y:S02]  /*4b320*/  IADD3.X R24, PT, PT, R24, UR5, RZ, P5, !PT ;  /* 0x0000000518187c10 */ /* 0x000fe4000affe4ff */
[----:B------:R-:W-:Y:S01]  /*4b330*/  IADD3 R25, P5, PT, R25, UR12, RZ ;  /* 0x0000000c19197c10 */ /* 0x000fe2000ffbe0ff */
[----:B0-----:R-:W3:Y:S04]  /*4b340*/  LDL.LU R2, [R1+0x1688] ;  /* 0x0016880001027983 */ /* 0x001ee80000300800 */
[----:B------:R-:W-:Y:S04]  /*4b350*/  STL [R1+0x1714], R8 ;  /* 0x0017140801007387 */ /* 0x000fe80000100800 */
        /* <DEDUP_REMOVED lines=15> */
[----:B------:R-:W-:-:S03]  /*4b450*/  IADD3.X R23, PT, PT, R23, UR5, RZ, P2, !PT ;  /* 0x0000000517177c10 */ /* 0x000fc600097fe4ff */
[----:B------:R-:W-:Y:S04]  /*4b460*/  STL [R1+0x16c8], R20 ;  /* 0x0016c81401007387 */ /* 0x000fe80000100800 */
[----:B------:R-:W-:Y:S04]  /*4b470*/  STL [R1+0x16ec], R21 ;  /* 0x0016ec1501007387 */ /* 0x000fe80000100800 */
[----:B------:R-:W-:Y:S01]  /*4b480*/  STL [R1+0x16c0], R22 ;  /* 0x0016c01601007387 */ /* 0x000fe20000100800 */
[----:B------:R-:W-:-:S03]  /*4b490*/  IADD3 R16, P2, PT, R16, UR12, RZ ;  /* 0x0000000c10107c10 */ /* 0x000fc6000ff5e0ff */
[----:B------:R0:W-:Y:S04]  /*4b4a0*/  STL [R1+0x16dc], R3 ;  /* 0x0016dc0301007387 */ /* 0x0001e80000100800 */
[----:B------:R-:W-:Y:S01]  /*4b4b0*/  STL [R1+0x16e4], R23 ;  /* 0x0016e41701007387 */ /* 0x000fe20000100800 */
[----:B------:R-:W-:Y:S02]  /*4b4c0*/  IADD3 R17, P6, PT, R17, UR12, RZ ;  /* 0x0000000c11117c10 */ /* 0x000fe4000ffde0ff */
[----:B------:R-:W-:Y:S02]  /*4b4d0*/  IADD3.X R18, PT, PT, R18, UR5, RZ, P5, !PT ;  /* 0x0000000512127c10 */ /* 0x000fe4000affe4ff */
[----:B------:R-:W-:Y:S01]  /*4b4e0*/  IADD3.X R28, PT, PT, R28, UR5, RZ, P1, !PT ;  /* 0x000000051c1c7c10 */ /* 0x000fe20008ffe4ff */
[----:B0-----:R-:W3:Y:S04]  /*4b4f0*/  LDL.LU R3, [R1+0x16ac] ;  /* 0x0016ac0001037983 */ /* 0x001ee80000300800 */
[----:B------:R-:W-:Y:S04]  /*4b500*/  STL [R1+0x16b8], R16 ;  /* 0x0016b81001007387 */ /* 0x000fe80000100800 */
[----:B------:R-:W-:Y:S04]  /*4b510*/  STL [R1+0x16b0], R17 ;  /* 0x0016b01101007387 */ /* 0x000fe80000100800 */
[----:B------:R0:W-:Y:S04]  /*4b520*/  STL [R1+0x16cc], R28 ;  /* 0x0016cc1c01007387 */ /* 0x0001e80000100800 */
[----:B------:R-:W-:Y:S04]  /*4b530*/  STL [R1+0x16d4], R18 ;  /* 0x0016d41201007387 */ /* 0x000fe80000100800 */
[----:B0-----:R-:W3:Y:S01]  /*4b540*/  LDL.LU R28, [R1+0x1680] ;  /* 0x00168000011c7983 */ /* 0x001ee20000300800 */
[----:B------:R-:W-:-:S02]  /*4b550*/  IADD3 R19, P5, PT, R19, UR12, RZ ;  /* 0x0000000c13137c10 */ /* 0x000fc4000ffbe0ff */
[----:B----4-:R-:W-:Y:S02]  /*4b560*/  IADD3.X R13, PT, PT, R13, UR5, RZ, P4, !PT ;  /* 0x000000050d0d7c10 */ /* 0x010fe4000a7fe4ff */
[----:B------:R-:W-:Y:S02]  /*4b570*/  IADD3 R15, P4, PT, R15, UR12, RZ ;  /* 0x0000000c0f0f7c10 */ /* 0x000fe4000ff9e0ff */
[----:B------:R-:W-:Y:S01]  /*4b580*/  IADD3 R12, P1, PT, R12, UR12, RZ ;  /* 0x0000000c0c0c7c10 */ /* 0x000fe2000ff3e0ff */
[----:B------:R-:W-:Y:S04]  /*4b590*/  STL [R1+0x16a8], R19 ;  /* 0x0016a81301007387 */ /* 0x000fe80000100800 */
[----:B------:R0:W-:Y:S04]  /*4b5a0*/  STL [R1+0x1698], R15 ;  /* 0x0016980f01007387 */ /* 0x0001e80000100800 */
[----:B------:R-:W-:Y:S01]  /*4b5b0*/  STL [R1+0x16a0], R12 ;  /* 0x0016a00c01007387 */ /* 0x000fe20000100800 */
[----:B------:R-:W-:-:S03]  /*4b5c0*/  IADD3.X R29, PT, PT, R29, UR5, RZ, P3, !PT ;  /* 0x000000051d1d7c10 */ /* 0x000fc60009ffe4ff */
[----:B0-----:R-:W4:Y:S04]  /*4b5d0*/  LDL.LU R15, [R1+0x16a4] ;  /* 0x0016a400010f7983 */ /* 0x001f280000300800 */
[----:B------:R-:W-:Y:S04]  /*4b5e0*/  STL [R1+0x16c4], R13 ;  /* 0x0016c40d01007387 */ /* 0x000fe80000100800 */
[----:B------:R0:W-:Y:S04]  /*4b5f0*/  STL [R1+0x16bc], R29 ;  /* 0x0016bc1d01007387 */ /* 0x0001e80000100800 */
[----:B0-----:R-:W4:Y:S01]  /*4b600*/  LDL.LU R29, [R1+0x1678] ;  /* 0x00167800011d7983 */ /* 0x001f220000300800 */
[----:B--2---:R-:W-:-:S02]  /*4b610*/  IADD3 R0, P3, PT, R0, UR12, RZ ;  /* 0x0000000c00007c10 */ /* 0x004fc4000ff7e0ff */
[----:B---3--:R-:W-:-:S03]  /*4b620*/  IADD3.X R14, PT, PT, R14, UR5, RZ, P2, !PT ;  /* 0x000000050e0e7c10 */ /* 0x008fc600097fe4ff */
[----:B------:R0:W-:Y:S01]  /*4b630*/  STL [R1+0x1690], R0 ;  /* 0x0016900001007387 */ /* 0x0001e20000100800 */
[----:B------:R-:W-:-:S03]  /*4b640*/  IADD3 R2, P2, PT, R2, UR12, RZ ;  /* 0x0000000c02027c10 */ /* 0x000fc6000ff5e0ff */
[----:B0-----:R-:W2:Y:S04]  /*4b650*/  LDL.LU R0, [R1+0x169c] ;  /* 0x00169c0001007983 */ /* 0x001ea80000300800 */
        /* <DEDUP_REMOVED lines=20> */
[----:B------:R-:W-:-:S05]  /*4b7a0*/  IADD3.X R3, PT, PT, R3, UR5, RZ, P6, !PT ;  /* 0x0000000503037c10 */ /* 0x000fca000b7fe4ff */
[----:B------:R0:W-:Y:S01]  /*4b7b0*/  STL [R1+0x16ac], R3 ;  /* 0x0016ac0301007387 */ /* 0x0001e20000100800 */
[----:B------:R-:W-:-:S03]  /*4b7c0*/  IADD3 R28, P6, PT, R28, UR12, RZ ;  /* 0x0000000c1c1c7c10 */ /* 0x000fc6000ffde0ff */
[----:B0-----:R-:W3:Y:S04]  /*4b7d0*/  LDL.LU R3, [R1+0x1f14] ;  /* 0x001f140001037983 */ /* 0x001ee80000300800 */
[----:B------:R-:W3:Y:S04]  /*4b7e0*/  LDL.LU R12, [R1+0x164c] ;  /* 0x00164c00010c7983 */ /* 0x000ee80000300800 */
[----:B------:R-:W3:Y:S04]  /*4b7f0*/  LDL.LU R13, [R1+0x1f10] ;  /* 0x001f1000010d7983 */ /* 0x000ee80000300800 */
[----:B------:R0:W-:Y:S04]  /*4b800*/  STL [R1+0x1680], R28 ;  /* 0x0016801c01007387 */ /* 0x0001e80000100800 */
[----:B0-----:R-:W3:Y:S01]  /*4b810*/  LDL.LU R28, [R1+0x1644] ;  /* 0x00164400011c7983 */ /* 0x001ee20000300800 */
[----:B----4-:R-:W-:-:S05]  /*4b820*/  IADD3.X R15, PT, PT, R15, UR5, RZ, P5, !PT ;  /* 0x000000050f0f7c10 */ /* 0x010fca000affe4ff */
[----:B------:R0:W-:Y:S01]  /*4b830*/  STL [R1+0x16a4], R15 ;  /* 0x0016a40f01007387 */ /* 0x0001e20000100800 */
[----:B------:R-:W-:-:S03]  /*4b840*/  IADD3 R29, P5, PT, R29, UR12, RZ ;  /* 0x0000000c1d1d7c10 */ /* 0x000fc6000ffbe0ff */
[----:B0-----:R-:W4:Y:S04]  /*4b850*/  LDL.LU R15, [R1+0x1f0c] ;  /* 0x001f0c00010f7983 */ /* 0x001f280000300800 */
[----:B------:R0:W-:Y:S04]  /*4b860*/  STL [R1+0x1678], R29 ;  /* 0x0016781d01007387 */ /* 0x0001e80000100800 */
[----:B0-----:R-:W4:Y:S04]  /*4b870*/  LDL.LU R29, [R1+0x163c] ;  /* 0x00163c00011d7983 */ /* 0x001f280000300800 */
[----:B------:R-:W4:Y:S01]  /*4b880*/  LDL.LU R14, [R1+0x1f08] ;  /* 0x001f0800010e7983 */ /* 0x000f220000300800 */
[----:B--2---:R-:W-:-:S02]  /*4b890*/  IADD3.X R0, PT, PT, R0, UR5, RZ, P1, !PT ;  /* 0x0000000500007c10 */ /* 0x004fc40008ffe4ff */
[----:B---3--:R-:W-:Y:S02]  /*4b8a0*/  IADD3 R8, P1, PT, R8, UR12, RZ ;  /* 0x0000000c08087c10 */ /* 0x008fe4000ff3e0ff */
[----:B------:R-:W-:Y:S02]  /*4b8b0*/  IADD3.X R9, PT, PT, R9, UR5, RZ, P4, !PT ;  /* 0x0000000509097c10 */ /* 0x000fe4000a7fe4ff */
[----:B------:R-:W-:Y:S01]  /*4b8c0*/  IADD3 R10, P4, PT, R10, UR12, RZ ;  /* 0x0000000c0a0a7c10 */ /* 0x000fe2000ff9e0ff */
[----:B------:R0:W-:Y:S01]  /*4b8d0*/  STL [R1+0x169c], R0 ;  /* 0x00169c0001007387 */ /* 0x0001e20000100800 */
[----:B------:R-:W-:Y:S02]  /*4b8e0*/  IADD3.X R11, PT, PT, R11, UR5, RZ, P3, !PT ;  /* 0x000000050b0b7c10 */ /* 0x000fe40009ffe4ff */
[----:B------:R-:W-:Y:S02]  /*4b8f0*/  IADD3 R24, P3, PT, R24, UR12, RZ ;  /* 0x0000000c18187c10 */ /* 0x000fe4000ff7e0ff */
[----:B------:R-:W-:-:S02]  /*4b900*/  IADD3.X R25, PT, PT, R25, UR5, RZ, P2, !PT ;  /* 0x0000000519197c10 */ /* 0x000fc400097fe4ff */
[----:B------:R-:W-:Y:S02]  /*4b910*/  IADD3 R26, P2, PT, R26, UR12, RZ ;  /* 0x0000000c1a1a7c10 */ /* 0x000fe4000ff5e0ff */
[----:B------:R-:W-:Y:S01]  /*4b920*/  IADD3.X R27, PT, PT, R27, UR5, RZ, P6, !PT ;  /* 0x000000051b1b7c10 */ /* 0x000fe2000b7fe4ff */
[----:B0-----:R-:W2:Y:S04]  /*4b930*/  LDL.LU R0, [R1+0x1f18] ;  /* 0x001f180001007983 */ /* 0x001ea80000300800 */
[----:B------:R-:W-:Y:S04]  /*4b940*/  STL [R1+0x1670], R8 ;  /* 0x0016700801007387 */ /* 0x000fe80000100800 */
[----:B------:R-:W-:Y:S04]  /*4b950*/  STL [R1+0x1694], R9 ;  /* 0x0016940901007387 */ /* 0x000fe80000100800 */
        /* <DEDUP_REMOVED lines=18> */
[----:B------:R-:W-:Y:S01]  /*4ba80*/  STL [R1+0x1640], R23 ;  /* 0x0016401701007387 */ /* 0x000fe20000100800 */
[----:B------:R-:W-:-:S02]  /*4ba90*/  IADD3.X R17, PT, PT, R17, UR5, RZ, P3, !PT ;  /* 0x0000000511117c10 */ /* 0x000fc40009ffe4ff */
[----:B------:R-:W-:Y:S02]  /*4baa0*/  IADD3.X R19, PT, PT, R19, UR5, RZ, P2, !PT ;  /* 0x0000000513137c10 */ /* 0x000fe400097fe4ff */
[----:B------:R-:W-:Y:S02]  /*4bab0*/  IADD3 R18, P3, PT, R18, UR11, RZ ;  /* 0x0000000b12127c10 */ /* 0x000fe4000ff7e0ff */
[----:B------:R-:W-:Y:S01]  /*4bac0*/  IADD3 R3, P2, PT, R3, UR11, RZ ;  /* 0x0000000b03037c10 */ /* 0x000fe2000ff5e0ff */
[----:B0-----:R-:W3:Y:S04]  /*4bad0*/  LDL.LU R2, [R1+0x1f04] ;  /* 0x001f040001027983 */ /* 0x001ee80000300800 */
[----:B------:R-:W-:Y:S04]  /*4bae0*/  STL [R1+0x1664], R16 ;  /* 0x0016641001007387 */ /* 0x000fe80000100800 */
[----:B------:R-:W-:Y:S04]  /*4baf0*/  STL [R1+0x165c], R17 ;  /* 0x00165c1101007387 */ /* 0x000fe80000100800 */
[----:B------:R0:W-:Y:S04]  /*4bb00*/  STL [R1+0x1f14], R3 ;  /* 0x001f140301007387 */ /* 0x0001e80000100800 */
[----:B------:R-:W-:Y:S01]  /*4bb10*/  STL [R1+0x1840], R18 ;  /* 0x0018401201007387 */ /* 0x000fe20000100800 */
[----:B------:R-:W-:-:S02]  /*4bb20*/  IADD3.X R12, PT, PT, R12, UR5, RZ, P6, !PT ;  /* 0x000000050c0c7c10 */ /* 0x000fc4000b7fe4ff */
[----:B------:R-:W-:Y:S01]  /*4bb30*/  IADD3.X R28, PT, PT, R28, UR5, RZ, P5, !PT ;  /* 0x000000051c1c7c10 */ /* 0x000fe2000affe4ff */
[----:B0-----:R-:W3:Y:S04]  /*4bb40*/  LDL.LU R3, [R1+0x1638] ;  /* 0x0016380001037983 */ /* 0x001ee80000300800 */
[----:B------:R-:W-:Y:S04]  /*4bb50*/  STL [R1+0x1654], R19 ;  /* 0x0016541301007387 */ /* 0x000fe80000100800 */
[----:B------:R0:W-:Y:S04]  /*4bb60*/  STL [R1+0x1644], R28 ;  /* 0x0016441c01007387 */ /* 0x0001e80000100800 */
[----:B------:R-:W-:Y:S04]  /*4bb70*/  STL [R1+0x164c], R12 ;  /* 0x00164c0c01007387 */ /* 0x000fe80000100800 */
[----:B0-----:R-:W3:Y:S01]  /*4bb80*/  LDL.LU R28, [R1+0x1f00] ;  /* 0x001f0000011c7983 */ /* 0x001ee20000300800 */
[----:B------:R-:W-:-:S02]  /*4bb90*/  IADD3 R13, P6, PT, R13, UR11, RZ ;  /* 0x0000000b0d0d7c10 */ /* 0x000fc4000ffde0ff */
[----:B----4-:R-:W-:-:S03]  /*4bba0*/  IADD3 R15, P5, PT, R15, UR11, RZ ;  /* 0x0000000b0f0f7c10 */ /* 0x010fc6000ffbe0ff */
[----:B------:R-:W-:Y:S04]  /*4bbb0*/  STL [R1+0x1f10], R13 ;  /* 0x001f100d01007387 */ /* 0x000fe80000100800 */
[----:B------:R0:W-:Y:S01]  /*4bbc0*/  STL [R1+0x1f0c], R15 ;  /* 0x001f0c0f01007387 */ /* 0x0001e20000100800 */
[----:B------:R-:W-:Y:S02]  /*4bbd0*/  IADD3.X R29, PT, PT, R29, UR5, RZ, P1, !PT ;  /* 0x000000051d1d7c10 */ /* 0x000fe40008ffe4ff */
[----:B------:R-:W-:Y:S01]  /*4bbe0*/  IADD3 R14, P1, PT, R14, UR11, RZ ;  /* 0x0000000b0e0e7c10 */ /* 0x000fe2000ff3e0ff */
[----:B0-----:R-:W4:Y:S04]  /*4bbf0*/  LDL.LU R15, [R1+0x183c] ;  /* 0x00183c00010f7983 */ /* 0x001f280000300800 */
[----:B------:R0:W-:Y:S04]  /*4bc00*/  STL [R1+0x163c], R29 ;  /* 0x00163c1d01007387 */ /* 0x0001e80000100800 */
[----:B0-----:R-:W4:Y:S04]  /*4bc10*/  LDL.LU R29, [R1+0x1ef8] ;  /* 0x001ef800011d7983 */ /* 0x001f280000300800 */
[----:B------:R-:W4:Y:S04]  /*4bc20*/  LDL.LU R8, [R1+0x1838] ;  /* 0x0018380001087983 */ /* 0x000f280000300800 */
[----:B------:R-:W4:Y:S04]  /*4bc30*/  LDL.LU R9, [R1+0x1ef0] ;  /* 0x001ef00001097983 */ /* 0x000f280000300800 */
[----:B------:R-:W-:Y:S04]  /*4bc40*/  STL [R1+0x1f08], R14 ;  /* 0x001f080e01007387 */ /* 0x000fe80000100800 */
[----:B------:R-:W4:Y:S01]  /*4bc50*/  LDL.LU R10, [R1+0x1834] ;  /* 0x00183400010a7983 */ /* 0x000f220000300800 */
[----:B--2---:R-:W-:-:S05]  /*4bc60*/  IADD3.X R0, PT, PT, R0, UR10, RZ, P4, !PT ;  /* 0x0000000a00007c10 */ /* 0x004fca000a7fe4ff */
        /* <DEDUP_REMOVED lines=13> */
[----:B------:R-:W2:Y:S04]  /*4bd40*/  LDL.LU R17, [R1+0x1eb8] ;  /* 0x001eb80001117983 */ /* 0x000ea80000300800 */
[----:B------:R-:W2:Y:S04]  /*4bd50*/  LDL.LU R18, [R1+0x1edc] ;  /* 0x001edc0001127983 */ /* 0x000ea80000300800 */
[----:B------:R-:W2:Y:S01]  /*4bd60*/  LDL.LU R19, [R1+0x1eb0] ;  /* 0x001eb00001137983 */ /* 0x000ea20000300800 */
[----:B---3--:R-:W-:-:S05]  /*4bd70*/  IADD3 R2, P4, PT, R2, UR11, RZ ;  /* 0x0000000b02027c10 */ /* 0x008fca000ff9e0ff */
[----:B------:R0:W-:Y:S01]  /*4bd80*/  STL [R1+0x1f04], R2 ;  /* 0x001f040201007387 */ /* 0x0001e20000100800 */
[----:B------:R-:W-:-:S03]  /*4bd90*/  IADD3.X R3, PT, PT, R3, UR10, RZ, P3, !PT ;  /* 0x0000000a03037c10 */ /* 0x000fc60009ffe4ff */
[----:B0-----:R-:W3:Y:S04]  /*4bda0*/  LDL.LU R2, [R1+0x1ed4] ;  /* 0x001ed40001027983 */ /* 0x001ee80000300800 */
[----:B------:R-:W3:Y:S04]  /*4bdb0*/  LDL.LU R12, [R1+0x1ea8] ;  /* 0x001ea800010c7983 */ /* 0x000ee80000300800 */
[----:B------:R-:W3:Y:S04]  /*4bdc0*/  LDL.LU R13, [R1+0x1ecc] ;  /* 0x001ecc00010d7983 */ /* 0x000ee80000300800 */
[----:B------:R0:W-:Y:S01]  /*4bdd0*/  STL [R1+0x1638], R3 ;  /* 0x0016380301007387 */ /* 0x0001e20000100800 */
[----:B------:R-:W-:-:S03]  /*4bde0*/  IADD3 R28, P3, PT, R28, UR11, RZ ;  /* 0x0000000b1c1c7c10 */ /* 0x000fc6000ff7e0ff */
[----:B0-----:R-:W3:Y:S04]  /*4bdf0*/  LDL.LU R3, [R1+0x1ea0] ;  /* 0x001ea00001037983 */ /* 0x001ee80000300800 */
[----:B------:R0:W-:Y:S04]  /*4be00*/  STL [R1+0x1f00], R28 ;  /* 0x001f001c01007387 */ /* 0x0001e80000100800 */
[----:B0-----:R-:W3:Y:S01]  /*4be10*/  LDL.LU R28, [R1+0x1ec4] ;  /* 0x001ec400011c7983 */ /* 0x001ee20000300800 */
[----:B----4-:R-:W-:-:S05]  /*4be20*/  IADD3.X R15, PT, PT, R15, UR10, RZ, P2, !PT ;  /* 0x0000000a0f0f7c10 */ /* 0x010fca00097fe4ff */
[----:B------:R0:W-:Y:S01]  /*4be30*/  STL [R1+0x183c], R15 ;  /* 0x00183c0f01007387 */ /* 0x0001e20000100800 */
[----:B------:R-:W-:Y:S02]  /*4be40*/  IADD3 R29, P2, PT, R29, UR11, RZ ;  /* 0x0000000b1d1d7c10 */ /* 0x000fe4000ff5e0ff */
[----:B------:R-:W-:Y:S01]  /*4be50*/  IADD3.X R8, PT, PT, R8, UR10, RZ, P6, !PT ;  /* 0x0000000a08087c10 */ /* 0x000fe2000b7fe4ff */
[----:B0-----:R-:W4:Y:S04]  /*4be60*/  LDL.LU R15, [R1+0x1e98] ;  /* 0x001e9800010f7983 */ /* 0x001f280000300800 */
[----:B------:R-:W4:Y:S01]  /*4be70*/  LDL.LU R14, [R1+0x1ebc] ;  /* 0x001ebc00010e7983 */ /* 0x000f220000300800 */
[----:B------:R-:W-:-:S03]  /*4be80*/  IADD3 R9, P6, PT, R9, UR11, RZ ;  /* 0x0000000b09097c10 */ /* 0x000fc6000ffde0ff */
[----:B------:R0:W-:Y:S01]  /*4be90*/  STL [R1+0x1ef8], R29 ;  /* 0x001ef81d01007387 */ /* 0x0001e20000100800 */
[----:B------:R-:W-:-:S03]  /*4bea0*/  IADD3.X R10, PT, PT, R10, UR10, RZ, P5, !PT ;  /* 0x0000000a0a0a7c10 */ /* 0x000fc6000affe4ff */
[----:B0-----:R-:W4:Y:S04]  /*4beb0*/  LDL.LU R29, [R1+0x1e90] ;  /* 0x001e9000011d7983 */ /* 0x001f280000300800 */
[----:B------:R-:W-:Y:S04]  /*4bec0*/  STL [R1+0x1838], R8 ;  /* 0x0018380801007387 */ /* 0x000fe80000100800 */
[----:B------:R-:W-:Y:S04]  /*4bed0*/  STL [R1+0x1ef0], R9 ;  /* 0x001ef00901007387 */ /* 0x000fe80000100800 */
[----:B------:R-:W-:Y:S01]  /*4bee0*/  STL [R1+0x1834], R10 ;  /* 0x0018340a01007387 */ /* 0x000fe20000100800 */
[----:B--2---:R-:W-:-:S02]  /*4bef0*/  IADD3 R11, P5, PT, R11, UR11, RZ ;  /* 0x0000000b0b0b7c10 */ /* 0x004fc4000ffbe0ff */
[----:B------:R-:W-:Y:S02]  /*4bf00*/  IADD3.X R24, PT, PT, R24, UR10, RZ, P1, !PT ;  /* 0x0000000a18187c10 */ /* 0x000fe40008ffe4ff */
[----:B------:R-:W-:Y:S02]  /*4bf10*/  IADD3 R25, P1, PT, R25, UR11, RZ ;  /* 0x0000000b19197c10 */ /* 0x000fe4000ff3e0ff */
[----:B------:R-:W-:Y:S02]  /*4bf20*/  IADD3.X R26, PT, PT, R26, UR10, RZ, P4, !PT ;  /* 0x0000000a1a1a7c10 */ /* 0x000fe4000a7fe4ff */
[----:B------:R-:W-:Y:S01]  /*4bf30*/  IADD3 R27, P4, PT, R27, UR11, RZ ;  /* 0x0000000b1b1b7c10 */ /* 0x000fe2000ff9e0ff */
        /* <DEDUP_REMOVED lines=12> */
[----:B------:R-:W-:Y:S01]  /*4c000*/  STL [R1+0x1ed0], R20 ;  /* 0x001ed01401007387 */ /* 0x000fe20000100800 */
[----:B------:R-:W-:-:S03]  /*4c010*/  IADD3 R16, P6, PT, R16, UR11, RZ ;  /* 0x0000000b10107c10 */ /* 0x000fc6000ffde0ff */
[----:B------:R-:W-:Y:S04]  /*4c020*/  STL [R1+0x1ef4], R21 ;  /* 0x001ef41501007387 */ /* 0x000fe80000100800 */
[----:B------:R-:W-:Y:S01]  /*4c030*/  STL [R1+0x1ec8], R22 ;  /* 0x001ec81601007387 */ /* 0x000fe20000100800 */
[----:B------:R-:W-:-:S03]  /*4c040*/  IADD3 R17, P5, PT, R17, UR11, RZ ;  /* 0x0000000b11117c10 */ /* 0x000fc6000ffbe0ff */
[----:B------:R0:W-:Y:S04]  /*4c050*/  STL [R1+0x1ee4], R0 ;  /* 0x001ee40001007387 */ /* 0x0001e80000100800 */
[----:B------:R-:W-:Y:S01]  /*4c060*/  STL [R1+0x1eec], R23 ;  /* 0x001eec1701007387 */ /* 0x000fe20000100800 */
[----:B------:R-:W-:Y:S02]  /*4c070*/  IADD3.X R18, PT, PT, R18, UR10, RZ, P1, !PT ;  /* 0x0000000a12127c10 */ /* 0x000fe40008ffe4ff */
[----:B------:R-:W-:Y:S01]  /*4c080*/  IADD3 R19, P1, PT, R19, UR11, RZ ;  /* 0x0000000b13137c10 */ /* 0x000fe2000ff3e0ff */
[----:B0-----:R-:W2:Y:S04]  /*4c090*/  LDL.LU R0, [R1+0x1eb4] ;  /* 0x001eb40001007983 */ /* 0x001ea80000300800 */
[----:B------:R-:W-:Y:S04]  /*4c0a0*/  STL [R1+0x1ec0], R16 ;  /* 0x001ec01001007387 */ /* 0x000fe80000100800 */
[----:B------:R-:W-:Y:S01]  /*4c0b0*/  STL [R1+0x1eb8], R17 ;  /* 0x001eb81101007387 */ /* 0x000fe20000100800 */
[----:B---3--:R-:W-:-:S02]  /*4c0c0*/  IADD3.X R2, PT, PT, R2, UR10, RZ, P4, !PT ;  /* 0x0000000a02027c10 */ /* 0x008fc4000a7fe4ff */
[----:B------:R-:W-:-:S03]  /*4c0d0*/  IADD3.X R13, PT, PT, R13, UR10, RZ, P3, !PT ;  /* 0x0000000a0d0d7c10 */ /* 0x000fc60009ffe4ff */
[----:B------:R0:W-:Y:S04]  /*4c0e0*/  STL [R1+0x1ed4], R2 ;  /* 0x001ed40201007387 */ /* 0x0001e80000100800 */
[----:B------:R-:W-:Y:S01]  /*4c0f0*/  STL [R1+0x1edc], R18 ;  /* 0x001edc1201007387 */ /* 0x000fe20000100800 */
[----:B------:R-:W-:Y:S02]  /*4c100*/  IADD3 R12, P4, PT, R12, UR11, RZ ;  /* 0x0000000b0c0c7c10 */ /* 0x000fe4000ff9e0ff */
[----:B------:R-:W-:Y:S01]  /*4c110*/  IADD3 R3, P3, PT, R3, UR11, RZ ;  /* 0x0000000b03037c10 */ /* 0x000fe2000ff7e0ff */
[----:B0-----:R-:W3:Y:S04]  /*4c120*/  LDL.LU R2, [R1+0x1e88] ;  /* 0x001e880001027983 */ /* 0x001ee80000300800 */
[----:B------:R-:W-:Y:S04]  /*4c130*/  STL [R1+0x1eb0], R19 ;  /* 0x001eb01301007387 */ /* 0x000fe80000100800 */
[----:B------:R0:W-:Y:S04]  /*4c140*/  STL [R1+0x1ea0], R3 ;  /* 0x001ea00301007387 */ /* 0x0001e80000100800 */
[----:B------:R-:W-:Y:S01]  /*4c150*/  STL [R1+0x1ea8], R12 ;  /* 0x001ea80c01007387 */ /* 0x000fe20000100800 */
[----:B------:R-:W-:-:S03]  /*4c160*/  IADD3.X R28, PT, PT, R28, UR10, RZ, P2, !PT ;  /* 0x0000000a1c1c7c10 */ /* 0x000fc600097fe4ff */
[----:B0-----:R-:W3:Y:S04]  /*4c170*/  LDL.LU R3, [R1+0x1eac] ;  /* 0x001eac0001037983 */ /* 0x001ee80000300800 */
[----:B------:R-:W-:Y:S04]  /*4c180*/  STL [R1+0x1ecc], R13 ;  /* 0x001ecc0d01007387 */ /* 0x000fe80000100800 */
[----:B------:R0:W-:Y:S04]  /*4c190*/  STL [R1+0x1ec4], R28 ;  /* 0x001ec41c01007387 */ /* 0x0001e80000100800 */
[----:B0-----:R-:W3:Y:S01]  /*4c1a0*/  LDL.LU R28, [R1+0x1e80] ;  /* 0x001e8000011c7983 */ /* 0x001ee20000300800 */
[----:B----4-:R-:W-:-:S02]  /*4c1b0*/  IADD3 R15, P2, PT, R15, UR11, RZ ;  /* 0x0000000b0f0f7c10 */ /* 0x010fc4000ff5e0ff */
[----:B------:R-:W-:-:S03]  /*4c1c0*/  IADD3.X R14, PT, PT, R14, UR10, RZ, P6, !PT ;  /* 0x0000000a0e0e7c10 */ /* 0x000fc6000b7fe4ff */
[----:B------:R0:W-:Y:S01]  /*4c1d0*/  STL [R1+0x1e98], R15 ;  /* 0x001e980f01007387 */ /* 0x0001e20000100800 */
[----:B------:R-:W-:-:S03]  /*4c1e0*/  IADD3 R29, P6, PT, R29, UR11, RZ ;  /* 0x0000000b1d1d7c10 */ /* 0x000fc6000ffde0ff */
[----:B0-----:R-:W4:Y:S04]  /*4c1f0*/  LDL.LU R15, [R1+0x1ea4] ;  /* 0x001ea400010f7983 */ /* 0x001f280000300800 */
[----:B------:R-:W4:Y:S04]  /*4c200*/  LDL.LU R8, [R1+0x1e78] ;  /* 0x001e780001087983 */ /* 0x000f280000300800 */
[----:B------:R-:W4:Y:S04]  /*4c210*/  LDL.LU R9, [R1+0x1e9c] ;  /* 0x001e9c0001097983 */ /* 0x000f280000300800 */
[----:B------:R-:W-:Y:S04]  /*4c220*/  STL [R1+0x1ebc], R14 ;  /* 0x001ebc0e01007387 */ /* 0x000fe80000100800 */
        /* <DEDUP_REMOVED lines=15> */
[----:B------:R-:W4:Y:S04]  /*4c320*/  LDL.LU R18, [R1+0x1e38] ;  /* 0x001e380001127983 */ /* 0x000f280000300800 */
[----:B------:R-:W4:Y:S01]  /*4c330*/  LDL.LU R19, [R1+0x1e5c] ;  /* 0x001e5c0001137983 */ /* 0x000f220000300800 */
[----:B--2---:R-:W-:-:S05]  /*4c340*/  IADD3.X R0, PT, PT, R0, UR10, RZ, P5, !PT ;  /* 0x0000000a00007c10 */ /* 0x004fca000affe4ff */
[----:B------:R0:W-:Y:S04]  /*4c350*/  STL [R1+0x1eb4], R0 ;  /* 0x001eb40001007387 */ /* 0x0001e80000100800 */
[----:B0-----:R-:W2:Y:S04]  /*4c360*/  LDL.LU R0, [R1+0x1e30] ;  /* 0x001e300001007983 */ /* 0x001ea80000300800 */
[----:B------:R-:W2:Y:S04]  /*4c370*/  LDL.LU R12, [R1+0x1e54] ;  /* 0x001e5400010c7983 */ /* 0x000ea80000300800 */
[----:B------:R-:W2:Y:S01]  /*4c380*/  LDL.LU R13, [R1+0x1e28] ;  /* 0x001e2800010d7983 */ /* 0x000ea20000300800 */
[----:B---3--:R-:W-:-:S05]  /*4c390*/  IADD3 R2, P5, PT, R2, UR11, RZ ;  /* 0x0000000b02027c10 */ /* 0x008fca000ffbe0ff */
[----:B------:R0:W-:Y:S01]  /*4c3a0*/  STL [R1+0x1e88], R2 ;  /* 0x001e880201007387 */ /* 0x0001e20000100800 */
[----:B------:R-:W-:-:S03]  /*4c3b0*/  IADD3.X R3, PT, PT, R3, UR10, RZ, P1, !PT ;  /* 0x0000000a03037c10 */ /* 0x000fc60008ffe4ff */
[----:B0-----:R-:W3:Y:S04]  /*4c3c0*/  LDL.LU R2, [R1+0x1e4c] ;  /* 0x001e4c0001027983 */ /* 0x001ee80000300800 */
[----:B------:R0:W-:Y:S01]  /*4c3d0*/  STL [R1+0x1eac], R3 ;  /* 0x001eac0301007387 */ /* 0x0001e20000100800 */
[----:B------:R-:W-:-:S03]  /*4c3e0*/  IADD3 R28, P1, PT, R28, UR11, RZ ;  /* 0x0000000b1c1c7c10 */ /* 0x000fc6000ff3e0ff */
[----:B0-----:R-:W3:Y:S04]  /*4c3f0*/  LDL.LU R3, [R1+0x1e20] ;  /* 0x001e200001037983 */ /* 0x001ee80000300800 */
[----:B------:R0:W-:Y:S04]  /*4c400*/  STL [R1+0x1e80], R28 ;  /* 0x001e801c01007387 */ /* 0x0001e80000100800 */
[----:B0-----:R-:W3:Y:S04]  /*4c410*/  LDL.LU R28, [R1+0x1e44] ;  /* 0x001e4400011c7983 */ /* 0x001ee80000300800 */
[----:B------:R-:W3:Y:S01]  /*4c420*/  LDL.LU R14, [R1+0x1e18] ;  /* 0x001e1800010e7983 */ /* 0x000ee20000300800 */
[----:B----4-:R-:W-:-:S02]  /*4c430*/  IADD3.X R15, PT, PT, R15, UR10, RZ, P4, !PT ;  /* 0x0000000a0f0f7c10 */ /* 0x010fc4000a7fe4ff */
[----:B------:R-:W-:Y:S02]  /*4c440*/  IADD3 R8, P4, PT, R8, UR11, RZ ;  /* 0x0000000b08087c10 */ /* 0x000fe4000ff9e0ff */
        /* <DEDUP_REMOVED lines=8> */
[----:B0-----:R-:W4:Y:S04]  /*4c4d0*/  LDL.LU R15, [R1+0x1e3c] ;  /* 0x001e3c00010f7983 */ /* 0x001f280000300800 */
        /* <DEDUP_REMOVED lines=18> */
[----:B------:R-:W-:Y:S01]  /*4c600*/  STL [R1+0x1e74], R22 ;  /* 0x001e741601007387 */ /* 0x000fe20000100800 */
[----:B------:R-:W-:Y:S02]  /*4c610*/  IADD3.X R17, PT, PT, R17, UR10, RZ, P2, !PT ;  /* 0x0000000a11117c10 */ /* 0x000fe400097fe4ff */
[----:B------:R-:W-:Y:S01]  /*4c620*/  IADD3.X R19, PT, PT, R19, UR10, RZ, P6, !PT ;  /* 0x0000000a13137c10 */ /* 0x000fe2000b7fe4ff */
[----:B------:R0:W-:Y:S04]  /*4c630*/  STL [R1+0x1e40], R29 ;  /* 0x001e401d01007387 */ /* 0x0001e80000100800 */
[----:B------:R-:W-:Y:S01]  /*4c640*/  STL [R1+0x1e48], R23 ;  /* 0x001e481701007387 */ /* 0x000fe20000100800 */
[----:B------:R-:W-:-:S03]  /*4c650*/  IADD3 R18, P2, PT, R18, UR11, RZ ;  /* 0x0000000b12127c10 */ /* 0x000fc6000ff5e0ff */
[----:B0-----:R-:W4:Y:S04]  /*4c660*/  LDL.LU R29, [R1+0x1e10] ;  /* 0x001e1000011d7983 */ /* 0x001f280000300800 */
[----:B------:R-:W-:Y:S04]  /*4c670*/  STL [R1+0x1e6c], R16 ;  /* 0x001e6c1001007387 */ /* 0x000fe80000100800 */
[----:B------:R-:W-:Y:S01]  /*4c680*/  STL [R1+0x1e64], R17 ;  /* 0x001e641101007387 */ /* 0x000fe20000100800 */
[----:B--2---:R-:W-:Y:S02]  /*4c690*/  IADD3 R0, P6, PT, R0, UR11, RZ ;  /* 0x0000000b00007c10 */ /* 0x004fe4000ffde0ff */
[----:B------:R-:W-:-:S03]  /*4c6a0*/  IADD3.X R12, PT, PT, R12, UR10, RZ, P5, !PT ;  /* 0x0000000a0c0c7c10 */ /* 0x000fc6000affe4ff */
[----:B------:R0:W-:Y:S04]  /*4c6b0*/  STL [R1+0x1e30], R0 ;  /* 0x001e300001007387 */ /* 0x0001e80000100800 */
[----:B------:R-:W-:Y:S01]  /*4c6c0*/  STL [R1+0x1e38], R18 ;  /* 0x001e381201007387 */ /* 0x000fe20000100800 */
[----:B------:R-:W-:-:S03]  /*4c6d0*/  IADD3 R13, P5, PT, R13, UR11, RZ ;  /* 0x0000000b0d0d7c10 */ /* 0x000fc6000ffbe0ff */
[----:B0-----:R-:W2:Y:S04]  /*4c6e0*/  LDL.LU R0, [R1+0x1e34] ;  /* 0x001e340001007983 */ /* 0x001ea80000300800 */
[----:B------:R-:W-:Y:S01]  /*4c6f0*/  STL [R1+0x1e5c], R19 ;  /* 0x001e5c1301007387 */ /* 0x000fe20000100800 */
[----:B---3--:R-:W-:-:S05]  /*4c700*/  IADD3.X R2, PT, PT, R2, UR10, RZ, P1, !PT ;  /* 0x0000000a02027c10 */ /* 0x008fca0008ffe4ff */
[----:B------:R0:W-:Y:S04]  /*4c710*/  STL [R1+0x1e4c], R2 ;  /* 0x001e4c0201007387 */ /* 0x0001e80000100800 */
[----:B------:R-:W-:Y:S01]  /*4c720*/  STL [R1+0x1e54], R12 ;  /* 0x001e540c01007387 */ /* 0x000fe20000100800 */
[----:B------:R-:W-:-:S03]  /*4c730*/  IADD3 R3, P1, PT, R3, UR11, RZ ;  /* 0x0000000b03037c10 */ /* 0x000fc6000ff3e0ff */
[----:B0-----:R-:W3:Y:S04]  /*4c740*/  LDL.LU R2, [R1+0x1e08] ;  /* 0x001e080001027983 */ /* 0x001ee80000300800 */
[----:B------:R-:W-:Y:S04]  /*4c750*/  STL [R1+0x1e28], R13 ;  /* 0x001e280d01007387 */ /* 0x000fe80000100800 */
[----:B------:R0:W-:Y:S01]  /*4c760*/  STL [R1+0x1e20], R3 ;  /* 0x001e200301007387 */ /* 0x0001e20000100800 */
[----:B------:R-:W-:-:S03]  /*4c770*/  IADD3.X R28, PT, PT, R28, UR10, RZ, P4, !PT ;  /* 0x0000000a1c1c7c10 */ /* 0x000fc6000a7fe4ff */
[----:B0-----:R-:W3:Y:S04]  /*4c780*/  LDL.LU R3, [R1+0x1e2c] ;  /* 0x001e2c0001037983 */ /* 0x001ee80000300800 */
[----:B------:R0:W-:Y:S04]  /*4c790*/  STL [R1+0x1e44], R28 ;  /* 0x001e441c01007387 */ /* 0x0001e80000100800 */
[----:B0-----:R-:W3:Y:S01]  /*4c7a0*/  LDL.LU R28, [R1+0x1e00] ;  /* 0x001e0000011c7983 */ /* 0x001ee20000300800 */
[----:B------:R-:W-:-:S03]  /*4c7b0*/  IADD3 R14, P4, PT, R14, UR11, RZ ;  /* 0x0000000b0e0e7c10 */ /* 0x000fc6000ff9e0ff */
[----:B------:R-:W3:Y:S01]  /*4c7c0*/  LDL.LU R8, [R1+0x1e24] ;  /* 0x001e240001087983 */ /* 0x000ee20000300800 */
[----:B----4-:R-:W-:-:S03]  /*4c7d0*/  IADD3.X R15, PT, PT, R15, UR10, RZ, P3, !PT ;  /* 0x0000000a0f0f7c10 */ /* 0x010fc60009ffe4ff */
        /* <DEDUP_REMOVED lines=19> */
[----:B------:R-:W-:-:S05]  /*4c910*/  IADD3 R29, P3, PT, R29, UR11, RZ ;  /* 0x0000000b1d1d7c10 */ /* 0x000fca000ff7e0ff */
[----:B------:R0:W-:Y:S04]  /*4c920*/  STL [R1+0x1e10], R29 ;  /* 0x001e101d01007387 */ /* 0x0001e80000100800 */
[----:B0-----:R-:W4:Y:S04]  /*4c930*/  LDL.LU R29, [R1+0x1ddc] ;  /* 0x001ddc00011d7983 */ /* 0x001f280000300800 */
[----:B------:R-:W4:Y:S04]  /*4c940*/  LDL.LU R12, [R1+0x1db0] ;  /* 0x001db000010c7983 */ /* 0x000f280000300800 */
[----:B------:R-:W4:Y:S01]  /*4c950*/  LDL.LU R13, [R1+0x1dd4] ;  /* 0x001dd400010d7983 */ /* 0x000f220000300800 */
[----:B--2---:R-:W-:-:S05]  /*4c960*/  IADD3.X R0, PT, PT, R0, UR10, RZ, P2, !PT ;  /* 0x0000000a00007c10 */ /* 0x004fca00097fe4ff */
[----:B------:R0:W-:Y:S04]  /*4c970*/  STL [R1+0x1e34], R0 ;  /* 0x001e340001007387 */ /* 0x0001e80000100800 */
[----:B0-----:R-:W2:Y:S01]  /*4c980*/  LDL.LU R0, [R1+0x1da8] ;  /* 0x001da80001007983 */ /* 0x001ea20000300800 */
[----:B---3--:R-:W-:-:S05]  /*4c990*/  IADD3 R2, P2, PT, R2, UR11, RZ ;  /* 0x0000000b02027c10 */ /* 0x008fca000ff5e0ff */
        /* <DEDUP_REMOVED lines=10> */
[----:B----4-:R-:W-:Y:S02]  /*4ca40*/  IADD3 R9, P5, PT, R9, UR11, RZ ;  /* 0x0000000b09097c10 */ /* 0x010fe4000ffbe0ff */
        /* <DEDUP_REMOVED lines=29> */
[----:B------:R-:W-:Y:S02]  /*4cc20*/  IADD3.X R29, PT, PT, R29, UR10, RZ, P3, !PT ;  /* 0x0000000a1d1d7c10 */ /* 0x000fe40009ffe4ff */
[----:B------:R-:W-:Y:S02]  /*4cc30*/  IADD3 R19, P4, PT, R19, UR11, RZ ;  /* 0x0000000b13137c10 */ /* 0x000fe4000ff9e0ff */
[----:B------:R-:W-:Y:S01]  /*4cc40*/  IADD3.X R13, PT, PT, R13, UR10, RZ, P2, !PT ;  /* 0x0000000a0d0d7c10 */ /* 0x000fe200097fe4ff */
[----:B0-----:R-:W4:Y:S04]  /*4cc50*/  LDL.LU R15, [R1+0x1dbc] ;  /* 0x001dbc00010f7983 */ /* 0x001f280000300800 */
[----:B------:R-:W-:Y:S04]  /*4cc60*/  STL [R1+0x1dc8], R16 ;  /* 0x001dc81001007387 */ /* 0x000fe80000100800 */
[----:B------:R-:W-:Y:S04]  /*4cc70*/  STL [R1+0x1dc0], R17 ;  /* 0x001dc01101007387 */ /* 0x000fe80000100800 */
[----:B------:R0:W-:Y:S04]  /*4cc80*/  STL [R1+0x1ddc], R29 ;  /* 0x001ddc1d01007387 */ /* 0x0001e80000100800 */
[----:B------:R-:W-:Y:S01]  /*4cc90*/  STL [R1+0x1de4], R18 ;  /* 0x001de41201007387 */ /* 0x000fe20000100800 */
[----:B------:R-:W-:-:S03]  /*4cca0*/  IADD3 R12, P3, PT, R12, UR11, RZ ;  /* 0x0000000b0c0c7c10 */ /* 0x000fc6000ff7e0ff */
[----:B0-----:R-:W4:Y:S04]  /*4ccb0*/  LDL.LU R29, [R1+0x1d90] ;  /* 0x001d9000011d7983 */ /* 0x001f280000300800 */
[----:B------:R-:W-:Y:S01]  /*4ccc0*/  STL [R1+0x1db8], R19 ;  /* 0x001db81301007387 */ /* 0x000fe20000100800 */
[----:B--2---:R-:W-:-:S05]  /*4ccd0*/  IADD3 R0, P2, PT, R0, UR11, RZ ;  /* 0x0000000b00007c10 */ /* 0x004fca000ff5e0ff */
[----:B------:R0:W-:Y:S04]  /*4cce0*/  STL [R1+0x1da8], R0 ;  /* 0x001da80001007387 */ /* 0x0001e80000100800 */
[----:B------:R-:W-:Y:S04]  /*4ccf0*/  STL [R1+0x1db0], R12 ;  /* 0x001db00c01007387 */ /* 0x000fe80000100800 */
[----:B0-----:R-:W2:Y:S04]  /*4cd00*/  LDL.LU R0, [R1+0x1db4] ;  /* 0x001db40001007983 */ /* 0x001ea80000300800 */
[----:B------:R-:W-:Y:S01]  /*4cd10*/  STL [R1+0x1dd4], R13 ;  /* 0x001dd40d01007387 */ /* 0x000fe20000100800 */
[----:B---3--:R-:W-:-:S05]  /*4cd20*/  IADD3.X R2, PT, PT, R2, UR10, RZ, P6, !PT ;  /* 0x0000000a02027c10 */ /* 0x008fca000b7fe4ff */
[----:B------:R0:W-:Y:S01]  /*4cd30*/  STL [R1+0x1dcc], R2 ;  /* 0x001dcc0201007387 */ /* 0x0001e20000100800 */
[----:B------:R-:W-:-:S03]  /*4cd40*/  IADD3 R3, P6, PT, R3, UR11, RZ ;  /* 0x0000000b03037c10 */ /* 0x000fc6000ffde0ff */
[----:B0-----:R-:W3:Y:S01]  /*4cd50*/  LDL.LU R2, [R1+0x1d88] ;  /* 0x001d880001027983 */ /* 0x001ee20000300800 */
[----:B------:R-:W-:-:S03]  /*4cd60*/  IADD3.X R14, PT, PT, R14, UR10, RZ, P5, !PT ;  /* 0x0000000a0e0e7c10 */ /* 0x000fc6000affe4ff */
        /* <DEDUP_REMOVED lines=32> */
[----:B------:R0:W-:Y:S04]  /*4cf70*/  STL [R1+0x1db4], R0 ;  /* 0x001db40001007387 */ /* 0x0001e80000100800 */
[----:B0-----:R-:W2:Y:S01]  /*4cf80*/  LDL.LU R0, [R1+0x1d28] ;  /* 0x001d280001007983 */ /* 0x001ea20000300800 */
[----:B---3--:R-:W-:-:S05]  /*4cf90*/  IADD3 R2, P4, PT, R2, UR11, RZ ;  /* 0x0000000b02027c10 */ /* 0x008fca000ff9e0ff */
[----:B------:R0:W-:Y:S01]  /*4cfa0*/  STL [R1+0x1d88], R2 ;  /* 0x001d880201007387 */ /* 0x0001e20000100800 */
[----:B------:R-:W-:-:S03]  /*4cfb0*/  IADD3.X R3, PT, PT, R3, UR10, RZ, P3, !PT ;  /* 0x0000000a03037c10 */ /* 0x000fc60009ffe4ff */
[----:B0-----:R-:W3:Y:S04]  /*4cfc0*/  LDL.LU R2, [R1+0x1d4c] ;  /* 0x001d4c0001027983 */ /* 0x001ee80000300800 */
[----:B------:R-:W3:Y:S01]  /*4cfd0*/  LDL.LU R14, [R1+0x1d20] ;  /* 0x001d2000010e7983 */ /* 0x000ee20000300800 */
[----:B------:R-:W-:Y:S02]  /*4cfe0*/  IADD3 R8, P3, PT, R8, UR11, RZ ;  /* 0x0000000b08087c10 */ /* 0x000fe4000ff7e0ff */
[----:B------:R-:W-:Y:S01]  /*4cff0*/  IADD3.X R9, PT, PT, R9, UR10, RZ, P2, !PT ;  /* 0x0000000a09097c10 */ /* 0x000fe200097fe4ff */
[----:B------:R0:W-:Y:S01]  /*4d000*/  STL [R1+0x1dac], R3 ;  /* 0x001dac0301007387 */ /* 0x0001e20000100800 */
[----:B------:R-:W-:Y:S02]  /*4d010*/  IADD3 R10, P2, PT, R10, UR11, RZ ;  /* 0x0000000b0a0a7c10 */ /* 0x000fe4000ff5e0ff */
[----:B------:R-:W-:-:S02]  /*4d020*/  IADD3.X R11, PT, PT, R11, UR10, RZ, P6, !PT ;  /* 0x0000000a0b0b7c10 */ /* 0x000fc4000b7fe4ff */
[----:B------:R-:W-:Y:S02]  /*4d030*/  IADD3 R24, P6, PT, R24, UR11, RZ ;  /* 0x0000000b18187c10 */ /* 0x000fe4000ffde0ff */
[----:B------:R-:W-:Y:S02]  /*4d040*/  IADD3.X R25, PT, PT, R25, UR10, RZ, P5, !PT ;  /* 0x0000000a19197c10 */ /* 0x000fe4000affe4ff */
[----:B------:R-:W-:Y:S01]  /*4d050*/  IADD3 R26, P5, PT, R26, UR11, RZ ;  /* 0x0000000b1a1a7c10 */ /* 0x000fe2000ffbe0ff */
[----:B0-----:R-:W3:Y:S04]  /*4d060*/  LDL.LU R3, [R1+0x1d44] ;  /* 0x001d440001037983 */ /* 0x001ee80000300800 */
[----:B------:R-:W-:Y:S04]  /*4d070*/  STL [R1+0x1d80], R8 ;  /* 0x001d800801007387 */ /* 0x000fe80000100800 */
        /* <DEDUP_REMOVED lines=24> */
[----:B------:R-:W-:Y:S02]  /*4d200*/  IADD3 R18, P6, PT, R18, UR11, RZ ;  /* 0x0000000b12127c10 */ /* 0x000fe4000ffde0ff */
[----:B----4-:R-:W-:Y:S01]  /*4d210*/  IADD3 R15, P5, PT, R15, UR11, RZ ;  /* 0x0000000b0f0f7c10 */ /* 0x010fe2000ffbe0ff */
[----:B------:R-:W-:Y:S04]  /*4d220*/  STL [R1+0x1d74], R16 ;  /* 0x001d741001007387 */ /* 0x000fe80000100800 */
[----:B------:R-:W-:Y:S01]  /*4d230*/  STL [R1+0x1d6c], R17 ;  /* 0x001d6c1101007387 */ /* 0x000fe20000100800 */
[----:B------:R-:W-:-:S03]  /*4d240*/  IADD3.X R12, PT, PT, R12, UR10, RZ, P1, !PT ;  /* 0x0000000a0c0c7c10 */ /* 0x000fc60008ffe4ff */
[----:B------:R0:W-:Y:S04]  /*4d250*/  STL [R1+0x1d38], R15 ;  /* 0x001d380f01007387 */ /* 0x0001e80000100800 */
        /* <DEDUP_REMOVED lines=10> */
[----:B------:R0:W-:Y:S04]  /*4d300*/  STL [R1+0x1d28], R0 ;  /* 0x001d280001007387 */ /* 0x0001e80000100800 */
[----:B0-----:R-:W2:Y:S01]  /*4d310*/  LDL.LU R0, [R1+0x1d34] ;  /* 0x001d340001007983 */ /* 0x001ea20000300800 */
[----:B---3--:R-:W-:Y:S02]  /*4d320*/  IADD3.X R2, PT, PT, R2, UR10, RZ, P3, !PT ;  /* 0x0000000a02027c10 */ /* 0x008fe40009ffe4ff */
        /* <DEDUP_REMOVED lines=27> */
[----:B------:R-:W3:Y:S04]  /*4d4e0*/  LDL.LU R12, [R1+0x1cb8] ;  /* 0x001cb800010c7983 */ /* 0x000ee80000300800 */
[----:B------:R-:W3:Y:S01]  /*4d4f0*/  LDL.LU R13, [R1+0x1cdc] ;  /* 0x001cdc00010d7983 */ /* 0x000ee20000300800 */
[----:B----4-:R-:W-:-:S05]  /*4d500*/  IADD3.X R15, PT, PT, R15, UR10, RZ, P6, !PT ;  /* 0x0000000a0f0f7c10 */ /* 0x010fca000b7fe4ff */
[----:B------:R0:W-:Y:S01]  /*4d510*/  STL [R1+0x1d3c], R15 ;  /* 0x001d3c0f01007387 */ /* 0x0001e20000100800 */
[----:B------:R-:W-:-:S03]  /*4d520*/  IADD3 R29, P6, PT, R29, UR11, RZ ;  /* 0x0000000b1d1d7c10 */ /* 0x000fc6000ffde0ff */
[----:B0-----:R-:W4:Y:S04]  /*4d530*/  LDL.LU R15, [R1+0x1cb0] ;  /* 0x001cb000010f7983 */ /* 0x001f280000300800 */
[----:B------:R0:W-:Y:S04]  /*4d540*/  STL [R1+0x1d10], R29 ;  /* 0x001d101d01007387 */ /* 0x0001e80000100800 */
[----:B0-----:R-:W4:Y:S01]  /*4d550*/  LDL.LU R29, [R1+0x1cd4] ;  /* 0x001cd400011d7983 */ /* 0x001f220000300800 */
[----:B--2---:R-:W-:-:S05]  /*4d560*/  IADD3.X R0, PT, PT, R0, UR10, RZ, P5, !PT ;  /* 0x0000000a00007c10 */ /* 0x004fca000affe4ff */
[----:B------:R0:W-:Y:S04]  /*4d570*/  STL [R1+0x1d34], R0 ;  /* 0x001d340001007387 */ /* 0x0001e80000100800 */
[----:B0-----:R-:W2:Y:S04]  /*4d580*/  LDL.LU R0, [R1+0x1ca8] ;  /* 0x001ca80001007983 */ /* 0x001ea80000300800 */
[----:B------:R-:W2:Y:S01]  /*4d590*/  LDL.LU R14, [R1+0x1ccc] ;  /* 0x001ccc00010e7983 */ /* 0x000ea20000300800 */
[----:B---3--:R-:W-:Y:S02]  /*4d5a0*/  IADD3 R2, P5, PT, R2, UR11, RZ ;  /* 0x0000000b02027c10 */ /* 0x008fe4000ffbe0ff */
[----:B------:R-:W-:-:S02]  /*4d5b0*/  IADD3.X R8, PT, PT, R8, UR10, RZ, P1, !PT ;  /* 0x0000000a08087c10 */ /* 0x000fc40008ffe4ff */
[----:B------:R-:W-:Y:S02]  /*4d5c0*/  IADD3 R9, P1, PT, R9, UR11, RZ ;  /* 0x0000000b09097c10 */ /* 0x000fe4000ff3e0ff */
[----:B------:R-:W-:Y:S01]  /*4d5d0*/  IADD3.X R10, PT, PT, R10, UR10, RZ, P4, !PT ;  /* 0x0000000a0a0a7c10 */ /* 0x000fe2000a7fe4ff */
[----:B------:R0:W-:Y:S01]  /*4d5e0*/  STL [R1+0x1d08], R2 ;  /* 0x001d080201007387 */ /* 0x0001e20000100800 */
[----:B------:R-:W-:Y:S02]  /*4d5f0*/  IADD3 R11, P4, PT, R11, UR11, RZ ;  /* 0x0000000b0b0b7c10 */ /* 0x000fe4000ff9e0ff */
[----:B------:R-:W-:Y:S02]  /*4d600*/  IADD3.X R24, PT, PT, R24, UR10, RZ, P3, !PT ;  /* 0x0000000a18187c10 */ /* 0x000fe40009ffe4ff */
[----:B------:R-:W-:Y:S02]  /*4d610*/  IADD3 R25, P3, PT, R25, UR11, RZ ;  /* 0x0000000b19197c10 */ /* 0x000fe4000ff7e0ff */
[----:B------:R-:W-:-:S02]  /*4d620*/  IADD3.X R26, PT, PT, R26, UR10, RZ, P2, !PT ;  /* 0x0000000a1a1a7c10 */ /* 0x000fc400097fe4ff */
[----:B------:R-:W-:Y:S01]  /*4d630*/  IADD3 R27, P2, PT, R27, UR11, RZ ;  /* 0x0000000b1b1b7c10 */ /* 0x000fe2000ff5e0ff */
[----:B0-----:R-:W3:Y:S04]  /*4d640*/  LDL.LU R2, [R1+0x1ca0] ;  /* 0x001ca00001027983 */ /* 0x001ee80000300800 */
[----:B------:R-:W-:Y:S04]  /*4d650*/  STL [R1+0x1d2c], R8 ;  /* 0x001d2c0801007387 */ /* 0x000fe80000100800 */
        /* <DEDUP_REMOVED lines=21> */
[----:B------:R-:W-:Y:S01]  /*4d7b0*/  IADD3.X R18, PT, PT, R18, UR10, RZ, P3, !PT ;  /* 0x0000000a12127c10 */ /* 0x000fe20009ffe4ff */
[----:B0-----:R-:W3:Y:S01]  /*4d7c0*/  LDL.LU R3, [R1+0x1cc4] ;  /* 0x001cc40001037983 */ /* 0x001ee20000300800 */
[----:B------:R-:W-:-:S03]  /*4d7d0*/  IADD3.X R28, PT, PT, R28, UR10, RZ, P2, !PT ;  /* 0x0000000a1c1c7c10 */ /* 0x000fc600097fe4ff */
[----:B------:R-:W-:Y:S04]  /*4d7e0*/  STL [R1+0x1cd0], R16 ;  /* 0x001cd01001007387 */ /* 0x000fe80000100800 */
[----:B------:R-:W-:Y:S04]  /*4d7f0*/  STL [R1+0x1cc8], R17 ;  /* 0x001cc81101007387 */ /* 0x000fe80000100800 */
[----:B------:R0:W-:Y:S04]  /*4d800*/  STL [R1+0x1ce4], R28 ;  /* 0x001ce41c01007387 */ /* 0x0001e80000100800 */
[----:B------:R-:W-:Y:S04]  /*4d810*/  STL [R1+0x1cec], R18 ;  /* 0x001cec1201007387 */ /* 0x000fe80000100800 */
[----:B0-----:R-:W3:Y:S01]  /*4d820*/  LDL.LU R28, [R1+0x1c98] ;  /* 0x001c9800011c7983 */ /* 0x001ee20000300800 */
[----:B------:R-:W-:-:S02]  /*4d830*/  IADD3 R19, P3, PT, R19, UR11, RZ ;  /* 0x0000000b13137c10 */ /* 0x000fc4000ff7e0ff */
[----:B------:R-:W-:Y:S02]  /*4d840*/  IADD3.X R13, PT, PT, R13, UR10, RZ, P6, !PT ;  /* 0x0000000a0d0d7c10 */ /* 0x000fe4000b7fe4ff */
[----:B------:R-:W-:Y:S02]  /*4d850*/  IADD3 R12, P2, PT, R12, UR11, RZ ;  /* 0x0000000b0c0c7c10 */ /* 0x000fe4000ff5e0ff */
[----:B----4-:R-:W-:Y:S01]  /*4d860*/  IADD3 R15, P6, PT, R15, UR11, RZ ;  /* 0x0000000b0f0f7c10 */ /* 0x010fe2000ffde0ff */
        /* <DEDUP_REMOVED lines=9> */
[----:B------:R-:W-:-:S03]  /*4d900*/  IADD3.X R14, PT, PT, R14, UR10, RZ, P1, !PT ;  /* 0x0000000a0e0e7c10 */ /* 0x000fc60008ffe4ff */
[----:B------:R0:W-:Y:S04]  /*4d910*/  STL [R1+0x1ca8], R0 ;  /* 0x001ca80001007387 */ /* 0x0001e80000100800 */
[----:B0-----:R-:W2:Y:S04]  /*4d920*/  LDL.LU R0, [R1+0x1cb4] ;  /* 0x001cb40001007983 */ /* 0x001ea80000300800 */
[----:B------:R-:W2:Y:S04]  /*4d930*/  LDL.LU R8, [R1+0x1c88] ;  /* 0x001c880001087983 */ /* 0x000ea80000300800 */
[----:B------:R-:W2:Y:S04]  /*4d940*/  LDL.LU R9, [R1+0x1cac] ;  /* 0x001cac0001097983 */ /* 0x000ea80000300800 */
[----:B------:R-:W-:Y:S04]  /*4d950*/  STL [R1+0x1ccc], R14 ;  /* 0x001ccc0e01007387 */ /* 0x000fe80000100800 */
[----:B------:R-:W2:Y:S01]  /*4d960*/  LDL.LU R10, [R1+0x1c80] ;  /* 0x001c8000010a7983 */ /* 0x000ea20000300800 */
[----:B---3--:R-:W-:-:S05]  /*4d970*/  IADD3 R2, P1, PT, R2, UR11, RZ ;  /* 0x0000000b02027c10 */ /* 0x008fca000ff3e0ff */
        /* <DEDUP_REMOVED lines=17> */
[----:B------:R0:W-:Y:S04]  /*4da90*/  STL [R1+0x1cc4], R3 ;  /* 0x001cc40301007387 */ /* 0x0001e80000100800 */
[----:B0-----:R-:W3:Y:S01]  /*4daa0*/  LDL.LU R3, [R1+0x1c40] ;  /* 0x001c400001037983 */ /* 0x001ee20000300800 */
[----:B------:R-:W-:-:S03]  /*4dab0*/  IADD3 R28, P4, PT, R28, UR11, RZ ;  /* 0x0000000b1c1c7c10 */ /* 0x000fc6000ff9e0ff */
        /* <DEDUP_REMOVED lines=12> */
[----:B------:R-:W-:Y:S02]  /*4db80*/  IADD3 R8, P2, PT, R8, UR11, RZ ;  /* 0x0000000b08087c10 */ /* 0x000fe4000ff5e0ff */
[----:B------:R-:W-:Y:S02]  /*4db90*/  IADD3.X R9, PT, PT, R9, UR10, RZ, P6, !PT ;  /* 0x0000000a09097c10 */ /* 0x000fe4000b7fe4ff */
[----:B------:R-:W-:Y:S01]  /*4dba0*/  IADD3 R10, P6, PT, R10, UR11, RZ ;  /* 0x0000000b0a0a7c10 */ /* 0x000fe2000ffde0ff */
[----:B------:R0:W-:Y:S01]  /*4dbb0*/  STL [R1+0x1cb4], R0 ;  /* 0x001cb40001007387 */ /* 0x0001e20000100800 */
[----:B---3--:R-:W-:Y:S02]  /*4dbc0*/  IADD3.X R11, PT, PT, R11, UR10, RZ, P5, !PT ;  /* 0x0000000a0b0b7c10 */ /* 0x008fe4000affe4ff */
[----:B------:R-:W-:Y:S01]  /*4dbd0*/  IADD3 R24, P5, PT, R24, UR11, RZ ;  /* 0x0000000b18187c10 */ /* 0x000fe2000ffbe0ff */
[----:B0-----:R-:W2:Y:S04]  /*4dbe0*/  LDL.LU R0, [R1+0x1c4c] ;  /* 0x001c4c0001007983 */ /* 0x001ea80000300800 */
        /* <DEDUP_REMOVED lines=27> */
[----:B0-----:R-:W3:Y:S01]  /*4dda0*/  LDL.LU R2, [R1+0x1c20] ;  /* 0x001c200001027983 */ /* 0x001ee20000300800 */
[----:B------:R-:W-:-:S03]  /*4ddb0*/  IADD3 R3, P1, PT, R3, UR11, RZ ;  /* 0x0000000b03037c10 */ /* 0x000fc6000ff3e0ff */
[----:B------:R-:W-:Y:S04]  /*4ddc0*/  STL [R1+0x1c7c], R16 ;  /* 0x001c7c1001007387 */ /* 0x000fe80000100800 */
[----:B------:R-:W-:Y:S04]  /*4ddd0*/  STL [R1+0x1c74], R17 ;  /* 0x001c741101007387 */ /* 0x000fe80000100800 */
[----:B------:R0:W-:Y:S04]  /*4dde0*/  STL [R1+0x1c40], R3 ;  /* 0x001c400301007387 */ /* 0x0001e80000100800 */
[----:B------:R-:W-:Y:S01]  /*4ddf0*/  STL [R1+0x1c48], R18 ;  /* 0x001c481201007387 */ /* 0x000fe20000100800 */
[----:B------:R-:W-:-:S03]  /*4de00*/  IADD3.X R12, PT, PT, R12, UR10, RZ, P4, !PT ;  /* 0x0000000a0c0c7c10 */ /* 0x000fc6000a7fe4ff */
[----:B0-----:R-:W3:Y:S01]  /*4de10*/  LDL.LU R3, [R1+0x1c44] ;  /* 0x001c440001037983 */ /* 0x001ee20000300800 */
[----:B------:R-:W-:-:S03]  /*4de20*/  IADD3.X R28, PT, PT, R28, UR10, RZ, P3, !PT ;  /* 0x0000000a1c1c7c10 */ /* 0x000fc60009ffe4ff */
        /* <DEDUP_REMOVED lines=40> */
[----:B------:R0:W-:Y:S04]  /*4e0b0*/  STL [R1+0x1c44], R3 ;  /* 0x001c440301007387 */ /* 0x0001e80000100800 */
[----:B0-----:R-:W3:Y:S01]  /*4e0c0*/  LDL.LU R3, [R1+0x1bb8] ;  /* 0x001bb80001037983 */ /* 0x001ee20000300800 */
[----:B------:R-:W-:-:S05]  /*4e0d0*/  IADD3 R28, P5, PT, R28, UR11, RZ ;  /* 0x0000000b1c1c7c10 */ /* 0x000fca000ffbe0ff */
[----:B------:R0:W-:Y:S04]  /*4e0e0*/  STL [R1+0x1c18], R28 ;  /* 0x001c181c01007387 */ /* 0x0001e80000100800 */
[----:B0-----:R-:W3:Y:S01]  /*4e0f0*/  LDL.LU R28, [R1+0x1bdc] ;  /* 0x001bdc00011c7983 */ /* 0x001ee20000300800 */
[----:B----4-:R-:W-:-:S05]  /*4e100*/  IADD3.X R15, PT, PT, R15, UR10, RZ, P1, !PT ;  /* 0x0000000a0f0f7c10 */ /* 0x010fca0008ffe4ff */
[----:B------:R0:W-:Y:S01]  /*4e110*/  STL [R1+0x1c3c], R15 ;  /* 0x001c3c0f01007387 */ /* 0x0001e20000100800 */
[----:B------:R-:W-:Y:S02]  /*4e120*/  IADD3 R29, P1, PT, R29, UR11, RZ ;  /* 0x0000000b1d1d7c10 */ /* 0x000fe4000ff3e0ff */
[----:B------:R-:W-:Y:S01]  /*4e130*/  IADD3.X R8, PT, PT, R8, UR10, RZ, P4, !PT ;  /* 0x0000000a08087c10 */ /* 0x000fe2000a7fe4ff */
[----:B0-----:R-:W4:Y:S01]  /*4e140*/  LDL.LU R15, [R1+0x1bb0] ;  /* 0x001bb000010f7983 */ /* 0x001f220000300800 */
[----:B------:R-:W-:-:S03]  /*4e150*/  IADD3 R9, P4, PT, R9, UR11, RZ ;  /* 0x0000000b09097c10 */ /* 0x000fc6000ff9e0ff */
[----:B------:R-:W4:Y:S01]  /*4e160*/  LDL.LU R14, [R1+0x1bd4] ;  /* 0x001bd400010e7983 */ /* 0x000f220000300800 */
[----:B------:R-:W-:-:S03]  /*4e170*/  IADD3.X R10, PT, PT, R10, UR10, RZ, P3, !PT ;  /* 0x0000000a0a0a7c10 */ /* 0x000fc60009ffe4ff */
[----:B------:R0:W-:Y:S04]  /*4e180*/  STL [R1+0x1c10], R29 ;  /* 0x001c101d01007387 */ /* 0x0001e80000100800 */
        /* <DEDUP_REMOVED lines=34> */
[----:B------:R-:W-:Y:S02]  /*4e3b0*/  IADD3.X R13, PT, PT, R13, UR10, RZ, P5, !PT ;  /* 0x0000000a0d0d7c10 */ /* 0x000fe4000affe4ff */
[----:B------:R-:W-:Y:S01]  /*4e3c0*/  IADD3 R12, P6, PT, R12, UR11, RZ ;  /* 0x0000000b0c0c7c10 */ /* 0x000fe2000ffde0ff */
[----:B------:R0:W-:Y:S04]  /*4e3d0*/  STL [R1+0x1bec], R2 ;  /* 0x001bec0201007387 */ /* 0x0001e80000100800 */
[----:B------:R-:W-:Y:S01]  /*4e3e0*/  STL [R1+0x1bf4], R18 ;  /* 0x001bf41201007387 */ /* 0x000fe20000100800 */
[----:B------:R-:W-:-:S03]  /*4e3f0*/  IADD3 R3, P5, PT, R3, UR11, RZ ;  /* 0x0000000b03037c10 */ /* 0x000fc6000ffbe0ff */
[----:B0-----:R-:W3:Y:S04]  /*4e400*/  LDL.LU R2, [R1+0x1ba0] ;  /* 0x001ba00001027983 */ /* 0x001ee80000300800 */
[----:B------:R-:W-:Y:S04]  /*4e410*/  STL [R1+0x1bc8], R19 ;  /* 0x001bc81301007387 */ /* 0x000fe80000100800 */
[----:B------:R0:W-:Y:S04]  /*4e420*/  STL [R1+0x1bb8], R3 ;  /* 0x001bb80301007387 */ /* 0x0001e80000100800 */
[----:B------:R-:W-:Y:S04]  /*4e430*/  STL [R1+0x1bc0], R12 ;  /* 0x001bc00c01007387 */ /* 0x000fe80000100800 */
[----:B0-----:R-:W3:Y:S01]  /*4e440*/  LDL.LU R3, [R1+0x1bc4] ;  /* 0x001bc40001037983 */ /* 0x001ee20000300800 */
[----:B------:R-:W-:-:S03]  /*4e450*/  IADD3.X R28, PT, PT, R28, UR10, RZ, P1, !PT ;  /* 0x0000000a1c1c7c10 */ /* 0x000fc60008ffe4ff */
[----:B------:R-:W-:Y:S04]  /*4e460*/  STL [R1+0x1be4], R13 ;  /* 0x001be40d01007387 */ /* 0x000fe80000100800 */
[----:B------:R0:W-:Y:S04]  /*4e470*/  STL [R1+0x1bdc], R28 ;  /* 0x001bdc1c01007387 */ /* 0x0001e80000100800 */
[----:B0-----:R-:W3:Y:S01]  /*4e480*/  LDL.LU R28, [R1+0x1b98] ;  /* 0x001b9800011c7983 */ /* 0x001ee20000300800 */
[----:B----4-:R-:W-:Y:S02]  /*4e490*/  IADD3 R15, P1, PT, R15, UR11, RZ ;  /* 0x0000000b0f0f7c10 */ /* 0x010fe4000ff3e0ff */
        /* <DEDUP_REMOVED lines=33> */
[----:B------:R0:W-:Y:S04]  /*4e6b0*/  STL [R1+0x1bc4], R3 ;  /* 0x001bc40301007387 */ /* 0x0001e80000100800 */
[----:B0-----:R-:W3:Y:S01]  /*4e6c0*/  LDL.LU R3, [R1+0x1b38] ;  /* 0x001b380001037983 */ /* 0x001ee20000300800 */
[----:B------:R-:W-:-:S05]  /*4e6d0*/  IADD3 R28, P2, PT, R28, UR11, RZ ;  /* 0x0000000b1c1c7c10 */ /* 0x000fca000ff5e0ff */
[----:B------:R0:W-:Y:S04]  /*4e6e0*/  STL [R1+0x1b98], R28 ;  /* 0x001b981c01007387 */ /* 0x0001e80000100800 */
[----:B0-----:R-:W3:Y:S04]  /*4e6f0*/  LDL.LU R28, [R1+0x1b5c] ;  /* 0x001b5c00011c7983 */ /* 0x001ee80000300800 */
[----:B------:R-:W3:Y:S01]  /*4e700*/  LDL.LU R14, [R1+0x1b30] ;  /* 0x001b3000010e7983 */ /* 0x000ee20000300800 */
[----:B----4-:R-:W-:Y:S02]  /*4e710*/  IADD3.X R15, PT, PT, R15, UR10, RZ, P6, !PT ;  /* 0x0000000a0f0f7c10 */ /* 0x010fe4000b7fe4ff */
[----:B------:R-:W-:-:S02]  /*4e720*/  IADD3 R8, P6, PT, R8, UR11, RZ ;  /* 0x0000000b08087c10 */ /* 0x000fc4000ffde0ff */
[----:B------:R-:W-:Y:S02]  /*4e730*/  IADD3.X R9, PT, PT, R9, UR10, RZ, P5, !PT ;  /* 0x0000000a09097c10 */ /* 0x000fe4000affe4ff */
[----:B------:R-:W-:Y:S01]  /*4e740*/  IADD3 R10, P5, PT, R10, UR11, RZ ;  /* 0x0000000b0a0a7c10 */ /* 0x000fe2000ffbe0ff */
[----:B------:R0:W-:Y:S01]  /*4e750*/  STL [R1+0x1bbc], R15 ;  /* 0x001bbc0f01007387 */ /* 0x0001e20000100800 */
[----:B------:R-:W-:Y:S02]  /*4e760*/  IADD3.X R11, PT, PT, R11, UR10, RZ, P1, !PT ;  /* 0x0000000a0b0b7c10 */ /* 0x000fe40008ffe4ff */
[----:B------:R-:W-:Y:S02]  /*4e770*/  IADD3 R24, P1, PT, R24, UR11, RZ ;  /* 0x0000000b18187c10 */ /* 0x000fe4000ff3e0ff */
[----:B------:R-:W-:Y:S02]  /*4e780*/  IADD3.X R25, PT, PT, R25, UR10, RZ, P4, !PT ;  /* 0x0000000a19197c10 */ /* 0x000fe4000a7fe4ff */
[----:B------:R-:W-:-:S02]  /*4e790*/  IADD3 R26, P4, PT, R26, UR11, RZ ;  /* 0x0000000b1a1a7c10 */ /* 0x000fc4000ff9e0ff */
[----:B------:R-:W-:Y:S02]  /*4e7a0*/  IADD3.X R27, PT, PT, R27, UR10, RZ, P3, !PT ;  /* 0x0000000a1b1b7c10 */ /* 0x000fe40009ffe4ff */
[----:B------:R-:W-:Y:S01]  /*4e7b0*/  IADD3 R7, P3, PT, R7, UR11, RZ ;  /* 0x0000000b07077c10 */ /* 0x000fe2000ff7e0ff */
[----:B0-----:R-:W4:Y:S04]  /*4e7c0*/  LDL.LU R15, [R1+0x1b54] ;  /* 0x001b5400010f7983 */ /* 0x001f280000300800 */
[----:B------:R-:W-:Y:S04]  /*4e7d0*/  STL [R1+0x1b90], R8 ;  /* 0x001b900801007387 */ /* 0x000fe80000100800 */
        /* <DEDUP_REMOVED lines=26> */
[----:B------:R-:W-:-:S02]  /*4e980*/  IADD3.X R12, PT, PT, R12, UR10, RZ, P3, !PT ;  /* 0x0000000a0c0c7c10 */ /* 0x000fc40009ffe4ff */
[----:B------:R-:W-:Y:S01]  /*4e990*/  IADD3 R13, P3, PT, R13, UR11, RZ ;  /* 0x0000000b0d0d7c10 */ /* 0x000fe2000ff7e0ff */
[----:B------:R0:W-:Y:S04]  /*4e9a0*/  STL [R1+0x1b48], R0 ;  /* 0x001b480001007387 */ /* 0x0001e80000100800 */
[----:B------:R-:W-:Y:S04]  /*4e9b0*/  STL [R1+0x1b50], R18 ;  /* 0x001b501201007387 */ /* 0x000fe80000100800 */
        /* <DEDUP_REMOVED lines=8> */
[----:B------:R0:W-:Y:S04]  /*4ea40*/  STL [R1+0x1b38], R3 ;  /* 0x001b380301007387 */ /* 0x0001e80000100800 */
[----:B0-----:R-:W3:Y:S01]  /*4ea50*/  LDL.LU R3, [R1+0x1b44] ;  /* 0x001b440001037983 */ /* 0x001ee20000300800 */
[----:B------:R-:W-:-:S05]  /*4ea60*/  IADD3.X R28, PT, PT, R28, UR10, RZ, P6, !PT ;  /* 0x0000000a1c1c7c10 */ /* 0x000fca000b7fe4ff */
[----:B------:R0:W-:Y:S04]  /*4ea70*/  STL [R1+0x1b5c], R28 ;  /* 0x001b5c1c01007387 */ /* 0x0001e80000100800 */
[----:B0-----:R-:W3:Y:S01]  /*4ea80*/  LDL.LU R28, [R1+0x1b18] ;  /* 0x001b1800011c7983 */ /* 0x001ee20000300800 */
[----:B------:R-:W-:Y:S02]  /*4ea90*/  IADD3 R14, P6, PT, R14, UR11, RZ ;  /* 0x0000000b0e0e7c10 */ /* 0x000fe4000ffde0ff */
[----:B----4-:R-:W-:Y:S01]  /*4eaa0*/  IADD3.X R15, PT, PT, R15, UR10, RZ, P5, !PT ;  /* 0x0000000a0f0f7c10 */ /* 0x010fe2000affe4ff */
        /* <DEDUP_REMOVED lines=32> */
[----:B------:R0:W-:Y:S04]  /*4ecb0*/  STL [R1+0x1b44], R3 ;  /* 0x001b440301007387 */ /* 0x0001e80000100800 */
[----:B0-----:R-:W3:Y:S04]  /*4ecc0*/  LDL.LU R3, [R1+0x1ab8] ;  /* 0x001ab80001037983 */ /* 0x001ee80000300800 */
[----:B------:R-:W3:Y:S01]  /*4ecd0*/  LDL.LU R14, [R1+0x1adc] ;  /* 0x001adc00010e7983 */ /* 0x000ee20000300800 */
[----:B------:R-:W-:-:S05]  /*4ece0*/  IADD3 R28, P4, PT, R28, UR11, RZ ;  /* 0x0000000b1c1c7c10 */ /* 0x000fca000ff9e0ff */
[----:B------:R0:W-:Y:S04]  /*4ecf0*/  STL [R1+0x1b18], R28 ;  /* 0x001b181c01007387 */ /* 0x0001e80000100800 */
[----:B0-----:R-:W3:Y:S01]  /*4ed00*/  LDL.LU R28, [R1+0x1ab0] ;  /* 0x001ab000011c7983 */ /* 0x001ee20000300800 */
[----:B----4-:R-:W-:Y:S02]  /*4ed10*/  IADD3.X R8, PT, PT, R8, UR10, RZ, P3, !PT ;  /* 0x0000000a08087c10 */ /* 0x010fe40009ffe4ff */
[----:B------:R-:W-:Y:S02]  /*4ed20*/  IADD3 R9, P3, PT, R9, UR11, RZ ;  /* 0x0000000b09097c10 */ /* 0x000fe4000ff7e0ff */
[----:B------:R-:W-:Y:S02]  /*4ed30*/  IADD3.X R10, PT, PT, R10, UR10, RZ, P2, !PT ;  /* 0x0000000a0a0a7c10 */ /* 0x000fe400097fe4ff */
[----:B------:R-:W-:-:S02]  /*4ed40*/  IADD3 R11, P2, PT, R11, UR11, RZ ;  /* 0x0000000b0b0b7c10 */ /* 0x000fc4000ff5e0ff */
        /* <DEDUP_REMOVED lines=29> */
[----:B------:R-:W-:-:S02]  /*4ef20*/  IADD3.X R13, PT, PT, R13, UR10, RZ, P1, !PT ;  /* 0x0000000a0d0d7c10 */ /* 0x000fc40008ffe4ff */
        /* <DEDUP_REMOVED lines=18> */
[----:B------:R0:W-:Y:S04]  /*4f050*/  STL [R1+0x1ab8], R3 ;  /* 0x001ab80301007387 */ /* 0x0001e80000100800 */
[----:B0-----:R-:W3:Y:S04]  /*4f060*/  LDL.LU R3, [R1+0x1ac4] ;  /* 0x001ac40001037983 */ /* 0x001ee80000300800 */
[----:B------:R-:W3:Y:S04]  /*4f070*/  LDL.LU R8, [R1+0x1a98] ;  /* 0x001a980001087983 */ /* 0x000ee80000300800 */
[----:B------:R-:W3:Y:S01]  /*4f080*/  LDL.LU R9, [R1+0x1abc] ;  /* 0x001abc0001097983 */ /* 0x000ee20000300800 */
[----:B------:R-:W-:-:S03]  /*4f090*/  IADD3 R28, P3, PT, R28, UR11, RZ ;  /* 0x0000000b1c1c7c10 */ /* 0x000fc6000ff7e0ff */
        /* <DEDUP_REMOVED lines=32> */
[----:B0-----:R-:W3:Y:S01]  /*4f2a0*/  LDL.LU R2, [R1+0x1a64] ;  /* 0x001a640001027983 */ /* 0x001ee20000300800 */
[----:B------:R-:W-:-:S03]  /*4f2b0*/  IADD3 R8, P5, PT, R8, UR11, RZ ;  /* 0x0000000b08087c10 */ /* 0x000fc6000ffbe0ff */
[----:B------:R-:W3:Y:S01]  /*4f2c0*/  LDL.LU R14, [R1+0x1a38] ;  /* 0x001a3800010e7983 */ /* 0x000ee20000300800 */
[----:B------:R-:W-:-:S03]  /*4f2d0*/  IADD3.X R9, PT, PT, R9, UR10, RZ, P1, !PT ;  /* 0x0000000a09097c10 */ /* 0x000fc60008ffe4ff */
[----:B------:R0:W-:Y:S01]  /*4f2e0*/  STL [R1+0x1ac4], R3 ;  /* 0x001ac40301007387 */ /* 0x0001e20000100800 */
[----:B------:R-:W-:Y:S02]  /*4f2f0*/  IADD3 R10, P1, PT, R10, UR11, RZ ;  /* 0x0000000b0a0a7c10 */ /* 0x000fe4000ff3e0ff */
[----:B------:R-:W-:Y:S02]  /*4f300*/  IADD3.X R11, PT, PT, R11, UR10, RZ, P4, !PT ;  /* 0x0000000a0b0b7c10 */ /* 0x000fe4000a7fe4ff */
        /* <DEDUP_REMOVED lines=29> */
[----:B------:R-:W-:Y:S01]  /*4f4e0*/  IADD3 R18, P4, PT, R18, UR11, RZ ;  /* 0x0000000b12127c10 */ /* 0x000fe2000ff9e0ff */
[----:B------:R-:W-:Y:S04]  /*4f4f0*/  STL [R1+0x1a8c], R16 ;  /* 0x001a8c1001007387 */ /* 0x000fe80000100800 */
[----:B------:R-:W-:Y:S01]  /*4f500*/  STL [R1+0x1a84], R17 ;  /* 0x001a841101007387 */ /* 0x000fe20000100800 */
[----:B----4-:R-:W-:Y:S02]  /*4f510*/  IADD3 R15, P3, PT, R15, UR11, RZ ;  /* 0x0000000b0f0f7c10 */ /* 0x010fe4000ff7e0ff */
[----:B------:R-:W-:-:S02]  /*4f520*/  IADD3.X R12, PT, PT, R12, UR10, RZ, P2, !PT ;  /* 0x0000000a0c0c7c10 */ /* 0x000fc400097fe4ff */
[----:B------:R-:W-:Y:S01]  /*4f530*/  IADD3 R13, P2, PT, R13, UR11, RZ ;  /* 0x0000000b0d0d7c10 */ /* 0x000fe2000ff5e0ff */
[----:B------:R0:W-:Y:S04]  /*4f540*/  STL [R1+0x1a50], R15 ;  /* 0x001a500f01007387 */ /* 0x0001e80000100800 */
[----:B------:R-:W-:Y:S01]  /*4f550*/  STL [R1+0x1a58], R18 ;  /* 0x001a581201007387 */ /* 0x000fe20000100800 */
[----:B------:R-:W-:-:S03]  /*4f560*/  IADD3.X R29, PT, PT, R29, UR10, RZ, P6, !PT ;  /* 0x0000000a1d1d7c10 */ /* 0x000fc6000b7fe4ff */
        /* <DEDUP_REMOVED lines=58> */
[----:B------:R-:W-:Y:S02]  /*4f910*/  IADD3 R27, P1, PT, R27, UR11, RZ ;  /* 0x0000000b1b1b7c10 */ /* 0x000fe4000ff3e0ff */
[----:B------:R-:W-:Y:S01]  /*4f920*/  IADD3.X R7, PT, PT, R7, UR10, RZ, P4, !PT ;  /* 0x0000000a07077c10 */ /* 0x000fe2000a7fe4ff */
[----:B0-----:R-:W3:Y:S04]  /*4f930*/  LDL.LU R2, [R1+0x19b8] ;  /* 0x0019b80001027983 */ /* 0x001ee80000300800 */
[----:B------:R-:W-:Y:S04]  /*4f940*/  STL [R1+0x1a44], R8 ;  /* 0x001a440801007387 */ /* 0x000fe80000100800 */
        /* <DEDUP_REMOVED lines=29> */
[----:B------:R-:W-:Y:S02]  /*4fb20*/  IADD3.X R13, PT, PT, R13, UR10, RZ, P4, !PT ;  /* 0x0000000a0d0d7c10 */ /* 0x000fe4000a7fe4ff */
[----:B------:R-:W-:Y:S01]  /*4fb30*/  IADD3 R12, P1, PT, R12, UR11, RZ ;  /* 0x0000000b0c0c7c10 */ /* 0x000fe2000ff3e0ff */
[----:B------:R-:W-:Y:S01]  /*4fb40*/  STL [R1+0x19d8], R19 ;  /* 0x0019d81301007387 */ /* 0x000fe20000100800 */
[----:B----4-:R-:W-:-:S05]  /*4fb50*/  IADD3 R15, P4, PT, R15, UR11, RZ ;  /* 0x0000000b0f0f7c10 */ /* 0x010fca000ff9e0ff */
        /* <DEDUP_REMOVED lines=51> */
[----:B------:R0:W-:Y:S04]  /*4fe90*/  STL [R1+0x19cc], R0 ;  /* 0x0019cc0001007387 */ /* 0x0001e80000100800 */
[----:B0-----:R-:W2:Y:S04]  /*4fea0*/  LDL.LU R0, [R1+0x1964] ;  /* 0x0019640001007983 */ /* 0x001ea80000300800 */
[----:B------:R-:W-:Y:S01]  /*4feb0*/  STL [R1+0x19a0], R8 ;  /* 0x0019a00801007387 */ /* 0x000fe20000100800 */
[----:B---3--:R-:W-:-:S02]  /*4fec0*/  IADD3.X R11, PT, PT, R11, UR10, RZ, P3, !PT ;  /* 0x0000000a0b0b7c10 */ /* 0x008fc40009ffe4ff */
        /* <DEDUP_REMOVED lines=27> */
[----:B0-----:R-:W3:Y:S04]  /*50080*/  LDL.LU R2, [R1+0x1938] ;  /* 0x0019380001027983 */ /* 0x001ee80000300800 */
[----:B------:R-:W-:Y:S01]  /*50090*/  STL [R1+0x1994], R16 ;  /* 0x0019941001007387 */ /* 0x000fe20000100800 */
[----:B------:R-:W-:-:S03]  /*500a0*/  IADD3 R3, P2, PT, R3, UR11, RZ ;  /* 0x0000000b03037c10 */ /* 0x000fc6000ff5e0ff */
[----:B------:R-:W-:Y:S01]  /*500b0*/  STL [R1+0x198c], R17 ;  /* 0x00198c1101007387 */ /* 0x000fe20000100800 */
[----:B------:R-:W-:-:S03]  /*500c0*/  IADD3.X R12, PT, PT, R12, UR10, RZ, P6, !PT ;  /* 0x0000000a0c0c7c10 */ /* 0x000fc6000b7fe4ff */
[----:B------:R0:W-:Y:S04]  /*500d0*/  STL [R1+0x1958], R3 ;  /* 0x0019580301007387 */ /* 0x0001e80000100800 */
[----:B------:R-:W-:Y:S01]  /*500e0*/  STL [R1+0x1960], R18 ;  /* 0x0019601201007387 */ /* 0x000fe20000100800 */
[----:B------:R-:W-:-:S03]  /*500f0*/  IADD3.X R28, PT, PT, R28, UR10, RZ, P5, !PT ;  /* 0x0000000a1c1c7c10 */ /* 0x000fc6000affe4ff */
[----:B0-----:R-:W3:Y:S04]  /*50100*/  LDL.LU R3, [R1+0x195c] ;  /* 0x00195c0001037983 */ /* 0x001ee80000300800 */
[----:B------:R-:W-:Y:S04]  /*50110*/  STL [R1+0x1984], R19 ;  /* 0x0019841301007387 */ /* 0x000fe80000100800 */
[----:B------:R0:W-:Y:S04]  /*50120*/  STL [R1+0x1974], R28 ;  /* 0x0019741c01007387 */ /* 0x0001e80000100800 */
[----:B------:R-:W-:Y:S04]  /*50130*/  STL [R1+0x197c], R12 ;  /* 0x00197c0c01007387 */ /* 0x000fe80000100800 */
[----:B0-----:R-:W3:Y:S01]  /*50140*/  LDL.LU R28, [R1+0x1930] ;  /* 0x00193000011c7983 */ /* 0x001ee20000300800 */
[----:B------:R-:W-:-:S05]  /*50150*/  IADD3 R13, P6, PT, R13, UR11, RZ ;  /* 0x0000000b0d0d7c10 */ /* 0x000fca000ffde0ff */
[----:B------:R-:W-:Y:S01]  /*50160*/  STL [R1+0x1950], R13 ;  /* 0x0019500d01007387 */ /* 0x000fe20000100800 */
[----:B----4-:R-:W-:-:S05]  /*50170*/  IADD3 R15, P5, PT, R15, UR11, RZ ;  /* 0x0000000b0f0f7c10 */ /* 0x010fca000ffbe0ff */
        /* <DEDUP_REMOVED lines=28> */
[----:B------:R0:W-:Y:S04]  /*50340*/  STL [R1+0x1938], R2 ;  /* 0x0019380201007387 */ /* 0x0001e80000100800 */
[----:B0-----:R-:W3:Y:S04]  /*50350*/  LDL.LU R2, [R1+0x1904] ;  /* 0x0019040001027983 */ /* 0x001ee80000300800 */
[----:B------:R-:W3:Y:S04]  /*50360*/  LDL.LU R12, [R1+0x18d8] ;  /* 0x0018d800010c7983 */ /* 0x000ee80000300800 */
[----:B------:R-:W3:Y:S01]  /*50370*/  LDL.LU R13, [R1+0x18fc] ;  /* 0x0018fc00010d7983 */ /* 0x000ee20000300800 */
[----:B------:R-:W-:-:S05]  /*50380*/  IADD3.X R3, PT, PT, R3, UR10, RZ, P3, !PT ;  /* 0x0000000a03037c10 */ /* 0x000fca0009ffe4ff */
        /* <DEDUP_REMOVED lines=51> */
[----:B------:R-:W-:Y:S04]  /*506c0*/  STL [R1+0x190c], R18 ;  /* 0x00190c1201007387 */ /* 0x000fe80000100800 */
[----:B0-----:R-:W3:Y:S04]  /*506d0*/  LDL.LU R2, [R1+0x18b8] ;  /* 0x0018b80001027983 */ /* 0x001ee80000300800 */
[----:B------:R-:W-:Y:S01]  /*506e0*/  STL [R1+0x18e0], R19 ;  /* 0x0018e01301007387 */ /* 0x000fe20000100800 */
[----:B------:R-:W-:-:S05]  /*506f0*/  IADD3 R3, P3, PT, R3, UR11, RZ ;  /* 0x0000000b03037c10 */ /* 0x000fca000ff7e0ff */
        /* <DEDUP_REMOVED lines=38> */
[----:B------:R0:W-:Y:S04]  /*50960*/  STL [R1+0x18b8], R2 ;  /* 0x0018b80201007387 */ /* 0x0001e80000100800 */
[----:B0-----:R-:W3:Y:S01]  /*50970*/  LDL.LU R2, [R1+0x187c] ;  /* 0x00187c0001027983 */ /* 0x001ee20000300800 */
[----:B------:R-:W-:-:S05]  /*50980*/  IADD3.X R3, PT, PT, R3, UR10, RZ, P1, !PT ;  /* 0x0000000a03037c10 */ /* 0x000fca0008ffe4ff */
        /* <DEDUP_REMOVED lines=15> */
[----:B0-----:R-:W4:Y:S04]  /*50a80*/  LDL.LU R15, [R1+0x186c] ;  /* 0x00186c00010f7983 */ /* 0x001f280000300800 */
        /* <DEDUP_REMOVED lines=37> */
[----:B------:R-:W-:Y:S04]  /*50ce0*/  STL [R1+0x1884], R12 ;  /* 0x0018840c01007387 */ /* 0x000fe80000100800 */
[----:B0-----:R-:W3:Y:S04]  /*50cf0*/  LDL.LU R2, [R1+0x1f44] ;  /* 0x001f440001027983 */ /* 0x001ee80000300800 */
[----:B------:R-:W-:Y:S01]  /*50d00*/  STL [R1+0x1f24], R13 ;  /* 0x001f240d01007387 */ /* 0x000fe20000100800 */
[----:B------:R-:W-:-:S05]  /*50d10*/  IADD3 R3, P1, PT, R3, UR11, RZ ;  /* 0x0000000b03037c10 */ /* 0x000fca000ff3e0ff */
[----:B------:R0:W-:Y:S01]  /*50d20*/  STL [R1+0x1f2c], R3 ;  /* 0x001f2c0301007387 */ /* 0x0001e20000100800 */
[----:B------:R-:W-:-:S03]  /*50d30*/  IADD3.X R28, PT, PT, R28, UR10, RZ, P4, !PT ;  /* 0x0000000a1c1c7c10 */ /* 0x000fc6000a7fe4ff */
[----:B0-----:R-:W3:Y:S04]  /*50d40*/  LDL.LU R3, [R1+0x185c] ;  /* 0x00185c0001037983 */ /* 0x001ee80000300800 */
[----:B------:R0:W-:Y:S04]  /*50d50*/  STL [R1+0x1874], R28 ;  /* 0x0018741c01007387 */ /* 0x0001e80000100800 */
[----:B0-----:R-:W3:Y:S01]  /*50d60*/  LDL.LU R28, [R1+0x1f4c] ;  /* 0x001f4c00011c7983 */ /* 0x001ee20000300800 */
[----:B------:R-:W-:-:S03]  /*50d70*/  IADD3 R14, P4, PT, R14, UR11, RZ ;  /* 0x0000000b0e0e7c10 */ /* 0x000fc6000ff9e0ff */
[----:B------:R-:W3:Y:S04]  /*50d80*/  LDL.LU R8, [R1+0x1858] ;  /* 0x0018580001087983 */ /* 0x000ee80000300800 */
[----:B------:R-:W3:Y:S04]  /*50d90*/  LDL.LU R9, [R1+0x1f54] ;  /* 0x001f540001097983 */ /* 0x000ee80000300800 */
[----:B------:R0:W-:Y:S04]  /*50da0*/  STL [R1+0x1f34], R14 ;  /* 0x001f340e01007387 */ /* 0x0001e80000100800 */
[----:B------:R-:W3:Y:S01]  /*50db0*/  LDL.LU R10, [R1+0x1854] ;  /* 0x00185400010a7983 */ /* 0x000ee20000300800 */
[----:B----4-:R-:W-:-:S05]  /*50dc0*/  IADD3.X R15, PT, PT, R15, UR10, RZ, P3, !PT ;  /* 0x0000000a0f0f7c10 */ /* 0x010fca0009ffe4ff */
        /* <DEDUP_REMOVED lines=16> */
[----:B------:R-:W-:-:S05]  /*50ed0*/  IADD3 R29, P3, PT, R29, UR11, RZ ;  /* 0x0000000b1d1d7c10 */ /* 0x000fca000ff7e0ff */
[----:B------:R1:W-:Y:S04]  /*50ee0*/  STL [R1+0x1f3c], R29 ;  /* 0x001f3c1d01007387 */ /* 0x0003e80000100800 */
[----:B------:R-:W3:Y:S04]  /*50ef0*/  LDL.LU R13, [R1+0x1f38] ;  /* 0x001f3800010d7983 */ /* 0x000ee80000300800 */
[----:B0-----:R-:W3:Y:S04]  /*50f00*/  LDL.LU R14, [R1+0x1f9c] ;  /* 0x001f9c00010e7983 */ /* 0x001ee80000300800 */
[----:B----4-:R-:W4:Y:S04]  /*50f10*/  LDL.LU R15, [R1+0x1f40] ;  /* 0x001f4000010f7983 */ /* 0x010f280000300800 */
[----:B-1----:R-:W4:Y:S01]  /*50f20*/  LDL.LU R29, [R1+0x1fa4] ;  /* 0x001fa400011d7983 */ /* 0x002f220000300800 */
[----:B--2---:R-:W-:-:S05]  /*50f30*/  IADD3.X R0, PT, PT, R0, UR10, RZ, P2, !PT ;  /* 0x0000000a00007c10 */ /* 0x004fca00097fe4ff */
[----:B------:R0:W-:Y:S04]  /*50f40*/  STL [R1+0x1864], R0 ;  /* 0x0018640001007387 */ /* 0x0001e80000100800 */
[----:B0-----:R-:W2:Y:S01]  /*50f50*/  LDL.LU R0, [R1+0x1f48] ;  /* 0x001f480001007983 */ /* 0x001ea20000300800 */
        /* <DEDUP_REMOVED lines=8> */
[----:B0-----:R-:W3:Y:S01]  /*50fe0*/  LDL.LU R28, [R1+0x1fb4] ;  /* 0x001fb400011c7983 */ /* 0x001ee20000300800 */
[----:B------:R-:W-:Y:S02]  /*50ff0*/  IADD3.X R8, PT, PT, R8, UR10, RZ, P5, !PT ;  /* 0x0000000a08087c10 */ /* 0x000fe4000affe4ff */
[----:B------:R-:W-:-:S02]  /*51000*/  IADD3 R9, P5, PT, R9, UR11, RZ ;  /* 0x0000000b09097c10 */ /* 0x000fc4000ffbe0ff */
        /* <DEDUP_REMOVED lines=25> */
[----:B------:R-:W-:Y:S02]  /*511a0*/  IADD3 R17, P1, PT, R17, UR11, RZ ;  /* 0x0000000b11117c10 */ /* 0x000fe4000ff3e0ff */
[----:B------:R-:W-:Y:S01]  /*511b0*/  IADD3.X R18, PT, PT, R18, UR10, RZ, P4, !PT ;  /* 0x0000000a12127c10 */ /* 0x000fe2000a7fe4ff */
[----:B------:R0:W-:Y:S01]  /*511c0*/  STL [R1+0x1f28], R19 ;  /* 0x001f281301007387 */ /* 0x0001e20000100800 */
[----:B------:R-:W-:-:S03]  /*511d0*/  IADD3 R12, P4, PT, R12, UR11, RZ ;  /* 0x0000000b0c0c7c10 */ /* 0x000fc6000ff9e0ff */
[----:B------:R-:W-:Y:S01]  /*511e0*/  STL [R1+0x1f20], R23 ;  /* 0x001f201701007387 */ /* 0x000fe20000100800 */
[----:B------:R-:W-:Y:S02]  /*511f0*/  IADD3.X R13, PT, PT, R13, UR10, RZ, P3, !PT ;  /* 0x0000000a0d0d7c10 */ /* 0x000fe40009ffe4ff */
[----:B------:R-:W-:Y:S01]  /*51200*/  IADD3 R14, P3, PT, R14, UR11, RZ ;  /* 0x0000000b0e0e7c10 */ /* 0x000fe2000ff7e0ff */
[----:B0-----:R-:W3:Y:S04]  /*51210*/  LDL.LU R19, [R1+0x1f58] ;  /* 0x001f580001137983 */ /* 0x001ee80000300800 */
[----:B------:R-:W-:Y:S04]  /*51220*/  STL [R1+0x1f84], R16 ;  /* 0x001f841001007387 */ /* 0x000fe80000100800 */
[----:B------:R-:W-:Y:S04]  /*51230*/  STL [R1+0x1f8c], R17 ;  /* 0x001f8c1101007387 */ /* 0x000fe80000100800 */
[----:B------:R0:W-:Y:S04]  /*51240*/  STL [R1+0x1f94], R12 ;  /* 0x001f940c01007387 */ /* 0x0001e80000100800 */
[----:B------:R-:W-:Y:S01]  /*51250*/  STL [R1+0x1f30], R18 ;  /* 0x001f301201007387 */ /* 0x000fe20000100800 */
[----:B----4-:R-:W-:-:S02]  /*51260*/  IADD3.X R15, PT, PT, R15, UR10, RZ, P2, !PT ;  /* 0x0000000a0f0f7c10 */ /* 0x010fc400097fe4ff */
[----:B------:R-:W-:Y:S01]  /*51270*/  IADD3 R29, P2, PT, R29, UR11, RZ ;  /* 0x0000000b1d1d7c10 */ /* 0x000fe2000ff5e0ff */
[----:B0-----:R-:W4:Y:S04]  /*51280*/  LDL.LU R12, [R1+0x1fbc] ;  /* 0x001fbc00010c7983 */ /* 0x001f280000300800 */
[----:B------:R0:W-:Y:S04]  /*51290*/  STL [R1+0x1f38], R13 ;  /* 0x001f380d01007387 */ /* 0x0001e80000100800 */
[----:B0-----:R-:W4:Y:S04]  /*512a0*/  LDL.LU R13, [R1+0x1f60] ;  /* 0x001f6000010d7983 */ /* 0x001f280000300800 */
[----:B------:R0:W-:Y:S04]  /*512b0*/  STL [R1+0x1f9c], R14 ;  /* 0x001f9c0e01007387 */ /* 0x0001e80000100800 */
[----:B------:R1:W-:Y:S04]  /*512c0*/  STL [R1+0x1f40], R15 ;  /* 0x001f400f01007387 */ /* 0x0003e80000100800 */
[----:B0-----:R-:W4:Y:S04]  /*512d0*/  LDL.LU R14, [R1+0x1fc4] ;  /* 0x001fc400010e7983 */ /* 0x001f280000300800 */
[----:B------:R0:W-:Y:S04]  /*512e0*/  STL [R1+0x1fa4], R29 ;  /* 0x001fa41d01007387 */ /* 0x0001e80000100800 */
[----:B-1----:R-:W4:Y:S01]  /*512f0*/  LDL.LU R15, [R1+0x1f68] ;  /* 0x001f6800010f7983 */ /* 0x002f220000300800 */
[----:B--2---:R-:W-:-:S05]  /*51300*/  IADD3.X R0, PT, PT, R0, UR10, RZ, P6, !PT ;  /* 0x0000000a00007c10 */ /* 0x004fca000b7fe4ff */
[----:B------:R-:W-:Y:S01]  /*51310*/  STL [R1+0x1f48], R0 ;  /* 0x001f480001007387 */ /* 0x000fe20000100800 */
[----:B---3--:R-:W-:-:S05]  /*51320*/  IADD3 R2, P6, PT, R2, UR11, RZ ;  /* 0x0000000b02027c10 */ /* 0x008fca000ffde0ff */
[----:B------:R1:W-:Y:S04]  /*51330*/  STL [R1+0x1fac], R2 ;  /* 0x001fac0201007387 */ /* 0x0003e80000100800 */
[----:B0-----:R-:W2:Y:S04]  /*51340*/  LDL.LU R29, [R1+0x1fcc] ;  /* 0x001fcc00011d7983 */ /* 0x001ea80000300800 */
[----:B-1----:R-:W3:Y:S01]  /*51350*/  LDL.LU R2, [R1+0x1f70] ;  /* 0x001f700001027983 */ /* 0x002ee20000300800 */
[----:B------:R-:W-:-:S05]  /*51360*/  IADD3.X R3, PT, PT, R3, UR10, RZ, P5, !PT ;  /* 0x0000000a03037c10 */ /* 0x000fca000affe4ff */
[----:B------:R0:W-:Y:S04]  /*51370*/  STL [R1+0x1f50], R3 ;  /* 0x001f500301007387 */ /* 0x0001e80000100800 */
[----:B------:R-:W3:Y:S01]  /*51380*/  LDL.LU R0, [R1+0x1fd4] ;  /* 0x001fd40001007983 */ /* 0x000ee20000300800 */
[----:B------:R-:W-:-:S05]  /*51390*/  IADD3 R28, P5, PT, R28, UR11, RZ ;  /* 0x0000000b1c1c7c10 */ /* 0x000fca000ffbe0ff */
[----:B------:R1:W-:Y:S04]  /*513a0*/  STL [R1+0x1fb4], R28 ;  /* 0x001fb41c01007387 */ /* 0x0003e80000100800 */
        /* <DEDUP_REMOVED lines=15> */
[----:B------:R-:W-:-:S05]  /*514a0*/  IADD3.X R19, PT, PT, R19, UR10, RZ, P1, !PT ;  /* 0x0000000a13137c10 */ /* 0x000fca0008ffe4ff */
[----:B------:R0:W-:Y:S04]  /*514b0*/  STL [R1+0x1f58], R19 ;  /* 0x001f581301007387 */ /* 0x0001e80000100800 */
[----:B------:R-:W3:Y:S04]  /*514c0*/  LDL.LU R16, [R1+0x1fb8] ;  /* 0x001fb80001107983 */ /* 0x000ee80000300800 */
[----:B------:R-:W3:Y:S04]  /*514d0*/  LDL.LU R17, [R1+0x1fc0] ;  /* 0x001fc00001117983 */ /* 0x000ee80000300800 */
[----:B------:R-:W3:Y:S01]  /*514e0*/  LDL.LU R18, [R1+0x201c] ;  /* 0x00201c0001127983 */ /* 0x000ee20000300800 */
[----:B----4-:R-:W-:-:S03]  /*514f0*/  IADD3 R12, P1, PT, R12, UR11, RZ ;  /* 0x0000000b0c0c7c10 */ /* 0x010fc6000ff3e0ff */
[----:B0-----:R-:W4:Y:S04]  /*51500*/  LDL.LU R19, [R1+0x1fc8] ;  /* 0x001fc80001137983 */ /* 0x001f280000300800 */
[----:B------:R0:W-:Y:S01]  /*51510*/  STL [R1+0x1fbc], R12 ;  /* 0x001fbc0c01007387 */ /* 0x0001e20000100800 */
[----:B------:R-:W-:-:S03]  /*51520*/  IADD3.X R13, PT, PT, R13, UR10, RZ, P4, !PT ;  /* 0x0000000a0d0d7c10 */ /* 0x000fc6000a7fe4ff */
[----:B0-----:R-:W4:Y:S04]  /*51530*/  LDL.LU R12, [R1+0x1fd0] ;  /* 0x001fd000010c7983 */ /* 0x001f280000300800 */
[----:B------:R0:W-:Y:S01]  /*51540*/  STL [R1+0x1f60], R13 ;  /* 0x001f600d01007387 */ /* 0x0001e20000100800 */
[----:B------:R-:W-:Y:S02]  /*51550*/  IADD3 R14, P4, PT, R14, UR11, RZ ;  /* 0x0000000b0e0e7c10 */ /* 0x000fe4000ff9e0ff */
[----:B------:R-:W-:Y:S01]  /*51560*/  IADD3.X R15, PT, PT, R15, UR10, RZ, P3, !PT ;  /* 0x0000000a0f0f7c10 */ /* 0x000fe20009ffe4ff */
[----:B0-----:R-:W4:Y:S04]  /*51570*/  LDL.LU R13, [R1+0x1fd8] ;  /* 0x001fd800010d7983 */ /* 0x001f280000300800 */
[----:B------:R0:W-:Y:S04]  /*51580*/  STL [R1+0x1fc4], R14 ;  /* 0x001fc40e01007387 */ /* 0x0001e80000100800 */
[----:B0-----:R-:W4:Y:S04]  /*51590*/  LDL.LU R14, [R1+0x1fe0] ;  /* 0x001fe000010e7983 */ /* 0x001f280000300800 */
[----:B------:R0:W-:Y:S04]  /*515a0*/  STL [R1+0x1f68], R15 ;  /* 0x001f680f01007387 */ /* 0x0001e80000100800 */
[----:B0-----:R-:W4:Y:S01]  /*515b0*/  LDL.LU R15, [R1+0x1fe8] ;  /* 0x001fe800010f7983 */ /* 0x001f220000300800 */
[----:B--2---:R-:W-:-:S05]  /*515c0*/  IADD3 R29, P3, PT, R29, UR11, RZ ;  /* 0x0000000b1d1d7c10 */ /* 0x004fca000ff7e0ff */
[----:B------:R0:W-:Y:S01]  /*515d0*/  STL [R1+0x1fcc], R29 ;  /* 0x001fcc1d01007387 */ /* 0x0001e20000100800 */
[----:B---3--:R-:W-:-:S03]  /*515e0*/  IADD3.X R2, PT, PT, R2, UR10, RZ, P2, !PT ;  /* 0x0000000a02027c10 */ /* 0x008fc600097fe4ff */
[----:B0-----:R1:W5:Y:S04]  /*515f0*/  LDL.LU R29, [R1+0x2080] ;  /* 0x00208000011d7983 */ /* 0x0013680000300800 */
[----:B------:R0:W-:Y:S01]  /*51600*/  STL [R1+0x1f70], R2 ;  /* 0x001f700201007387 */ /* 0x0001e20000100800 */
[----:B------:R-:W-:-:S03]  /*51610*/  IADD3 R0, P2, PT, R0, UR11, RZ ;  /* 0x0000000b00007c10 */ /* 0x000fc6000ff5e0ff */
[----:B0-----:R-:W2:Y:S04]  /*51620*/  LDL.LU R2, [R1+0x207c] ;  /* 0x00207c0001027983 */ /* 0x001ea80000300800 */
[----:B------:R0:W-:Y:S01]  /*51630*/  STL [R1+0x1fd4], R0 ;  /* 0x001fd40001007387 */ /* 0x0001e20000100800 */
[----:B------:R-:W-:-:S03]  /*51640*/  IADD3.X R3, PT, PT, R3, UR10, RZ, P6, !PT ;  /* 0x0000000a03037c10 */ /* 0x000fc6000b7fe4ff */
[----:B0-----:R-:W3:Y:S04]  /*51650*/  LDL.LU R0, [R1+0x2078] ;  /* 0x0020780001007983 */ /* 0x001ee80000300800 */
[----:B------:R0:W-:Y:S01]  /*51660*/  STL [R1+0x1f78], R3 ;  /* 0x001f780301007387 */ /* 0x0001e20000100800 */
[----:B------:R-:W-:-:S03]  /*51670*/  IADD3 R28, P6, PT, R28, UR11, RZ ;  /* 0x0000000b1c1c7c10 */ /* 0x000fc6000ffde0ff */
[----:B0-----:R-:W2:Y:S04]  /*51680*/  LDL.LU R3, [R1+0x2074] ;  /* 0x0020740001037983 */ /* 0x001ea80000300800 */
        /* <DEDUP_REMOVED lines=13> */
[----:B------:R-:W-:Y:S04]  /*51760*/  STL [R1+0x1fec], R11 ;  /* 0x001fec0b01007387 */ /* 0x000fe80000100800 */
[----:B------:R-:W-:Y:S01]  /*51770*/  STL [R1+0x1f90], R24 ;  /* 0x001f901801007387 */ /* 0x000fe20000100800 */
[----:B------:R-:W-:-:S03]  /*51780*/  IADD3.X R7, PT, PT, R7, UR10, RZ, P2, !PT ;  /* 0x0000000a07077c10 */ /* 0x000fc600097fe4ff */
[----:B------:R-:W-:Y:S01]  /*51790*/  STL [R1+0x1ff4], R25 ;  /* 0x001ff41901007387 */ /* 0x000fe20000100800 */
[----:B------:R-:W-:-:S03]  /*517a0*/  IADD3 R20, P2, PT, R20, UR11, RZ ;  /* 0x0000000b14147c10 */ /* 0x000fc6000ff5e0ff */
[----:B------:R-:W-:Y:S04]  /*517b0*/  STL [R1+0x1f98], R26 ;  /* 0x001f981a01007387 */ /* 0x000fe80000100800 */
[----:B------:R-:W-:Y:S01]  /*517c0*/  STL [R1+0x1ffc], R27 ;  /* 0x001ffc1b01007387 */ /* 0x000fe20000100800 */
[----:B------:R-:W-:Y:S02]  /*517d0*/  IADD3.X R22, PT, PT, R22, UR10, RZ, P5, !PT ;  /* 0x0000000a16167c10 */ /* 0x000fe4000affe4ff */
[----:B------:R-:W-:Y:S02]  /*517e0*/  IADD3.X R16, PT, PT, R16, UR10, RZ, P1, !PT ;  /* 0x0000000a10107c10 */ /* 0x000fe40008ffe4ff */
[----:B------:R-:W-:Y:S02]  /*517f0*/  IADD3 R23, P5, PT, R23, UR11, RZ ;  /* 0x0000000b17177c10 */ /* 0x000fe4000ffbe0ff */
[----:B--2---:R-:W-:-:S02]  /*51800*/  IADD3 R3, P1, PT, R3, UR11, RZ ;  /* 0x0000000b03037c10 */ /* 0x004fc4000ff3e0ff */
[----:B---3--:R-:W-:Y:S02]  /*51810*/  IADD3.X R28, PT, PT, R28, UR10, RZ, P6, !PT ;  /* 0x0000000a1c1c7c10 */ /* 0x008fe4000b7fe4ff */
[----:B------:R-:W-:-:S03]  /*51820*/  IADD3 R21, P6, PT, R21, UR11, RZ ;  /* 0x0000000b15157c10 */ /* 0x000fc6000ffde0ff */
[----:B------:R0:W-:Y:S04]  /*51830*/  STL [R1+0x1fa8], R28 ;  /* 0x001fa81c01007387 */ /* 0x0001e80000100800 */
[----:B------:R-:W-:Y:S04]  /*51840*/  STL [R1+0x1fa0], R7 ;  /* 0x001fa00701007387 */ /* 0x000fe80000100800 */
[----:B0-----:R-:W2:Y:S04]  /*51850*/  LDL.LU R28, [R1+0x206c] ;  /* 0x00206c00011c7983 */ /* 0x001ea80000300800 */
[----:B------:R-:W-:Y:S04]  /*51860*/  STL [R1+0x2004], R20 ;  /* 0x0020041401007387 */ /* 0x000fe80000100800 */
[----:B------:R-:W-:Y:S04]  /*51870*/  STL [R1+0x200c], R21 ;  /* 0x00200c1501007387 */ /* 0x000fe80000100800 */
[----:B------:R-:W-:Y:S04]  /*51880*/  STL [R1+0x1fb0], R22 ;  /* 0x001fb01601007387 */ /* 0x000fe80000100800 */
[----:B------:R0:W-:Y:S04]  /*51890*/  STL [R1+0x2020], R3 ;  /* 0x0020200301007387 */ /* 0x0001e80000100800 */
[----:B------:R-:W-:Y:S04]  /*518a0*/  STL [R1+0x2024], R23 ;  /* 0x0020241701007387 */ /* 0x000fe80000100800 */
[----:B0-----:R-:W3:Y:S01]  /*518b0*/  LDL.LU R3, [R1+0x2068] ;  /* 0x0020680001037983 */ /* 0x001ee20000300800 */
[----:B------:R-:W-:-:S02]  /*518c0*/  IADD3.X R17, PT, PT, R17, UR10, RZ, P4, !PT ;  /* 0x0000000a11117c10 */ /* 0x000fc4000a7fe4ff */
[----:B----4-:R-:W-:Y:S02]  /*518d0*/  IADD3.X R19, PT, PT, R19, UR10, RZ, P3, !PT ;  /* 0x0000000a13137c10 */ /* 0x010fe40009ffe4ff */
[----:B------:R-:W-:Y:S01]  /*518e0*/  IADD3 R18, P4, PT, R18, UR11, RZ ;  /* 0x0000000b12127c10 */ /* 0x000fe2000ff9e0ff */
[----:B------:R-:W-:Y:S01]  /*518f0*/  STL [R1+0x1fb8], R16 ;  /* 0x001fb81001007387 */ /* 0x000fe20000100800 */
[----:B------:R-:W-:-:S03]  /*51900*/  IADD3.X R12, PT, PT, R12, UR10, RZ, P2, !PT ;  /* 0x0000000a0c0c7c10 */ /* 0x000fc600097fe4ff */
[----:B------:R-:W-:Y:S01]  /*51910*/  STL [R1+0x1fc0], R17 ;  /* 0x001fc01101007387 */ /* 0x000fe20000100800 */
[----:B------:R-:W-:Y:S02]  /*51920*/  IADD3.X R13, PT, PT, R13, UR10, RZ, P6, !PT ;  /* 0x0000000a0d0d7c10 */ /* 0x000fe4000b7fe4ff */
[----:B------:R-:W-:Y:S02]  /*51930*/  IADD3 R2, P6, PT, R2, UR11, RZ ;  /* 0x0000000b02027c10 */ /* 0x000fe4000ffde0ff */
[----:B--2---:R-:W-:-:S05]  /*51940*/  IADD3 R28, P3, PT, R28, UR11, RZ ;  /* 0x0000000b1c1c7c10 */ /* 0x004fca000ff7e0ff */
[----:B------:R0:W-:Y:S04]  /*51950*/  STL [R1+0x2018], R28 ;  /* 0x0020181c01007387 */ /* 0x0001e80000100800 */
[----:B------:R-:W-:Y:S01]  /*51960*/  STL [R1+0x201c], R18 ;  /* 0x00201c1201007387 */ /* 0x000fe20000100800 */
[----:B---3--:R-:W-:-:S03]  /*51970*/  IADD3 R3, P2, PT, R3, UR11, RZ ;  /* 0x0000000b03037c10 */ /* 0x008fc6000ff5e0ff */
[----:B0-----:R-:W2:Y:S04]  /*51980*/  LDL.LU R28, [R1+0x2064] ;  /* 0x00206400011c7983 */ /* 0x001ea80000300800 */
[----:B------:R-:W-:Y:S04]  /*51990*/  STL [R1+0x1fc8], R19 ;  /* 0x001fc81301007387 */ /* 0x000fe80000100800 */
[----:B------:R0:W-:Y:S04]  /*519a0*/  STL [R1+0x2014], R3 ;  /* 0x0020140301007387 */ /* 0x0001e80000100800 */
[----:B0-----:R-:W3:Y:S04]  /*519b0*/  LDL.LU R3, [R1+0x2060] ;  /* 0x0020600001037983 */ /* 0x001ee80000300800 */
[----:B------:R-:W-:Y:S04]  /*519c0*/  STL [R1+0x1fd0], R12 ;  /* 0x001fd00c01007387 */ /* 0x000fe80000100800 */
[----:B------:R0:W-:Y:S04]  /*519d0*/  STL [R1+0x2010], R2 ;  /* 0x0020100201007387 */ /* 0x0001e80000100800 */
[----:B0-----:R-:W4:Y:S01]  /*519e0*/  LDL.LU R2, [R1+0x205c] ;  /* 0x00205c0001027983 */ /* 0x001f220000300800 */
[----:B------:R-:W-:-:S02]  /*519f0*/  IADD3.X R14, PT, PT, R14, UR10, RZ, P5, !PT ;  /* 0x0000000a0e0e7c10 */ /* 0x000fc4000affe4ff */
[----:B------:R-:W-:Y:S01]  /*51a00*/  IADD3.X R15, PT, PT, R15, UR10, RZ, P1, !PT ;  /* 0x0000000a0f0f7c10 */ /* 0x000fe20008ffe4ff */
[----:B------:R-:W-:Y:S01]  /*51a10*/  STL [R1+0x1fd8], R13 ;  /* 0x001fd80d01007387 */ /* 0x000fe20000100800 */
[----:B------:R-:W-:Y:S02]  /*51a20*/  IADD3.X R0, PT, PT, R0, UR10, RZ, P6, !PT ;  /* 0x0000000a00007c10 */ /* 0x000fe4000b7fe4ff */
[----:B------:R-:W-:-:S04]  /*51a30*/  LOP3.LUT R5, R5, R4, RZ, 0x3c, !PT ;  /* 0x0000000405057212 */ /* 0x000fc800078e3cff */
[----:B------:R-:W-:-:S04]  /*51a40*/  LOP3.LUT R4, R5, R4, RZ, 0x3c, !PT ;  /* 0x0000000405047212 */ /* 0x000fc800078e3cff */
[----:B------:R-:W-:Y:S02]  /*51a50*/  LOP3.LUT R5, R5, R4, RZ, 0x3c, !PT ;  /* 0x0000000405057212 */ /* 0x000fe400078e3cff */
[----:B--2---:R-:W-:-:S05]  /*51a60*/  IADD3.X R28, PT, PT, R28, UR10, RZ, P4, !PT ;  /* 0x0000000a1c1c7c10 */ /* 0x004fca000a7fe4ff */
[----:B------:R0:W-:Y:S04]  /*51a70*/  STL [R1+0x1ff0], R28 ;  /* 0x001ff01c01007387 */ /* 0x0001e80000100800 */
[----:B------:R-:W-:Y:S01]  /*51a80*/  STL [R1+0x1fe0], R14 ;  /* 0x001fe00e01007387 */ /* 0x000fe20000100800 */
[----:B---3--:R-:W-:-:S03]  /*51a90*/  IADD3.X R3, PT, PT, R3, UR10, RZ, P3, !PT ;  /* 0x0000000a03037c10 */ /* 0x008fc60009ffe4ff */
[----:B0-----:R1:W5:Y:S04]  /*51aa0*/  LDL.LU R28, [R1+0x2058] ;  /* 0x00205800011c7983 */ /* 0x0013680000300800 */
[----:B------:R-:W-:Y:S04]  /*51ab0*/  STL [R1+0x1fe8], R15 ;  /* 0x001fe80f01007387 */ /* 0x000fe80000100800 */
[----:B------:R0:W-:Y:S01]  /*51ac0*/  STL [R1+0x1ff8], R3 ;  /* 0x001ff80301007387 */ /* 0x0001e20000100800 */
[----:B----4-:R-:W-:-:S03]  /*51ad0*/  IADD3.X R2, PT, PT, R2, UR10, RZ, P2, !PT ;  /* 0x0000000a02027c10 */ /* 0x010fc600097fe4ff */
[----:B0-----:R1:W5:Y:S04]  /*51ae0*/  LDL.LU R3, [R1+0x2054] ;  /* 0x0020540001037983 */ /* 0x0013680000300800 */
[----:B------:R0:W-:Y:S04]  /*51af0*/  STL [R1+0x2000], R2 ;  /* 0x0020000201007387 */ /* 0x0001e80000100800 */
[----:B0-----:R1:W5:Y:S04]  /*51b00*/  LDL.LU R2, [R1+0x2050] ;  /* 0x0020500001027983 */ /* 0x0013680000300800 */
[----:B------:R0:W-:Y:S02]  /*51b10*/  STL [R1+0x2008], R0 ;  /* 0x0020080001007387 */ /* 0x0001e40000100800 */
[----:B0-----:R-:W0:Y:S02]  /*51b20*/  S2R R0, SR_TID.X ;  /* 0x0000000000007919 */ /* 0x001e240000002100 */
[----:B------:R1:W-:Y:S01]  /*51b30*/  STL.64 [R1+0x1620], R4 ;  /* 0x0016200401007387 */ /* 0x0003e20000100a00 */
[----:B0-----:R-:W-:-:S05]  /*51b40*/  LOP3.LUT R0, R0, 0x3f, RZ, 0xc0, !PT ;  /* 0x0000003f00007812 */ /* 0x001fca00078ec0ff */
[----:B------:R-:W-:Y:S01]  /*51b50*/  IMAD.SHL.U32 R0, R0, 0x2, RZ ;  /* 0x0000000200007824 */ /* 0x000fe200078e00ff */
[----:B-1----:R-:W-:Y:S06]  /*51b60*/  @P0 BRA `(.L_x_1) ;  /* 0xfffffce000f40947 */ /* 0x002fec000383ffff */
[----:B-----5:R-:W2:Y:S04]  /*51b70*/  LDL.LU R29, [R1+0x474] ;  /* 0x00047400011d7983 */ /* 0x020ea80000300800 */
[----:B--2---:R0:W-:Y:S04]  /*51b80*/  STL [R1+0x2890], R29 ;  /* 0x0028901d01007387 */ /* 0x0041e80000100800 */
[----:B0-----:R-:W2:Y:S04]  /*51b90*/  LDL.LU R29, [R1+0xb14] ;  /* 0x000b1400011d7983 */ /* 0x001ea80000300800 */
        /* <DEDUP_REMOVED lines=34> */
[----:B------:R-:W3:Y:S04]  /*51dc0*/  LDL.LU R0, [R1+0xc5c] ;  /* 0x000c5c0001007983 */ /* 0x000ee80000300800 */
[----:B---3--:R0:W-:Y:S04]  /*51dd0*/  STL [R1+0x2898], R0 ;  /* 0x0028980001007387 */ /* 0x0081e80000100800 */
[----:B0-----:R-:W3:Y:S04]  /*51de0*/  LDL.LU R0, [R1+0xb1c] ;  /* 0x000b1c0001007983 */ /* 0x001ee80000300800 */
        /* <DEDUP_REMOVED lines=31> */
[----:B0-----:R-:W2:Y:S04]  /*51fe0*/  LDL.LU R0, [R1+0xa5c] ;  /* 0x000a5c0001007983 */ /* 0x001ea80000300800 */
[----:B------:R-:W3:Y:S04]  /*51ff0*/  LDL.LU R5, [R1+0x69c] ;  /* 0x00069c0001057983 */ /* 0x000ee80000300800 */
[----:B------:R-:W4:Y:S04]  /*52000*/  LDL.LU R4, [R1+0xc54] ;  /* 0x000c540001047983 */ /* 0x000f280000300800 */
        /* <DEDUP_REMOVED lines=21> */
[----:B------:R0:W-:Y:S04]  /*52160*/  STL [R1+0x205c], R6 ;  /* 0x00205c0601007387 */ /* 0x0001e80000100800 */
[----:B0-----:R-:W3:Y:S04]  /*52170*/  LDL.LU R6, [R1+0x8d4] ;  /* 0x0008d40001067983 */ /* 0x001ee80000300800 */
[----:B------:R0:W-:Y:S04]  /*52180*/  STL [R1+0x2058], R28 ;  /* 0x0020581c01007387 */ /* 0x0001e80000100800 */
[----:B0-----:R-:W3:Y:S04]  /*52190*/  LDL.LU R28, [R1+0x47c] ;  /* 0x00047c00011c7983 */ /* 0x001ee80000300800 */
[----:B------:R0:W-:Y:S04]  /*521a0*/  STL [R1+0x2054], R3 ;  /* 0x0020540301007387 */ /* 0x0001e80000100800 */
[----:B0-----:R-:W3:Y:S04]  /*521b0*/  LDL.LU R3, [R1+0x8dc] ;  /* 0x0008dc0001037983 */ /* 0x001ee80000300800 */
[----:B------:R0:W-:Y:S04]  /*521c0*/  STL [R1+0x2050], R2 ;  /* 0x0020500201007387 */ /* 0x0001e80000100800 */
[----:B0-----:R-:W3:Y:S01]  /*521d0*/  LDL.LU R2, [R1+0x254] ;  /* 0x0002540001027983 */ /* 0x001ee20000300800 */
[----:B--2---:R-:W-:-:S03]  /*521e0*/  F2FP.F16.F32.PACK_AB R29, R0, R29 ;  /* 0x0000001d001d723e */ /* 0x004fc600000000ff */
[----:B------:R-:W2:Y:S04]  /*521f0*/  LDL.LU R0, [R1+0x2918] ;  /* 0x0029180001007983 */ /* 0x000ea80000300800 */
[----:B------:R0:W-:Y:S04]  /*52200*/  STL [R1+0x131c], R29 ;  /* 0x00131c1d01007387 */ /* 0x0001e80000100800 */
[----:B0-----:R-:W2:Y:S02]  /*52210*/  LDL.LU R29, [R1+0x2914] ;  /* 0x00291400011d7983 */ /* 0x001ea40000300800 */
[----:B--2---:R-:W-:-:S02]  /*52220*/  F2FP.F16.F32.PACK_AB R29, R0, R29 ;  /* 0x0000001d001d723e */ /* 0x004fc400000000ff */
        /* <DEDUP_REMOVED lines=62> */
[----:B0-----:R-:W3:Y:S02]  /*52610*/  LDL.LU R29, [R1+0x2894] ;  /* 0x00289400011d7983 */ /* 0x001ee40000300800 */
[----:B---3--:R-:W-:-:S02]  /*52620*/  F2FP.F16.F32.PACK_AB R2, R29, R2 ;  /* 0x000000021d02723e */ /* 0x008fc400000000ff */
[----:B------:R-:W3:Y:S01]  /*52630*/  LDL.LU R29, [R1+0x2890] ;  /* 0x00289000011d7983 */ /* 0x000ee20000300800 */
[----:B------:R-:W-:-:S03]  /*52640*/  F2FP.F16.F32.PACK_AB R3, R3, R28 ;  /* 0x0000001c0303723e */ /* 0x000fc600000000ff */
[----:B------:R2:W-:Y:S04]  /*52650*/  STL [R1+0x12d8], R2 ;  /* 0x0012d80201007387 */ /* 0x0005e80000100800 */
[----:B------:R4:W-:Y:S01]  /*52660*/  STL [R1+0x12d4], R3 ;  /* 0x0012d40301007387 */ /* 0x0009e20000100800 */
[----:B--2---:R-:W-:Y:S02]  /*52670*/  F2FP.F16.F32.PACK_AB R2, R0, R5 ;  /* 0x000000050002723e */ /* 0x004fe400000000ff */
[----:B------:R-:W-:Y:S02]  /*52680*/  F2FP.F16.F32.PACK_AB R0, R9, R10 ;  /* 0x0000000a0900723e */ /* 0x000fe400000000ff */
[----:B----4-:R-:W-:Y:S02]  /*52690*/  F2FP.F16.F32.PACK_AB R3, R4, R8 ;  /* 0x000000080403723e */ /* 0x010fe400000000ff */
[----:B---3--:R-:W-:-:S05]  /*526a0*/  F2FP.F16.F32.PACK_AB R6, R6, R29 ;  /* 0x0000001d0606723e */ /* 0x008fca00000000ff */
[----:B------:R-:W-:Y:S04]  /*526b0*/  STL [R1+0x12d0], R6 ;  /* 0x0012d00601007387 */ /* 0x000fe80000100800 */
[----:B------:R0:W-:Y:S04]  /*526c0*/  STL [R1+0x12ec], R2 ;  /* 0x0012ec0201007387 */ /* 0x0001e80000100800 */
[----:B------:R1:W-:Y:S04]  /*526d0*/  STL [R1+0x12e8], R3 ;  /* 0x0012e80301007387 */ /* 0x0003e80000100800 */
[----:B------:R2:W-:Y:S01]  /*526e0*/  STL [R1+0x12e4], R0 ;  /* 0x0012e40001007387 */ /* 0x0005e20000100800 */
[----:B0-----:R-:W-:-:S02]  /*526f0*/  F2FP.F16.F32.PACK_AB R2, R11, R24 ;  /* 0x000000180b02723e */ /* 0x001fc400000000ff */
[----:B-1----:R-:W-:-:S03]  /*52700*/  F2FP.F16.F32.PACK_AB R3, R25, R26 ;  /* 0x0000001a1903723e */ /* 0x002fc600000000ff */
[----:B------:R0:W-:Y:S01]  /*52710*/  STL [R1+0x12e0], R2 ;  /* 0x0012e00201007387 */ /* 0x0001e20000100800 */
[----:B--2---:R-:W-:-:S03]  /*52720*/  F2FP.F16.F32.PACK_AB R0, R27, R7 ;  /* 0x000000071b00723e */ /* 0x004fc600000000ff */
[----:B------:R1:W-:Y:S04]  /*52730*/  STL [R1+0x12cc], R3 ;  /* 0x0012cc0301007387 */ /* 0x0003e80000100800 */
[----:B------:R2:W-:Y:S01]  /*52740*/  STL [R1+0x12c8], R0 ;  /* 0x0012c80001007387 */ /* 0x0005e20000100800 */
[----:B0-----:R-:W-:Y:S02]  /*52750*/  F2FP.F16.F32.PACK_AB R2, R20, R21 ;  /* 0x000000151402723e */ /* 0x001fe400000000ff */
        /* <DEDUP_REMOVED lines=9> */
[----:B0-----:R-:W2:Y:S04]  /*527f0*/  LDL.LU R2, [R1+0x274] ;  /* 0x0002740001027983 */ /* 0x001ea80000300800 */
        /* <DEDUP_REMOVED lines=169> */
[----:B------:R-:W2:Y:S01]  /*53290*/  LDL.LU R3, [R1+0x2804] ;  /* 0x0028040001037983 */ /* 0x000ea20000300800 */
[----:B----4-:R-:W-:-:S03]  /*532a0*/  F2FP.F16.F32.PACK_AB R6, R6, R29 ;  /* 0x0000001d0606723e */ /* 0x010fc600000000ff */
[----:B------:R3:W-:Y:S02]  /*532b0*/  STL [R1+0x1258], R2 ;  /* 0x0012580201007387 */ /* 0x0007e40000100800 */
[----:B---3--:R-:W-:Y:S02]  /*532c0*/  F2FP.F16.F32.PACK_AB R2, R0, R5 ;  /* 0x000000050002723e */ /* 0x008fe400000000ff */
[----:B------:R-:W-:Y:S02]  /*532d0*/  F2FP.F16.F32.PACK_AB R0, R9, R10 ;  /* 0x0000000a0900723e */ /* 0x000fe400000000ff */
[----:B--2---:R-:W-:-:S05]  /*532e0*/  F2FP.F16.F32.PACK_AB R3, R3, R28 ;  /* 0x0000001c0303723e */ /* 0x004fca00000000ff */
[----:B------:R0:W-:Y:S04]  /*532f0*/  STL [R1+0x1254], R3 ;  /* 0x0012540301007387 */ /* 0x0001e80000100800 */
[----:B------:R-:W-:Y:S04]  /*53300*/  STL [R1+0x1250], R6 ;  /* 0x0012500601007387 */ /* 0x000fe80000100800 */
[----:B------:R1:W-:Y:S01]  /*53310*/  STL [R1+0x126c], R2 ;  /* 0x00126c0201007387 */ /* 0x0003e20000100800 */
[----:B0-----:R-:W-:-:S05]  /*53320*/  F2FP.F16.F32.PACK_AB R3, R4, R8 ;  /* 0x000000080403723e */ /* 0x001fca00000000ff */
[----:B------:R0:W-:Y:S01]  /*53330*/  STL [R1+0x1268], R3 ;  /* 0x0012680301007387 */ /* 0x0001e20000100800 */
[----:B-1----:R-:W-:-:S03]  /*53340*/  F2FP.F16.F32.PACK_AB R2, R11, R24 ;  /* 0x000000180b02723e */ /* 0x002fc600000000ff */
        /* <DEDUP_REMOVED lines=15> */
[----:B-1----:R-:W-:Y:S01]  /*53440*/  F2FP.F16.F32.PACK_AB R0, R14, R15 ;  /* 0x0000000f0e00723e */ /* 0x002fe200000000ff */
[----:B--2---:R-:W2:Y:S04]  /*53450*/  LDL.LU R2, [R1+0x294] ;  /* 0x0002940001027983 */ /* 0x004ea80000300800 */
        /* <DEDUP_REMOVED lines=772> */
[----:B0-----:R-:W-:Y:S02]  /*564a0*/  F2FP.F16.F32.PACK_AB R3, R4, R8 ;  /* 0x000000080403723e */ /* 0x001fe400000000ff */
[----:B-1----:R-:W-:-:S03]  /*564b0*/  F2FP.F16.F32.PACK_AB R2, R11, R24 ;  /* 0x000000180b02723e */ /* 0x002fc600000000ff */
[----:B------:R0:W-:Y:S04]  /*564c0*/  STL [R1+0x928], R3 ;  /* 0x0009280301007387 */ /* 0x0001e80000100800 */
[----:B------:R1:W-:Y:S04]  /*564d0*/  STL [R1+0x924], R0 ;  /* 0x0009240001007387 */ /* 0x0003e80000100800 */
[----:B------:R2:W-:Y:S01]  /*564e0*/  STL [R1+0x920], R2 ;  /* 0x0009200201007387 */ /* 0x0005e20000100800 */
[----:B0-----:R-:W-:Y:S02]  /*564f0*/  F2FP.F16.F32.PACK_AB R3, R25, R26 ;  /* 0x0000001a1903723e */ /* 0x001fe400000000ff */
[----:B-1----:R-:W-:-:S02]  /*56500*/  F2FP.F16.F32.PACK_AB R0, R27, R7 ;  /* 0x000000071b00723e */ /* 0x002fc400000000ff */
[----:B--2---:R-:W-:Y:S01]  /*56510*/  F2FP.F16.F32.PACK_AB R2, R20, R21 ;  /* 0x000000151402723e */ /* 0x004fe200000000ff */
[----:B------:R0:W-:Y:S04]  /*56520*/  STL [R1+0x90c], R3 ;  /* 0x00090c0301007387 */ /* 0x0001e80000100800 */
[----:B------:R1:W-:Y:S04]  /*56530*/  STL [R1+0x908], R0 ;  /* 0x0009080001007387 */ /* 0x0003e80000100800 */
[----:B------:R2:W-:Y:S01]  /*56540*/  STL [R1+0x904], R2 ;  /* 0x0009040201007387 */ /* 0x0005e20000100800 */
[----:B0-----:R-:W-:-:S02]  /*56550*/  F2FP.F16.F32.PACK_AB R3, R22, R23 ;  /* 0x000000171603723e */ /* 0x001fc400000000ff */
[----:B-1----:R-:W-:Y:S02]  /*56560*/  F2FP.F16.F32.PACK_AB R0, R16, R17 ;  /* 0x000000111000723e */ /* 0x002fe400000000ff */
[----:B--2---:R-:W-:Y:S01]  /*56570*/  F2FP.F16.F32.PACK_AB R2, R18, R19 ;  /* 0x000000131202723e */ /* 0x004fe200000000ff */
[----:B------:R0:W-:Y:S04]  /*56580*/  STL [R1+0x900], R3 ;  /* 0x0009000301007387 */ /* 0x0001e80000100800 */
[----:B------:R1:W-:Y:S04]  /*56590*/  STL [R1+0x8fc], R0 ;  /* 0x0008fc0001007387 */ /* 0x0003e80000100800 */
[----:B------:R2:W-:Y:S01]  /*565a0*/  STL [R1+0x8f8], R2 ;  /* 0x0008f80201007387 */ /* 0x0005e20000100800 */
[----:B0-----:R-:W-:-:S02]  /*565b0*/  F2FP.F16.F32.PACK_AB R3, R12, R13 ;  /* 0x0000000d0c03723e */ /* 0x001fc400000000ff */
        /* <DEDUP_REMOVED lines=1755> */
[----:B------:R-:W3:Y:S04]  /*5d370*/  LDL.LU R3, [R1+0x20e8] ;  /* 0x0020e80001037983 */ /* 0x000ee80000300800 */
[----:B------:R3:W-:Y:S01]  /*5d380*/  STL [R1+0xc8], R2 ;  /* 0x0000c80201007387 */ /* 0x0007e20000100800 */
[----:B----4-:R-:W-:Y:S02]  /*5d390*/  F2FP.F16.F32.PACK_AB R6, R6, R29 ;  /* 0x0000001d0606723e */ /* 0x010fe400000000ff */
[----:B---3--:R-:W-:Y:S02]  /*5d3a0*/  F2FP.F16.F32.PACK_AB R2, R3, R28 ;  /* 0x0000001c0302723e */ /* 0x008fe400000000ff */
[----:B------:R-:W-:Y:S02]  /*5d3b0*/  F2FP.F16.F32.PACK_AB R3, R0, R5 ;  /* 0x000000050003723e */ /* 0x000fe400000000ff */
[----:B------:R-:W-:Y:S01]  /*5d3c0*/  F2FP.F16.F32.PACK_AB R0, R9, R10 ;  /* 0x0000000a0900723e */ /* 0x000fe200000000ff */
[----:B------:R0:W-:Y:S04]  /*5d3d0*/  STL [R1+0xc4], R2 ;  /* 0x0000c40201007387 */ /* 0x0001e80000100800 */
[----:B------:R-:W-:Y:S04]  /*5d3e0*/  STL [R1+0xc0], R6 ;  /* 0x0000c00601007387 */ /* 0x000fe80000100800 */
[----:B------:R1:W-:Y:S01]  /*5d3f0*/  STL [R1+0xdc], R3 ;  /* 0x0000dc0301007387 */ /* 0x0003e20000100800 */
[----:B0-----:R-:W-:-:S02]  /*5d400*/  F2FP.F16.F32.PACK_AB R2, R4, R8 ;  /* 0x000000080402723e */ /* 0x001fc400000000ff */
        /* <DEDUP_REMOVED lines=15> */
[----:B------:R-:W-:Y:S04]  /*5d500*/  STL [R1+0xa8], R3 ;  /* 0x0000a80301007387 */ /* 0x000fe80000100800 */
[----:B------:R-:W2:Y:S01]  /*5d510*/  LDL.LU R6, [R1+0x234] ;  /* 0x0002340001067983 */ /* 0x000ea20000300800 */
[----:B0-----:R-:W-:-:S02]  /*5d520*/  F2FP.F16.F32.PACK_AB R2, R12, R13 ;  /* 0x0000000d0c02723e */ /* 0x001fc400000000ff */
[----:B-1----:R-:W-:-:S03]  /*5d530*/  F2FP.F16.F32.PACK_AB R0, R14, R15 ;  /* 0x0000000f0e00723e */ /* 0x002fc600000000ff */
        /* <DEDUP_REMOVED lines=165> */
[----:B0-----:R-:W2:Y:S01]  /*5df90*/  LDL.LU R6, [R1+0x2060] ;  /* 0x0020600001067983 */ /* 0x001ea20000300800 */
[----:B---3--:R-:W-:Y:S02]  /*5dfa0*/  F2FP.F16.F32.PACK_AB R2, R3, R2 ;  /* 0x000000020302723e */ /* 0x008fe400000000ff */
[----:B----4-:R-:W-:-:S02]  /*5dfb0*/  F2FP.F16.F32.PACK_AB R0, R29, R0 ;  /* 0x000000001d00723e */ /* 0x010fc400000000ff */
[----:B------:R-:W-:Y:S02]  /*5dfc0*/  F2FP.F16.F32.PACK_AB R5, R5, R4 ;  /* 0x000000040505723e */ /* 0x000fe400000000ff */
[----:B------:R-:W-:Y:S02]  /*5dfd0*/  F2FP.F16.F32.PACK_AB R4, R8, R9 ;  /* 0x000000090804723e */ /* 0x000fe400000000ff */
[----:B--2---:R-:W-:Y:S02]  /*5dfe0*/  F2FP.F16.F32.PACK_AB R28, R6, R28 ;  /* 0x0000001c061c723e */ /* 0x004fe400000000ff */
[----:B------:R-:W2:Y:S04]  /*5dff0*/  LDL.LU R6, [R1+0x205c] ;  /* 0x00205c0001067983 */ /* 0x000ea80000300800 */
[----:B------:R0:W-:Y:S04]  /*5e000*/  STL [R1+0x38], R28 ;  /* 0x0000381c01007387 */ /* 0x0001e80000100800 */
[----:B0-----:R0:W5:Y:S04]  /*5e010*/  LDL.LU R28, [R1+0x2058] ;  /* 0x00205800011c7983 */ /* 0x0011680000300800 */
[----:B------:R0:W5:Y:S04]  /*5e020*/  LDL.LU R3, [R1+0x2054] ;  /* 0x0020540001037983 */ /* 0x0001680000300800 */
[----:B------:R1:W-:Y:S04]  /*5e030*/  STL [R1+0x34], R2 ;  /* 0x0000340201007387 */ /* 0x0003e80000100800 */
[----:B-1----:R0:W5:Y:S04]  /*5e040*/  LDL.LU R2, [R1+0x2050] ;  /* 0x0020500001027983 */ /* 0x0021680000300800 */
[----:B------:R1:W-:Y:S04]  /*5e050*/  STL [R1+0x30], R0 ;  /* 0x0000300001007387 */ /* 0x0003e80000100800 */
[----:B------:R3:W-:Y:S04]  /*5e060*/  STL [R1+0x4c], R5 ;  /* 0x00004c0501007387 */ /* 0x0007e80000100800 */
[----:B------:R4:W-:Y:S01]  /*5e070*/  STL [R1+0x48], R4 ;  /* 0x0000480401007387 */ /* 0x0009e20000100800 */
[----:B-1----:R-:W-:-:S02]  /*5e080*/  F2FP.F16.F32.PACK_AB R0, R10, R11 ;  /* 0x0000000b0a00723e */ /* 0x002fc400000000ff */
[----:B---3--:R-:W-:Y:S02]  /*5e090*/  F2FP.F16.F32.PACK_AB R5, R24, R25 ;  /* 0x000000191805723e */ /* 0x008fe400000000ff */
[----:B----4-:R-:W-:Y:S01]  /*5e0a0*/  F2FP.F16.F32.PACK_AB R4, R26, R27 ;  /* 0x0000001b1a04723e */ /* 0x010fe200000000ff */
[----:B------:R-:W-:Y:S04]  /*5e0b0*/  STL [R1+0x44], R0 ;  /* 0x0000440001007387 */ /* 0x000fe80000100800 */
[----:B------:R1:W-:Y:S04]  /*5e0c0*/  STL [R1+0x40], R5 ;  /* 0x0000400501007387 */ /* 0x0003e80000100800 */
[----:B------:R3:W-:Y:S01]  /*5e0d0*/  STL [R1+0x1c], R4 ;  /* 0x00001c0401007387 */ /* 0x0007e20000100800 */
[----:B-1----:R-:W-:-:S02]  /*5e0e0*/  F2FP.F16.F32.PACK_AB R5, R20, R21 ;  /* 0x000000151405723e */ /* 0x002fc400000000ff */
[----:B---3--:R-:W-:Y:S02]  /*5e0f0*/  F2FP.F16.F32.PACK_AB R4, R22, R23 ;  /* 0x000000171604723e */ /* 0x008fe400000000ff */
[----:B--2---:R-:W-:-:S05]  /*5e100*/  F2FP.F16.F32.PACK_AB R0, R6, R7 ;  /* 0x000000070600723e */ /* 0x004fca00000000ff */
[----:B------:R1:W-:Y:S04]  /*5e110*/  STL [R1+0x18], R0 ;  /* 0x0000180001007387 */ /* 0x0003e80000100800 */
[----:B------:R2:W-:Y:S04]  /*5e120*/  STL [R1+0x14], R5 ;  /* 0x0000140501007387 */ /* 0x0005e80000100800 */
[----:B------:R3:W-:Y:S01]  /*5e130*/  STL [R1+0x10], R4 ;  /* 0x0000100401007387 */ /* 0x0007e20000100800 */
[----:B-1----:R-:W-:Y:S02]  /*5e140*/  F2FP.F16.F32.PACK_AB R0, R16, R17 ;  /* 0x000000111000723e */ /* 0x002fe400000000ff */
[----:B--2---:R-:W-:-:S02]  /*5e150*/  F2FP.F16.F32.PACK_AB R5, R18, R19 ;  /* 0x000000131205723e */ /* 0x004fc400000000ff */
[----:B---3--:R-:W-:Y:S01]  /*5e160*/  F2FP.F16.F32.PACK_AB R4, R12, R13 ;  /* 0x0000000d0c04723e */ /* 0x008fe200000000ff */
[----:B------:R1:W-:Y:S04]  /*5e170*/  STL [R1+0xc], R0 ;  /* 0x00000c0001007387 */ /* 0x0003e80000100800 */
[----:B------:R0:W-:Y:S01]  /*5e180*/  STL [R1+0x8], R5 ;  /* 0x0000080501007387 */ /* 0x0001e20000100800 */
[----:B-1----:R-:W-:-:S05]  /*5e190*/  F2FP.F16.F32.PACK_AB R0, R14, R15 ;  /* 0x0000000f0e00723e */ /* 0x002fca00000000ff */
[----:B------:R0:W-:Y:S04]  /*5e1a0*/  STL [R1], R0 ;  /* 0x0000000001007387 */ /* 0x0001e80000100800 */
[----:B------:R0:W-:Y:S02]  /*5e1b0*/  STL [R1+0x4], R4 ;  /* 0x0000040401007387 */ /* 0x0001e40000100800 */
.L_x_0:
[----:B------:R-:W1:Y:S01]  /*5e1c0*/  LDCU.64 UR6, c[0x0][0x398] ;  /* 0x00007300ff0677ac */ /* 0x000e620008000a00 */
[----:B0-----:R-:W-:Y:S01]  /*5e1d0*/  MOV.SPILL R4, UR59 ;  /* 0x0000003b00047c02 */ /* 0x001fe20009000f00 */
[----:B------:R-:W0:Y:S01]  /*5e1e0*/  LDC R5, c[0x0][0x3b4] ;  /* 0x0000ed00ff057b82 */ /* 0x000e220000000800 */
[----:B------:R-:W-:Y:S01]  /*5e1f0*/  MOV.SPILL R0, UR58 ;  /* 0x0000003a00007c02 */ /* 0x000fe20009000f00 */
[----:B------:R-:W2:Y:S01]  /*5e200*/  LDCU.64 UR4, c[0x0][0x398] ;  /* 0x00007300ff0477ac */ /* 0x000ea20008000a00 */
[----:B------:R-:W-:Y:S01]  /*5e210*/  LOP3.LUT R25, R25, 0xfffffffe, RZ, 0xc0, !PT ;  /* 0xfffffffe19197812 */ /* 0x000fe200078ec0ff */
[----:B------:R-:W-:Y:S01]  /*5e220*/  STL [R1+0x60], R4 ;  /* 0x0000600401007387 */ /* 0x000fe20000100800 */
[----:B------:R-:W4:Y:S03]  /*5e230*/  LDCU.64 UR28, c[0x0][0x398] ;  /* 0x00007300ff1c77ac */ /* 0x000f260008000a00 */
[----:B------:R3:W-:Y:S01]  /*5e240*/  STL [R1+0x374], R0 ;  /* 0x0003740001007387 */ /* 0x0007e20000100800 */
[----:B------:R-:W4:Y:S01]  /*5e250*/  LDCU UR24, c[0x0][0x3b4] ;  /* 0x00007680ff1877ac */ /* 0x000f220008000800 */
[----:B------:R-:W4:Y:S01]  /*5e260*/  LDCU.64 UR16, c[0x0][0x390] ;  /* 0x00007200ff1077ac */ /* 0x000f220008000a00 */
[----:B------:R-:W0:Y:S01]  /*5e270*/  LDCU.64 UR18, c[0x0][0x390] ;  /* 0x00007200ff1277ac */ /* 0x000e220008000a00 */
[----:B---3-5:R-:W-:-:S02]  /*5e280*/  VIADD R0, R2, 0x137 ;  /* 0x0000013702007836 */ /* 0x028fc40000000000 */
[----:B------:R-:W-:Y:S01]  /*5e290*/  VIADD R7, R2, 0x136 ;  /* 0x0000013602077836 */ /* 0x000fe20000000000 */
[----:B--2---:R-:W-:Y:S01]  /*5e2a0*/  UMOV UR51, UR5 ;  /* 0x0000000500337c82 */ /* 0x004fe20008000000 */
[----:B------:R-:W-:Y:S01]  /*5e2b0*/  UMOV UR58, UR4 ;  /* 0x00000004003a7c82 */ /* 0x000fe20008000000 */
[----:B-1----:R-:W-:Y:S01]  /*5e2c0*/  ISETP.GE.AND P0, PT, R0, UR7, PT ;  /* 0x0000000700007c0c */ /* 0x002fe2000bf06270 */
[----:B------:R-:W1:Y:S01]  /*5e2d0*/  LDCU.64 UR4, c[0x0][0x398] ;  /* 0x00007300ff0477ac */ /* 0x000e620008000a00 */
[----:B------:R-:W-:Y:S02]  /*5e2e0*/  VIADD R4, R2, 0x135 ;  /* 0x0000013502047836 */ /* 0x000fe40000000000 */
[----:B------:R-:W-:Y:S01]  /*5e2f0*/  ISETP.LT.AND P1, PT, R28, UR6, !P0 ;  /* 0x000000061c007c0c */ /* 0x000fe2000c721270 */
[----:B------:R-:W2:Y:S01]  /*5e300*/  LDCU.64 UR22, c[0x0][0x398] ;  /* 0x00007300ff1677ac */ /* 0x000ea20008000a00 */
[----:B----4-:R-:W-:Y:S01]  /*5e310*/  IMAD R0, R3, UR24, RZ ;  /* 0x0000001803007c24 */ /* 0x010fe2000f8e02ff */
[----:B------:R-:W-:Y:S01]  /*5e320*/  ISETP.GE.AND P2, PT, R7, UR51, PT ;  /* 0x0000003307007c0c */ /* 0x000fe2000bf46270 */
[----:B------:R-:W3:Y:S01]  /*5e330*/  LDCU.64 UR8, c[0x0][0x398] ;  /* 0x00007300ff0877ac */ /* 0x000ee20008000a00 */
[----:B------:R-:W-:Y:S01]  /*5e340*/  LOP3.LUT R29, R29, 0x7fffffff, RZ, 0xc0, !PT ;  /* 0x7fffffff1d1d7812 */ /* 0x000fe200078ec0ff */
[----:B------:R-:W4:Y:S07]  /*5e350*/  LDCU.64 UR14, c[0x0][0x398] ;  /* 0x00007300ff0e77ac */ /* 0x000f2e0008000a00 */
[----:B------:R-:W-:Y:S01]  /*5e360*/  @P1 LOP3.LUT R25, R25, 0x1, RZ, 0xfc, !PT ;  /* 0x0000000119191812 */ /* 0x000fe200078efcff */
[----:B------:R-:W2:Y:S01]  /*5e370*/  LDCU.64 UR26, c[0x0][0x398] ;  /* 0x00007300ff1a77ac */ /* 0x000ea20008000a00 */
[----:B------:R-:W-:-:S02]  /*5e380*/  ISETP.LT.AND P1, PT, R3, UR28, !P0 ;  /* 0x0000001c03007c0c */ /* 0x000fc4000c721270 */
[----:B------:R-:W-:Y:S01]  /*5e390*/  LEA R6, P0, R0, UR16, 0x1 ;  /* 0x0000001000067c11 */ /* 0x000fe2000f8008ff */
[----:B0-----:R-:W-:Y:S01]  /*5e3a0*/  IMAD R5, R5, 0x40, R0 ;  /* 0x0000004005057824 */ /* 0x001fe200078e0200 */
[----:B------:R-:W0:Y:S01]  /*5e3b0*/  LDCU.64 UR20, c[0x0][0x398] ;  /* 0x00007300ff1477ac */ /* 0x000e220008000a00 */
[----:B------:R-:W-:Y:S01]  /*5e3c0*/  VIADD R8, R2, 0x133 ;  /* 0x0000013302087836 */ /* 0x000fe20000000000 */
[----:B------:R-:W-:Y:S01]  /*5e3d0*/  LEA.HI.X.SX32 R7, R0, UR17, 0x1, P0 ;  /* 0x0000001100077c11 */ /* 0x000fe200080f0eff */
[----:B------:R2:W-:Y:S01]  /*5e3e0*/  STL [R1+0x2050], R25 ;  /* 0x0020501901007387 */ /* 0x0005e20000100800 */
[----:B-1----:R-:W-:Y:S01]  /*5e3f0*/  ISETP.LT.AND P0, PT, R28, UR4, !P2 ;  /* 0x000000041c007c0c */ /* 0x002fe2000d701270 */
[----:B---3--:R-:W-:Y:S01]  /*5e400*/  UMOV UR49, UR8 ;  /* 0x0000000800317c82 */ /* 0x008fe20008000000 */
[----:B------:R-:W-:Y:S01]  /*5e410*/  UMOV UR62, UR9 ;  /* 0x00000009003e7c82 */ /* 0x000fe20008000000 */
[----:B------:R-:W1:Y:S02]  /*5e420*/  LDCU.64 UR8, c[0x0][0x398] ;  /* 0x00007300ff0877ac */ /* 0x000e640008000a00 */
[----:B------:R-:W-:-:S02]  /*5e430*/  @P1 LOP3.LUT R29, R29, 0x80000000, RZ, 0xfc, !PT ;  /* 0x800000001d1d1812 */ /* 0x000fc400078efcff */
[----:B------:R-:W-:Y:S01]  /*5e440*/  ISETP.GE.AND P1, PT, R4, UR29, PT ;  /* 0x0000001d04007c0c */ /* 0x000fe2000bf26270 */
[----:B------:R-:W-:Y:S01]  /*5e450*/  VIADD R0, R2, 0x134 ;  /* 0x0000013402007836 */ /* 0x000fe20000000000 */
[----:B------:R-:W-:Y:S01]  /*5e460*/  LEA R4, P3, R5, UR18, 0x1 ;  /* 0x0000001205047c11 */ /* 0x000fe2000f8608ff */
[----:B------:R-:W3:Y:S01]  /*5e470*/  LDCU.64 UR10, c[0x0][0x398] ;  /* 0x00007300ff0a77ac */ /* 0x000ee20008000a00 */
[----:B------:R-:W-:Y:S01]  /*5e480*/  LOP3.LUT R29, R29, 0xbfffffff, RZ, 0xc0, !PT ;  /* 0xbfffffff1d1d7812 */ /* 0x000fe200078ec0ff */
[----:B--2---:R-:W2:Y:S01]  /*5e490*/  LDL.LU R25, [R1+0x60] ;  /* 0x0000600001197983 */ /* 0x004ea20000300800 */
[----:B------:R-:W-:Y:S01]  /*5e4a0*/  LEA.HI.X.SX32 R5, R5, UR19, 0x1, P3 ;  /* 0x0000001305057c11 */ /* 0x000fe200098f0eff */
[----:B------:R-:W0:Y:S01]  /*5e4b0*/  LDCU.64 UR32, c[0x0][0x398] ;  /* 0x00007300ff2077ac */ /* 0x000e220008000a00 */
[----:B------:R-:W-:Y:S02]  /*5e4c0*/  ISETP.LT.AND P3, PT, R3, UR22, !P2 ;  /* 0x0000001603007c0c */ /* 0x000fe4000d761270 */
[----:B------:R-:W-:Y:S01]  /*5e4d0*/  @P0 LOP3.LUT R29, R29, 0x40000000, RZ, 0xfc, !PT ;  /* 0x400000001d1d0812 */ /* 0x000fe200078efcff */
[----:B------:R-:W0:Y:S01]  /*5e4e0*/  LDCU.64 UR12, c[0x0][0x398] ;  /* 0x00007300ff0c77ac */ /* 0x000e220008000a00 */
[----:B------:R-:W-:-:S02]  /*5e4f0*/  ISETP.LT.AND P2, PT, R28, UR49, !P1 ;  /* 0x000000311c007c0c */ /* 0x000fc4000cf41270 */
[----:B------:R-:W-:Y:S01]  /*5e500*/  LOP3.LUT R29, R29, 0xdfffffff, RZ, 0xc0, !PT ;  /* 0xdfffffff1d1d7812 */ /* 0x000fe200078ec0ff */
[----:B-1----:R-:W-:Y:S01]  /*5e510*/  UMOV UR48, UR8 ;  /* 0x0000000800307c82 */ /* 0x002fe20008000000 */
[----:B----4-:R-:W-:Y:S01]  /*5e520*/  ISETP.LT.AND P1, PT, R3, UR14, !P1 ;  /* 0x0000000e03007c0c */ /* 0x010fe2000cf21270 */
[----:B------:R-:W-:Y:S01]  /*5e530*/  UMOV UR72, UR9 ;  /* 0x0000000900487c82 */ /* 0x000fe20008000000 */
[----:B------:R-:W-:Y:S01]  /*5e540*/  ISETP.GE.AND P0, PT, R0, UR5, PT ;  /* 0x0000000500007c0c */ /* 0x000fe2000bf06270 */
[----:B------:R-:W1:Y:S02]  /*5e550*/  LDCU.64 UR8, c[0x0][0x398] ;  /* 0x00007300ff0877ac */ /* 0x000e640008000a00 */
[----:B------:R-:W-:Y:S01]  /*5e560*/  @P3 LOP3.LUT R29, R29, 0x20000000, RZ, 0xfc, !PT ;  /* 0x200000001d1d3812 */ /* 0x000fe200078efcff */
[----:B------:R-:W-:Y:S01]  /*5e570*/  VIADD R0, R2, 0x131 ;  /* 0x0000013102007836 */ /* 0x000fe20000000000 */
[----:B---3--:R-:W-:Y:S01]  /*5e580*/  UMOV UR43, UR10 ;  /* 0x0000000a002b7c82 */ /* 0x008fe20008000000 */
[----:B------:R-:W-:Y:S01]  /*5e590*/  UMOV UR67, UR11 ;  /* 0x0000000b00437c82 */ /* 0x000fe20008000000 */
[----:B------:R-:W-:Y:S01]  /*5e5a0*/  LOP3.LUT R29, R29, 0xefffffff, RZ, 0xc0, !PT ;  /* 0xefffffff1d1d7812 */ /* 0x000fe200078ec0ff */
[----:B------:R-:W3:Y:S03]  /*5e5b0*/  LDCU.64 UR10, c[0x0][0x398] ;  /* 0x00007300ff0a77ac */ /* 0x000ee60008000a00 */
[----:B------:R-:W-:Y:S01]  /*5e5c0*/  @P2 LOP3.LUT R29, R29, 0x10000000, RZ, 0xfc, !PT ;  /* 0x100000001d1d2812 */ /* 0x000fe200078efcff */
[----:B0-----:R-:W-:Y:S01]  /*5e5d0*/  UMOV UR46, UR12 ;  /* 0x0000000c002e7c82 */ /* 0x001fe20008000000 */
[----:B------:R-:W-:Y:S01]  /*5e5e0*/  UMOV UR65, UR13 ;  /* 0x0000000d00417c82 */ /* 0x000fe20008000000 */
[----:B------:R-:W0:Y:S01]  /*5e5f0*/  LDCU.64 UR12, c[0x0][0x398] ;  /* 0x00007300ff0c77ac */ /* 0x000e220008000a00 */
[----:B------:R-:W-:Y:S01]  /*5e600*/  LOP3.LUT R29, R29, 0xf7ffffff, RZ, 0xc0, !PT ;  /* 0xf7ffffff1d1d7812 */ /* 0x000fe200078ec0ff */
[----:B------:R-:W4:Y:S03]  /*5e610*/  LDCU.64 UR30, c[0x0][0x398] ;  /* 0x00007300ff1e77ac */ /* 0x000f260008000a00 */
[----:B------:R-:W-:-:S02]  /*5e620*/  @P1 LOP3.LUT R29, R29, 0x8000000, RZ, 0xfc, !PT ;  /* 0x080000001d1d1812 */ /* 0x000fc400078efcff */
[----:B------:R-:W-:Y:S01]  /*5e630*/  ISETP.LT.AND P1, PT, R28, UR48, !P0 ;  /* 0x000000301c007c0c */ /* 0x000fe2000c721270 */
[----:B-1----:R-:W-:Y:S01]  /*5e640*/  UMOV UR53, UR8 ;  /* 0x0000000800357c82 */ /* 0x002fe20008000000 */
[----:B------:R-:W-:Y:S01]  /*5e650*/  ISETP.LT.AND P0, PT, R3, UR26, !P0 ;  /* 0x0000001a03007c0c */ /* 0x000fe2000c701270 */
[----:B------:R-:W-:Y:S01]  /*5e660*/  UMOV UR73, UR9 ;  /* 0x0000000900497c82 */ /* 0x000fe20008000000 */
[----:B------:R-:W-:Y:S01]  /*5e670*/  LOP3.LUT R29, R29, 0xfbffffff, RZ, 0xc0, !PT ;  /* 0xfbffffff1d1d7812 */ /* 0x000fe200078ec0ff */
[----:B------:R-:W1:Y:S01]  /*5e680*/  LDCU.64 UR8, c[0x0][0x398] ;  /* 0x00007300ff0877ac */ /* 0x000e620008000a00 */
[----:B---3--:R-:W-:Y:S01]  /*5e690*/  UMOV UR47, UR10 ;  /* 0x0000000a002f7c82 */ /* 0x008fe20008000000 */
[----:B------:R-:W-:Y:S01]  /*5e6a0*/  UMOV UR50, UR11 ;  /* 0x0000000b00327c82 */ /* 0x000fe20008000000 */
[----:B------:R-:W3:Y:S05]  /*5e6b0*/  LDCU.64 UR10, c[0x0][0x398] ;  /* 0x00007300ff0a77ac */ /* 0x000eea0008000a00 */
[----:B------:R-:W-:Y:S01]  /*5e6c0*/  @P1 LOP3.LUT R29, R29, 0x4000000, RZ, 0xfc, !PT ;  /* 0x040000001d1d1812 */ /* 0x000fe200078efcff */
[----:B------:R-:W0:Y:S03]  /*5e6d0*/  LDCU.64 UR38, c[0x0][0x398] ;  /* 0x00007300ff2677ac */ /* 0x000e260008000a00 */
[----:B------:R-:W-:Y:S01]  /*5e6e0*/  LOP3.LUT R29, R29, 0xfdffffff, RZ, 0xc0, !PT ;  /* 0xfdffffff1d1d7812 */ /* 0x000fe200078ec0ff */
[----:B----4-:R-:W-:Y:S01]  /*5e6f0*/  UMOV UR45, UR30 ;  /* 0x0000001e002d7c82 */ /* 0x010fe20008000000 */
[----:B------:R-:W-:-:S02]  /*5e700*/  UMOV UR68, UR31 ;  /* 0x0000001f00447c82 */ /* 0x000fc40008000000 */
[----:B------:R-:W-:Y:S01]  /*5e710*/  @P0 LOP3.LUT R29, R29, 0x2000000, RZ, 0xfc, !PT ;  /* 0x020000001d1d0812 */ /* 0x000fe200078efcff */
[----:B------:R-:W4:Y:S01]  /*5e720*/  LDCU.64 UR30, c[0x0][0x398] ;  /* 0x00007300ff1e77ac */ /* 0x000f220008000a00 */
[----:B------:R-:W-:Y:S02]  /*5e730*/  ISETP.GE.AND P0, PT, R8, UR23, PT ;  /* 0x0000001708007c0c */ /* 0x000fe4000bf06270 */
[----:B------:R-:W-:Y:S01]  /*5e740*/  LOP3.LUT R29, R29, 0xfeffffff, RZ, 0xc0, !PT ;  /* 0xfeffffff1d1d7812 */ /* 0x000fe200078ec0ff */
[----:B------:R-:W-:Y:S01]  /*5e750*/  VIADD R8, R2, 0x12f ;  /* 0x0000012f02087836 */ /* 0x000fe20000000000 */
[----:B------:R-:W-:Y:S01]  /*5e760*/  ISETP.LT.AND P2, PT, R28, UR53, !P0 ;  /* 0x000000351c007c0c */ /* 0x000fe2000c741270 */
[----:B------:R-:W0:Y:S01]  /*5e770*/  LDCU.64 UR34, c[0x0][0x398] ;  /* 0x00007300ff2277ac */ /* 0x000e220008000a00 */
[----:B------:R-:W-:Y:S02]  /*5e780*/  ISETP.LT.AND P1, PT, R3, UR20, !P0 ;  /* 0x0000001403007c0c */ /* 0x000fe4000c721270 */
[----:B------:R-:W-:Y:S01]  /*5e790*/  ISETP.GE.AND P0, PT, R0, UR15, PT ;  /* 0x0000000f00007c0c */ /* 0x000fe2000bf06270 */
[----:B------:R-:W1:Y:S01]  /*5e7a0*/  LDCU.64 UR54, c[0x0][0x398] ;  /* 0x00007300ff3677ac */ /* 0x000e620008000a00 */
[----:B------:R-:W3:Y:S07]  /*5e7b0*/  LDCU.64 UR24, c[0x0][0x398] ;  /* 0x00007300ff1877ac */ /* 0x000eee0008000a00 */
[----:B------:R-:W-:Y:S01]  /*5e7c0*/  @P2 LOP3.LUT R29, R29, 0x1000000, RZ, 0xfc, !PT ;  /* 0x010000001d1d2812 */ /* 0x000fe200078efcff */
[----:B------:R-:W-:Y:S01]  /*5e7d0*/  VIADD R0, R2, 0x12d ;  /* 0x0000012d02007836 */ /* 0x000fe20000000000 */
[----:B----4-:R-:W-:Y:S01]  /*5e7e0*/  UMOV UR41, UR30 ;  /* 0x0000001e00297c82 */ /* 0x010fe20008000000 */
[----:B------:R-:W-:Y:S01]  /*5e7f0*/  UMOV UR66, UR31 ;  /* 0x0000001f00427c82 */ /* 0x000fe20008000000 */
[----:B------:R-:W-:Y:S01]  /*5e800*/  LOP3.LUT R29, R29, 0xff7fffff, RZ, 0xc0, !PT ;  /* 0xff7fffff1d1d7812 */ /* 0x000fe200078ec0ff */
[----:B------:R-:W4:Y:S03]  /*5e810*/  LDCU.64 UR30, c[0x0][0x398] ;  /* 0x00007300ff1e77ac */ /* 0x000f260008000a00 */
[----:B------:R-:W-:Y:S01]  /*5e820*/  @P1 LOP3.LUT R29, R29, 0x800000, RZ, 0xfc, !PT ;  /* 0x008000001d1d1812 */ /* 0x000fe200078efcff */
[----:B0-----:R-:W-:Y:S01]  /*5e830*/  UMOV UR37, UR34 ;  /* 0x0000002200257c82 */ /* 0x001fe20008000000 */
[----:B-1----:R-:W-:Y:S01]  /*5e840*/  ISETP.LT.AND P1, PT, R28, UR8, !P0 ;  /* 0x000000081c007c0c */ /* 0x002fe2000c721270 */
[----:B------:R-:W-:Y:S01]  /*5e850*/  UMOV UR42, UR35 ;  /* 0x00000023002a7c82 */ /* 0x000fe20008000000 */
[----:B------:R-:W-:Y:S01]  /*5e860*/  ISETP.LT.AND P0, PT, R3, UR43, !P0 ;  /* 0x0000002b03007c0c */ /* 0x000fe2000c701270 */
[----:B------:R-:W0:Y:S01]  /*5e870*/  LDCU.64 UR34, c[0x0][0x398] ;  /* 0x00007300ff2277ac */ /* 0x000e220008000a00 */
[----:B------:R-:W-:Y:S01]  /*5e880*/  LOP3.LUT R29, R29, 0xffbfffff, RZ, 0xc0, !PT ;  /* 0xffbfffff1d1d7812 */ /* 0x000fe200078ec0ff */
[----:B------:R-:W-:Y:S01]  /*5e890*/  UMOV UR36, UR54 ;  /* 0x0000003600247c82 */ /* 0x000fe20008000000 */
[----:B------:R-:W-:Y:S01]  /*5e8a0*/  UMOV UR64, UR55 ;  /* 0x0000003700407c82 */ /* 0x000fe20008000000 */
[----:B------:R-:W1:Y:S06]  /*5e8b0*/  LDCU.64 UR54, c[0x0][0x398] ;  /* 0x00007300ff3677ac */ /* 0x000e6c0008000a00 */
[----:B------:R-:W-:Y:S01]  /*5e8c0*/  @P1 LOP3.LUT R29, R29, 0x400000, RZ, 0xfc, !PT ;  /* 0x004000001d1d1812 */ /* 0x000fe200078efcff */
[----:B------:R-:W0:Y:S03]  /*5e8d0*/  LDCU.64 UR6, c[0x0][0x398] ;  /* 0x00007300ff0677ac */ /* 0x000e260008000a00 */
[----:B------:R-:W-:Y:S01]  /*5e8e0*/  LOP3.LUT R29, R29, 0xffdfffff, RZ, 0xc0, !PT ;  /* 0xffdfffff1d1d7812 */ /* 0x000fe200078ec0ff */
[----:B------:R-:W0:Y:S03]  /*5e8f0*/  LDCU.64 UR18, c[0x0][0x398] ;  /* 0x00007300ff1277ac */ /* 0x000e260008000a00 */
[----:B------:R-:W-:Y:S01]  /*5e900*/  @P0 LOP3.LUT R29, R29, 0x200000, RZ, 0xfc, !PT ;  /* 0x002000001d1d0812 */ /* 0x000fe200078efcff */
[----:B------:R-:W0:Y:S01]  /*5e910*/  LDCU.64 UR28, c[0x0][0x398] ;  /* 0x00007300ff1c77ac */ /* 0x000e220008000a00 */
[----:B------:R-:W-:-:S02]  /*5e920*/  ISETP.GE.AND P0, PT, R8, UR27, PT ;  /* 0x0000001b08007c0c */ /* 0x000fc4000bf06270 */
[----:B------:R-:W-:Y:S01]  /*5e930*/  LOP3.LUT R29, R29, 0xffefffff, RZ, 0xc0, !PT ;  /* 0xffefffff1d1d7812 */ /* 0x000fe200078ec0ff */
[----:B------:R-:W-:Y:S01]  /*5e940*/  VIADD R8, R2, 0x12b ;  /* 0x0000012b02087836 */ /* 0x000fe20000000000 */
[----:B------:R-:W-:Y:S01]  /*5e950*/  ISETP.LT.AND P2, PT, R28, UR32, !P0 ;  /* 0x000000201c007c0c */ /* 0x000fe2000c741270 */
[----:B-1----:R-:W-:Y:S01]  /*5e960*/  UMOV UR40, UR54 ;  /* 0x0000003600287c82 */ /* 0x002fe20008000000 */
[----:B------:R-:W-:Y:S01]  /*5e970*/  ISETP.LT.AND P1, PT, R3, UR47, !P0 ;  /* 0x0000002f03007c0c */ /* 0x000fe2000c721270 */
[----:B------:R-:W-:Y:S01]  /*5e980*/  UMOV UR69, UR55 ;  /* 0x0000003700457c82 */ /* 0x000fe20008000000 */
[----:B------:R-:W-:Y:S01]  /*5e990*/  ISETP.GE.AND P0, PT, R0, UR21, PT ;  /* 0x0000001500007c0c */ /* 0x000fe2000bf06270 */
[----:B------:R-:W1:Y:S01]  /*5e9a0*/  LDCU.64 UR16, c[0x0][0x398] ;  /* 0x00007300ff1077ac */ /* 0x000e620008000a00 */
[----:B------:R-:W1:Y:S07]  /*5e9b0*/  LDCU.64 UR4, c[0x0][0x398] ;  /* 0x00007300ff0477ac */ /* 0x000e6e0008000a00 */
[----:B------:R-:W-:Y:S01]  /*5e9c0*/  @P2 LOP3.LUT R29, R29, 0x100000, RZ, 0xfc, !PT ;  /* 0x001000001d1d2812 */ /* 0x000fe200078efcff */
[----:B------:R-:W-:Y:S01]  /*5e9d0*/  VIADD R0, R2, 0x129 ;  /* 0x0000012902007836 */ /* 0x000fe20000000000 */
[----:B------:R-:W4:Y:S02]  /*5e9e0*/  LDCU.64 UR54, c[0x0][0x398] ;  /* 0x00007300ff3677ac */ /* 0x000f240008000a00 */
[----:B------:R-:W-:Y:S01]  /*5e9f0*/  LOP3.LUT R29, R29, 0xfff7ffff, RZ, 0xc0, !PT ;  /* 0xfff7ffff1d1d7812 */ /* 0x000fe200078ec0ff */
[----:B0-----:R-:W-:Y:S01]  /*5ea00*/  UMOV UR52, UR28 ;  /* 0x0000001c00347c82 */ /* 0x001fe20008000000 */
[----:B------:R-:W-:-:S02]  /*5ea10*/  UMOV UR70, UR29 ;  /* 0x0000001d00467c82 */ /* 0x000fc40008000000 */
[----:B------:R-:W-:Y:S01]  /*5ea20*/  @P1 LOP3.LUT R29, R29, 0x80000, RZ, 0xfc, !PT ;  /* 0x000800001d1d1812 */ /* 0x000fe200078efcff */
[----:B------:R-:W0:Y:S01]  /*5ea30*/  LDCU.64 UR28, c[0x0][0x398] ;  /* 0x00007300ff1c77ac */ /* 0x000e220008000a00 */
[----:B---3--:R-:W-:Y:S02]  /*5ea40*/  ISETP.LT.AND P1, PT, R28, UR10, !P0 ;  /* 0x0000000a1c007c0c */ /* 0x008fe4000c721270 */
[----:B------:R-:W-:Y:S01]  /*5ea50*/  ISETP.LT.AND P0, PT, R3, UR46, !P0 ;  /* 0x0000002e03007c0c */ /* 0x000fe2000c701270 */
[----:B------:R-:W3:Y:S01]  /*5ea60*/  LDCU.64 UR22, c[0x0][0x398] ;  /* 0x00007300ff1677ac */ /* 0x000ee20008000a00 */
[----:B------:R-:W-:Y:S01]  /*5ea70*/  LOP3.LUT R29, R29, 0xfffbffff, RZ, 0xc0, !PT ;  /* 0xfffbffff1d1d7812 */ /* 0x000fe200078ec0ff */
[----:B-1----:R-:W-:Y:S01]  /*5ea80*/  UMOV UR49, UR4 ;  /* 0x0000000400317c82 */ /* 0x002fe20008000000 */
[----:B------:R-:W-:Y:S01]  /*5ea90*/  UMOV UR51, UR5 ;  /* 0x0000000500337c82 */ /* 0x000fe20008000000 */
[----:B------:R-:W1:Y:S06]  /*5eaa0*/  LDCU.64 UR4, c[0x0][0x398] ;  /* 0x00007300ff0477ac */ /* 0x000e6c0008000a00 */
[----:B------:R-:W-:Y:S01]  /*5eab0*/  @P1 LOP3.LUT R29, R29, 0x40000, RZ, 0xfc, !PT ;  /* 0x000400001d1d1812 */ /* 0x000fe200078efcff */
[----:B----4-:R-:W-:Y:S01]  /*5eac0*/  UMOV UR44, UR54 ;  /* 0x00000036002c7c82 */ /* 0x010fe20008000000 */
[----:B------:R-:W4:Y:S02]  /*5ead0*/  LDCU.64 UR14, c[0x0][0x398] ;  /* 0x00007300ff0e77ac */ /* 0x000f240008000a00 */
[----:B------:R-:W-:Y:S01]  /*5eae0*/  LOP3.LUT R29, R29, 0xfffdffff, RZ, 0xc0, !PT ;  /* 0xfffdffff1d1d7812 */ /* 0x000fe200078ec0ff */
[----:B0-----:R-:W-:Y:S01]  /*5eaf0*/  UMOV UR48, UR28 ;  /* 0x0000001c00307c82 */ /* 0x001fe20008000000 */
[----:B------:R-:W-:Y:S01]  /*5eb00*/  LOP3.LUT R26, R26, 0x7fffffff, RZ, 0xc0, !PT ;  /* 0x7fffffff1a1a7812 */ /* 0x000fe200078ec0ff */
[----:B------:R-:W-:Y:S01]  /*5eb10*/  UMOV UR63, UR29 ;  /* 0x0000001d003f7c82 */ /* 0x000fe20008000000 */
[----:B------:R-:W-:Y:S01]  /*5eb20*/  @P0 LOP3.LUT R29, R29, 0x20000, RZ, 0xfc, !PT ;  /* 0x000200001d1d0812 */ /* 0x000fe200078efcff */
[----:B------:R-:W0:Y:S01]  /*5eb30*/  LDCU.64 UR28, c[0x0][0x398] ;  /* 0x00007300ff1c77ac */ /* 0x000e220008000a00 */
[----:B------:R-:W-:-:S02]  /*5eb40*/  ISETP.GE.AND P0, PT, R8, UR9, PT ;  /* 0x0000000908007c0c */ /* 0x000fc4000bf06270 */
[----:B------:R-:W-:Y:S01]  /*5eb50*/  LOP3.LUT R29, R29, 0xfffeffff, RZ, 0xc0, !PT ;  /* 0xfffeffff1d1d7812 */ /* 0x000fe200078ec0ff */
[----:B------:R-:W-:Y:S01]  /*5eb60*/  VIADD R8, R2, 0x127 ;  /* 0x0000012702087836 */ /* 0x000fe20000000000 */
[----:B------:R-:W-:Y:S01]  /*5eb70*/  ISETP.LT.AND P2, PT, R28, UR12, !P0 ;  /* 0x0000000c1c007c0c */ /* 0x000fe2000c741270 */
[----:B------:R-:W0:Y:S01]  /*5eb80*/  LDCU.64 UR20, c[0x0][0x398] ;  /* 0x00007300ff1477ac */ /* 0x000e220008000a00 */
[----:B------:R-:W-:Y:S02]  /*5eb90*/  ISETP.LT.AND P1, PT, R3, UR45, !P0 ;  /* 0x0000002d03007c0c */ /* 0x000fe4000c721270 */
[----:B------:R-:W-:Y:S01]  /*5eba0*/  ISETP.GE.AND P0, PT, R0, UR33, PT ;  /* 0x0000002100007c0c */ /* 0x000fe2000bf06270 */
[----:B----4-:R-:W-:Y:S01]  /*5ebb0*/  UMOV UR43, UR14 ;  /* 0x0000000e002b7c82 */ /* 0x010fe20008000000 */
[----:B------:R-:W-:Y:S01]  /*5ebc0*/  UMOV UR59, UR15 ;  /* 0x0000000f003b7c82 */ /* 0x000fe20008000000 */
[----:B------:R-:W4:Y:S01]  /*5ebd0*/  LDCU.64 UR26, c[0x0][0x398] ;  /* 0x00007300ff1a77ac */ /* 0x000f220008000a00 */
[----:B------:R-:W0:Y:S05]  /*5ebe0*/  LDCU.64 UR8, c[0x0][0x398] ;  /* 0x00007300ff0877ac */ /* 0x000e2a0008000a00 */
[----:B------:R-:W-:Y:S01]  /*5ebf0*/  @P2 LOP3.LUT R29, R29, 0x10000, RZ, 0xfc, !PT ;  /* 0x000100001d1d2812 */ /* 0x000fe200078efcff */
[----:B------:R-:W-:Y:S01]  /*5ec00*/  VIADD R0, R2, 0x125 ;  /* 0x0000012502007836 */ /* 0x000fe20000000000 */
[----:B------:R-:W0:Y:S02]  /*5ec10*/  LDCU.64 UR14, c[0x0][0x398] ;  /* 0x00007300ff0e77ac */ /* 0x000e240008000a00 */
[----:B------:R-:W-:Y:S01]  /*5ec20*/  LOP3.LUT R29, R29, 0xffff7fff, RZ, 0xc0, !PT ;  /* 0xffff7fff1d1d7812 */ /* 0x000fe200078ec0ff */
[----:B------:R-:W0:Y:S03]  /*5ec30*/  LDCU.64 UR46, c[0x0][0x398] ;  /* 0x00007300ff2e77ac */ /* 0x000e260008000a00 */
[----:B------:R-:W-:-:S02]  /*5ec40*/  @P1 LOP3.LUT R29, R29, 0x8000, RZ, 0xfc, !PT ;  /* 0x000080001d1d1812 */ /* 0x000fc400078efcff */
[----:B------:R-:W-:Y:S01]  /*5ec50*/  ISETP.LT.AND P1, PT, R28, UR38, !P0 ;  /* 0x000000261c007c0c */ /* 0x000fe2000c721270 */
[----:B------:R-:W0:Y:S01]  /*5ec60*/  LDCU.64 UR32, c[0x0][0x398] ;  /* 0x00007300ff2077ac */ /* 0x000e220008000a00 */
[----:B------:R-:W-:Y:S02]  /*5ec70*/  ISETP.LT.AND P0, PT, R3, UR41, !P0 ;  /* 0x0000002903007c0c */ /* 0x000fe4000c701270 */
[----:B------:R-:W-:Y:S01]  /*5ec80*/  LOP3.LUT R29, R29, 0xffffbfff, RZ, 0xc0, !PT ;  /* 0xffffbfff1d1d7812 */ /* 0x000fe200078ec0ff */
[----:B------:R-:W0:Y:S01]  /*5ec90*/  LDCU.64 UR56, c[0x0][0x398] ;  /* 0x00007300ff3877ac */ /* 0x000e220008000a00 */
[----:B------:R-:W-:Y:S01]  /*5eca0*/  LOP3.LUT R23, R23, 0x7fffffff, RZ, 0xc0, !PT ;  /* 0x7fffffff17177812 */ /* 0x000fe200078ec0ff */
[----:B------:R-:W0:Y:S06]  /*5ecb0*/  LDCU.64 UR60, c[0x0][0x398] ;  /* 0x00007300ff3c77ac */ /* 0x000e2c0008000a00 */
[----:B------:R-:W-:Y:S01]  /*5ecc0*/  @P1 LOP3.LUT R29, R29, 0x4000, RZ, 0xfc, !PT ;  /* 0x000040001d1d1812 */ /* 0x000fe200078efcff */
[----:B------:R-:W0:Y:S03]  /*5ecd0*/  LDCU.64 UR74, c[0x0][0x398] ;  /* 0x00007300ff4a77ac */ /* 0x000e260008000a00 */
[----:B------:R-:W-:Y:S01]  /*5ece0*/  LOP3.LUT R29, R29, 0xffffdfff, RZ, 0xc0, !PT ;  /* 0xffffdfff1d1d7812 */ /* 0x000fe200078ec0ff */
[----:B------:R-:W0:Y:S03]  /*5ecf0*/  LDCU.64 UR76, c[0x0][0x398] ;  /* 0x00007300ff4c77ac */ /* 0x000e260008000a00 */
[----:B------:R-:W-:-:S02]  /*5ed00*/  @P0 LOP3.LUT R29, R29, 0x2000, RZ, 0xfc, !PT ;  /* 0x000020001d1d0812 */ /* 0x000fc400078efcff */
[----:B------:R-:W-:Y:S02]  /*5ed10*/  ISETP.GE.AND P0, PT, R8, UR11, PT ;  /* 0x0000000b08007c0c */ /* 0x000fe4000bf06270 */
[----:B------:R-:W-:Y:S01]  /*5ed20*/  LOP3.LUT R29, R29, 0xffffefff, RZ, 0xc0, !PT ;  /* 0xffffefff1d1d7812 */ /* 0x000fe200078ec0ff */
[----:B------:R-:W-:Y:S01]  /*5ed30*/  VIADD R8, R2, 0x123 ;  /* 0x0000012302087836 */ /* 0x000fe20000000000 */
[----:B------:R-:W-:Y:S01]  /*5ed40*/  ISETP.LT.AND P2, PT, R28, UR30, !P0 ;  /* 0x0000001e1c007c0c */ /* 0x000fe2000c741270 */
[----:B------:R-:W0:Y:S01]  /*5ed50*/  LDCU.64 UR10, c[0x0][0x398] ;  /* 0x00007300ff0a77ac */ /* 0x000e220008000a00 */
[----:B------:R-:W-:Y:S02]  /*5ed60*/  ISETP.LT.AND P1, PT, R3, UR37, !P0 ;  /* 0x0000002503007c0c */ /* 0x000fe4000c721270 */
[----:B------:R-:W-:-:S09]  /*5ed70*/  ISETP.GE.AND P0, PT, R0, UR13, PT ;  /* 0x0000000d00007c0c */ /* 0x000fd2000bf06270 */
[----:B------:R-:W-:Y:S01]  /*5ed80*/  @P2 LOP3.LUT R29, R29, 0x1000, RZ, 0xfc, !PT ;  /* 0x000010001d1d2812 */ /* 0x000fe200078efcff */
[----:B------:R-:W-:Y:S01]  /*5ed90*/  VIADD R0, R2, 0x121 ;  /* 0x0000012102007836 */ /* 0x000fe20000000000 */
[----:B------:R-:W0:Y:S02]  /*5eda0*/  LDCU.64 UR12, c[0x0][0x398] ;  /* 0x00007300ff0c77ac */ /* 0x000e240008000a00 */
[----:B------:R-:W-:-:S04]  /*5edb0*/  LOP3.LUT R29, R29, 0xfffff7ff, RZ, 0xc0, !PT ;  /* 0xfffff7ff1d1d7812 */ /* 0x000fc800078ec0ff */
[----:B------:R-:W-:Y:S02]  /*5edc0*/  @P1 LOP3.LUT R29, R29, 0x800, RZ, 0xfc, !PT ;  /* 0x000008001d1d1812 */ /* 0x000fe400078efcff */
[----:B------:R-:W-:Y:S02]  /*5edd0*/  ISETP.LT.AND P1, PT, R28, UR34, !P0 ;  /* 0x000000221c007c0c */ /* 0x000fe4000c721270 */
[----:B------:R-:W-:Y:S01]  /*5ede0*/  ISETP.LT.AND P0, PT, R3, UR36, !P0 ;  /* 0x0000002403007c0c */ /* 0x000fe2000c701270 */
[----:B------:R-:W0:Y:S01]  /*5edf0*/  LDCU.64 UR36, c[0x0][0x398] ;  /* 0x00007300ff2477ac */ /* 0x000e220008000a00 */
[----:B------:R-:W-:-:S09]  /*5ee00*/  LOP3.LUT R29, R29, 0xfffffbff, RZ, 0xc0, !PT ;  /* 0xfffffbff1d1d7812 */ /* 0x000fd200078ec0ff */
[----:B------:R-:W-:-:S04]  /*5ee10*/  @P1 LOP3.LUT R29, R29, 0x400, RZ, 0xfc, !PT ;  /* 0x000004001d1d1812 */ /* 0x000fc800078efcff */
[----:B------:R-:W-:-:S04]  /*5ee20*/  LOP3.LUT R29, R29, 0xfffffdff, RZ, 0xc0, !PT ;  /* 0xfffffdff1d1d7812 */ /* 0x000fc800078ec0ff */
[----:B------:R-:W-:Y:S02]  /*5ee30*/  @P0 LOP3.LUT R29, R29, 0x200, RZ, 0xfc, !PT ;  /* 0x000002001d1d0812 */ /* 0x000fe400078efcff */
        /* <DEDUP_REMOVED lines=10> */
[----:B------:R-:W-:Y:S01]  /*5eee0*/  LOP3.LUT R29, R29, 0xffffff7f, RZ, 0xc0, !PT ;  /* 0xffffff7f1d1d7812 */ /* 0x000fe200078ec0ff */
[----:B------:R-:W0:Y:S03]  /*5eef0*/  LDCU.64 UR30, c[0x0][0x398] ;  /* 0x00007300ff1e77ac */ /* 0x000e260008000a00 */
[----:B------:R-:W-:Y:S02]  /*5ef00*/  @P1 LOP3.LUT R29, R29, 0x80, RZ, 0xfc, !PT ;  /* 0x000000801d1d1812 */ /* 0x000fe400078efcff */
[----:B------:R-:W-:-:S02]  /*5ef10*/  ISETP.LT.AND P1, PT, R28, UR6, !P0 ;  /* 0x000000061c007c0c */ /* 0x000fc4000c721270 */
        /* <DEDUP_REMOVED lines=10> */
[----:B------:R-:W-:Y:S01]  /*5efc0*/  UMOV UR71, UR55 ;  /* 0x0000003700477c82 */ /* 0x000fe20008000000 */
[----:B------:R-:W-:Y:S01]  /*5efd0*/  ISETP.LT.AND P1, PT, R3, UR52, !P0 ;  /* 0x0000003403007c0c */ /* 0x000fe2000c721270 */
[----:B------:R-:W0:Y:S01]  /*5efe0*/  LDCU.64 UR54, c[0x0][0x398] ;  /* 0x00007300ff3677ac */ /* 0x000e220008000a00 */
[----:B------:R-:W-:Y:S01]  /*5eff0*/  ISETP.GE.AND P0, PT, R0, UR25, PT ;  /* 0x0000001900007c0c */ /* 0x000fe2000bf06270 */
[----:B------:R-:W0:Y:S08]  /*5f000*/  LDCU.64 UR34, c[0x0][0x398] ;  /* 0x00007300ff2277ac */ /* 0x000e300008000a00 */
[----:B------:R-:W-:Y:S01]  /*5f010*/  @P2 LOP3.LUT R29, R29, 0x10, RZ, 0xfc, !PT ;  /* 0x000000101d1d2812 */ /* 0x000fe200078efcff */
[----:B------:R-:W-:Y:S01]  /*5f020*/  VIADD R0, R2, 0x119 ;  /* 0x0000011902007836 */ /* 0x000fe20000000000 */
[----:B------:R-:W0:Y:S02]  /*5f030*/  LDCU.64 UR24, c[0x0][0x398] ;  /* 0x00007300ff1877ac */ /* 0x000e240008000a00 */
[----:B------:R-:W-:Y:S01]  /*5f040*/  LOP3.LUT R29, R29, 0xfffffff7, RZ, 0xc0, !PT ;  /* 0xfffffff71d1d7812 */ /* 0x000fe200078ec0ff */
[----:B------:R-:W0:Y:S03]  /*5f050*/  LDCU.64 UR52, c[0x0][0x398] ;  /* 0x00007300ff3477ac */ /* 0x000e260008000a00 */
[----:B------:R-:W-:-:S02]  /*5f060*/  @P1 LOP3.LUT R29, R29, 0x8, RZ, 0xfc, !PT ;  /* 0x000000081d1d1812 */ /* 0x000fc400078efcff */
[----:B------:R-:W-:Y:S02]  /*5f070*/  ISETP.LT.AND P1, PT, R28, UR16, !P0 ;  /* 0x000000101c007c0c */ /* 0x000fe4000c721270 */
[----:B------:R-:W-:Y:S02]  /*5f080*/  ISETP.LT.AND P0, PT, R3, UR49, !P0 ;  /* 0x0000003103007c0c */ /* 0x000fe4000c701270 */
[----:B------:R-:W-:-:S09]  /*5f090*/  LOP3.LUT R29, R29, 0xfffffffb, RZ, 0xc0, !PT ;  /* 0xfffffffb1d1d7812 */ /* 0x000fd200078ec0ff */
[----:B------:R-:W-:-:S04]  /*5f0a0*/  @P1 LOP3.LUT R29, R29, 0x4, RZ, 0xfc, !PT ;  /* 0x000000041d1d1812 */ /* 0x000fc800078efcff */
[----:B------:R-:W-:-:S04]  /*5f0b0*/  LOP3.LUT R29, R29, 0xfffffffd, RZ, 0xc0, !PT ;  /* 0xfffffffd1d1d7812 */ /* 0x000fc800078ec0ff */
[----:B------:R-:W-:Y:S02]  /*5f0c0*/  @P0 LOP3.LUT R29, R29, 0x2, RZ, 0xfc, !PT ;  /* 0x000000021d1d0812 */ /* 0x000fe400078efcff */
[----:B------:R-:W-:Y:S01]  /*5f0d0*/  ISETP.GE.AND P0, PT, R8, UR7, PT ;  /* 0x0000000708007c0c */ /* 0x000fe2000bf06270 */
[----:B------:R-:W-:Y:S01]  /*5f0e0*/  VIADD R8, R2, 0x117 ;  /* 0x0000011702087836 */ /* 0x000fe20000000000 */
[----:B------:R-:W-:Y:S01]  /*5f0f0*/  LOP3.LUT R29, R29, 0xfffffffe, RZ, 0xc0, !PT ;  /* 0xfffffffe1d1d7812 */ /* 0x000fe200078ec0ff */
[----:B------:R-:W0:Y:S01]  /*5f100*/  LDCU.64 UR6, c[0x0][0x398] ;  /* 0x00007300ff0677ac */ /* 0x000e220008000a00 */
[----:B------:R-:W-:Y:S02]  /*5f110*/  ISETP.LT.AND P1, PT, R3, UR48, !P0 ;  /* 0x0000003003007c0c */ /* 0x000fe4000c721270 */
[----:B-1----:R-:W-:Y:S01]  /*5f120*/  ISETP.LT.AND P2, PT, R28, UR4, !P0 ;  /* 0x000000041c007c0c */ /* 0x002fe2000c741270 */
[----:B------:R-:W1:Y:S01]  /*5f130*/  LDCU.64 UR48, c[0x0][0x398] ;  /* 0x00007300ff3077ac */ /* 0x000e620008000a00 */
[----:B------:R-:W-:-:S09]  /*5f140*/  ISETP.GE.AND P0, PT, R0, UR19, PT ;  /* 0x0000001300007c0c */ /* 0x000fd2000bf06270 */
[----:B------:R-:W-:Y:S02]  /*5f150*/  @P1 LOP3.LUT R26, R26, 0x80000000, RZ, 0xfc, !PT ;  /* 0x800000001a1a1812 */ /* 0x000fe400078efcff */
[----:B------:R-:W-:Y:S01]  /*5f160*/  @P2 LOP3.LUT R29, R29, 0x1, RZ, 0xfc, !PT ;  /* 0x000000011d1d2812 */ /* 0x000fe200078efcff */
[----:B------:R-:W-:Y:S01]  /*5f170*/  VIADD R0, R2, 0x115 ;  /* 0x0000011502007836 */ /* 0x000fe20000000000 */
[----:B---3--:R-:W-:Y:S01]  /*5f180*/  ISETP.LT.AND P1, PT, R28, UR22, !P0 ;  /* 0x000000161c007c0c */ /* 0x008fe2000c721270 */
[----:B------:R-:W3:Y:S01]  /*5f190*/  LDCU.64 UR18, c[0x0][0x398] ;  /* 0x00007300ff1277ac */ /* 0x000ee20008000a00 */
[----:B------:R-:W-:Y:S02]  /*5f1a0*/  ISETP.LT.AND P0, PT, R3, UR43, !P0 ;  /* 0x0000002b03007c0c */ /* 0x000fe4000c701270 */
[----:B------:R-:W-:-:S09]  /*5f1b0*/  LOP3.LUT R26, R26, 0xbfffffff, RZ, 0xc0, !PT ;  /* 0xbfffffff1a1a7812 */ /* 0x000fd200078ec0ff */
[----:B------:R-:W-:-:S04]  /*5f1c0*/  @P1 LOP3.LUT R26, R26, 0x40000000, RZ, 0xfc, !PT ;  /* 0x400000001a1a1812 */ /* 0x000fc800078efcff */
[----:B------:R-:W-:-:S04]  /*5f1d0*/  LOP3.LUT R26, R26, 0xdfffffff, RZ, 0xc0, !PT ;  /* 0xdfffffff1a1a7812 */ /* 0x000fc800078ec0ff */
[----:B------:R-:W-:Y:S02]  /*5f1e0*/  @P0 LOP3.LUT R26, R26, 0x20000000, RZ, 0xfc, !PT ;  /* 0x200000001a1a0812 */ /* 0x000fe400078efcff */
[----:B------:R-:W-:Y:S02]  /*5f1f0*/  ISETP.GE.AND P0, PT, R8, UR17, PT ;  /* 0x0000001108007c0c */ /* 0x000fe4000bf06270 */
[----:B------:R-:W-:Y:S01]  /*5f200*/  LOP3.LUT R26, R26, 0xefffffff, RZ, 0xc0, !PT ;  /* 0xefffffff1a1a7812 */ /* 0x000fe200078ec0ff */
[----:B------:R-:W-:Y:S01]  /*5f210*/  VIADD R8, R2, 0x113 ;  /* 0x0000011302087836 */ /* 0x000fe20000000000 */
[----:B0-----:R-:W-:Y:S01]  /*5f220*/  ISETP.LT.AND P2, PT, R28, UR14, !P0 ;  /* 0x0000000e1c007c0c */ /* 0x001fe2000c741270 */
        /* <DEDUP_REMOVED lines=9> */
[----:B----4-:R-:W-:Y:S02]  /*5f2c0*/  ISETP.LT.AND P0, PT, R3, UR26, !P0 ;  /* 0x0000001a03007c0c */ /* 0x010fe4000c701270 */
        /* <DEDUP_REMOVED lines=10> */
[----:B------:R-:W4:Y:S01]  /*5f370*/  LDCU.64 UR42, c[0x0][0x398] ;  /* 0x00007300ff2a77ac */ /* 0x000f220008000a00 */
[----:B------:R-:W-:Y:S01]  /*5f380*/  ISETP.GE.AND P0, PT, R0, UR15, PT ;  /* 0x0000000f00007c0c */ /* 0x000fe2000bf06270 */
[----:B------:R-:W0:Y:S08]  /*5f390*/  LDCU.64 UR22, c[0x0][0x398] ;  /* 0x00007300ff1677ac */ /* 0x000e300008000a00 */
[----:B------:R-:W-:Y:S01]  /*5f3a0*/  @P2 LOP3.LUT R26, R26, 0x1000000, RZ, 0xfc, !PT ;  /* 0x010000001a1a2812 */ /* 0x000fe200078efcff */
[----:B------:R-:W-:Y:S01]  /*5f3b0*/  VIADD R0, R2, 0x10d ;  /* 0x0000010d02007836 */ /* 0x000fe20000000000 */
[----:B------:R-:W0:Y:S02]  /*5f3c0*/  LDCU.64 UR14, c[0x0][0x398] ;  /* 0x00007300ff0e77ac */ /* 0x000e240008000a00 */
[----:B------:R-:W-:-:S04]  /*5f3d0*/  LOP3.LUT R26, R26, 0xff7fffff, RZ, 0xc0, !PT ;  /* 0xff7fffff1a1a7812 */ /* 0x000fc800078ec0ff */
[----:B------:R-:W-:Y:S02]  /*5f3e0*/  @P1 LOP3.LUT R26, R26, 0x800000, RZ, 0xfc, !PT ;  /* 0x008000001a1a1812 */ /* 0x000fe400078efcff */
[----:B------:R-:W-:Y:S02]  /*5f3f0*/  ISETP.LT.AND P1, PT, R28, UR32, !P0 ;  /* 0x000000201c007c0c */ /* 0x000fe4000c721270 */
        /* <DEDUP_REMOVED lines=10> */
[----:B------:R-:W-:-:S11]  /*5f4a0*/  ISETP.LT.AND P0, PT, R3, UR36, !P0 ;  /* 0x0000002403007c0c */ /* 0x000fd6000c701270 */
        /* <DEDUP_REMOVED lines=36> */
[----:B------:R-:W-:Y:S01]  /*5f6f0*/  UMOV UR38, UR50 ;  /* 0x0000003200267c82 */ /* 0x000fe20008000000 */
        /* <DEDUP_REMOVED lines=8> */
[----:B---3--:R-:W-:Y:S02]  /*5f780*/  ISETP.LT.AND P1, PT, R28, UR18, !P0 ;  /* 0x000000121c007c0c */ /* 0x008fe4000c721270 */
[----:B-1----:R-:W-:Y:S02]  /*5f790*/  ISETP.LT.AND P0, PT, R3, UR48, !P0 ;  /* 0x0000003003007c0c */ /* 0x002fe4000c701270 */
        /* <DEDUP_REMOVED lines=13> */
[----:B------:R-:W1:Y:S02]  /*5f870*/  LDCU.64 UR6, c[0x0][0x398] ;  /* 0x00007300ff0677ac */ /* 0x000e640008000a00 */
[----:B------:R-:W-:Y:S01]  /*5f880*/  LOP3.LUT R26, R26, 0xffffff7f, RZ, 0xc0, !PT ;  /* 0xffffff7f1a1a7812 */ /* 0x000fe200078ec0ff */
[----:B------:R-:W-:Y:S01]  /*5f890*/  UMOV UR10, UR71 ;  /* 0x00000047000a7c82 */ /* 0x000fe20008000000 */
[----:B------:R-:W-:Y:S02]  /*5f8a0*/  UMOV UR34, UR70 ;  /* 0x0000004600227c82 */ /* 0x000fe40008000000 */
[----:B------:R-:W-:Y:S01]  /*5f8b0*/  @P1 LOP3.LUT R26, R26, 0x80, RZ, 0xfc, !PT ;  /* 0x000000801a1a1812 */ /* 0x000fe200078efcff */
[----:B------:R-:W3:Y:S01]  /*5f8c0*/  LDCU.64 UR70, c[0x0][0x398] ;  /* 0x00007300ff4677ac */ /* 0x000ee20008000a00 */
[----:B------:R-:W-:-:S02]  /*5f8d0*/  ISETP.LT.AND P1, PT, R28, UR56, !P0 ;  /* 0x000000381c007c0c */ /* 0x000fc4000c721270 */
[----:B----4-:R-:W-:Y:S01]  /*5f8e0*/  ISETP.LT.AND P0, PT, R3, UR42, !P0 ;  /* 0x0000002a03007c0c */ /* 0x010fe2000c701270 */
[----:B------:R-:W-:Y:S01]  /*5f8f0*/  UMOV UR28, UR66 ;  /* 0x00000042001c7c82 */ /* 0x000fe20008000000 */
[----:B------:R-:W-:Y:S01]  /*5f900*/  LOP3.LUT R26, R26, 0xffffffbf, RZ, 0xc0, !PT ;  /* 0xffffffbf1a1a7812 */ /* 0x000fe200078ec0ff */
[----:B------:R-:W-:Y:S01]  /*5f910*/  UMOV UR48, UR69 ;  /* 0x0000004500307c82 */ /* 0x000fe20008000000 */
[----:B------:R-:W-:Y:S01]  /*5f920*/  UMOV UR24, UR65 ;  /* 0x0000004100187c82 */ /* 0x000fe20008000000 */
[----:B------:R-:W-:Y:S01]  /*5f930*/  UMOV UR44, UR64 ;  /* 0x00000040002c7c82 */ /* 0x000fe20008000000 */
[----:B------:R-:W-:Y:S01]  /*5f940*/  UMOV UR42, UR68 ;  /* 0x00000044002a7c82 */ /* 0x000fe20008000000 */
[----:B------:R-:W4:Y:S04]  /*5f950*/  LDCU.64 UR68, c[0x0][0x398] ;  /* 0x00007300ff4477ac */ /* 0x000f280008000a00 */
[----:B------:R-:W-:Y:S01]  /*5f960*/  @P1 LOP3.LUT R26, R26, 0x40, RZ, 0xfc, !PT ;  /* 0x000000401a1a1812 */ /* 0x000fe200078efcff */
[----:B------:R-:W0:Y:S03]  /*5f970*/  LDCU.64 UR64, c[0x0][0x398] ;  /* 0x00007300ff4077ac */ /* 0x000e260008000a00 */
[----:B------:R-:W-:Y:S01]  /*5f980*/  LOP3.LUT R26, R26, 0xffffffdf, RZ, 0xc0, !PT ;  /* 0xffffffdf1a1a7812 */ /* 0x000fe200078ec0ff */
[----:B------:R-:W-:Y:S01]  /*5f990*/  UMOV UR46, UR63 ;  /* 0x0000003f002e7c82 */ /* 0x000fe20008000000 */
[----:B------:R-:W-:Y:S01]  /*5f9a0*/  LOP3.LUT R22, R22, 0xffffefff, RZ, 0xc0, !PT ;  /* 0xffffefff16167812 */ /* 0x000fe200078ec0ff */
[----:B------:R-:W0:Y:S01]  /*5f9b0*/  LDCU UR4, c[0x0][0x398] ;  /* 0x00007300ff0477ac */ /* 0x000e220008000800 */
        /* <DEDUP_REMOVED lines=22> */
[----:B------:R-:W-:Y:S01]  /*5fb20*/  UMOV UR22, UR67 ;  /* 0x0000004300167c82 */ /* 0x000fe20008000000 */
[----:B------:R-:W-:Y:S01]  /*5fb30*/  ISETP.LT.AND P1, PT, R3, UR12, !P0 ;  /* 0x0000000c03007c0c */ /* 0x000fe2000c721270 */
[----:B------:R-:W0:Y:S01]  /*5fb40*/  LDCU.64 UR66, c[0x0][0x398] ;  /* 0x00007300ff4277ac */ /* 0x000e220008000a00 */
[----:B------:R-:W-:Y:S02]  /*5fb50*/  ISETP.LT.AND P2, PT, R28, UR32, !P0 ;  /* 0x000000201c007c0c */ /* 0x000fe4000c741270 */
[----:B------:R-:W-:Y:S01]  /*5fb60*/  ISETP.GE.AND P0, PT, R0, UR15, PT ;  /* 0x0000000f00007c0c */ /* 0x000fe2000bf06270 */
[----:B------:R-:W0:Y:S08]  /*5fb70*/  LDCU.64 UR56, c[0x0][0x398] ;  /* 0x00007300ff3877ac */ /* 0x000e300008000a00 */
[----:B------:R-:W-:Y:S01]  /*5fb80*/  @P1 LOP3.LUT R23, R23, 0x80000000, RZ, 0xfc, !PT ;  /* 0x8000000017171812 */ /* 0x000fe200078efcff */
[----:B------:R-:W-:Y:S01]  /*5fb90*/  VIADD R0, R2, 0xf5 ;  /* 0x000000f502007836 */ /* 0x000fe20000000000 */
[----:B------:R-:W-:Y:S01]  /*5fba0*/  ISETP.LT.AND P1, PT, R28, UR50, !P0 ;  /* 0x000000321c007c0c */ /* 0x000fe2000c721270 */
[----:B------:R-:W0:Y:S01]  /*5fbb0*/  LDCU.64 UR14, c[0x0][0x398] ;  /* 0x00007300ff0e77ac */ /* 0x000e220008000a00 */
[----:B------:R-:W-:-:S02]  /*5fbc0*/  ISETP.LT.AND P0, PT, R3, UR40, !P0 ;  /* 0x0000002803007c0c */ /* 0x000fc4000c701270 */
[----:B------:R-:W-:Y:S01]  /*5fbd0*/  LOP3.LUT R23, R23, 0xbfffffff, RZ, 0xc0, !PT ;  /* 0xbfffffff17177812 */ /* 0x000fe200078ec0ff */
[----:B------:R-:W-:Y:S01]  /*5fbe0*/  UMOV UR12, UR62 ;  /* 0x0000003e000c7c82 */ /* 0x000fe20008000000 */
[----:B------:R-:W-:Y:S01]  /*5fbf0*/  @P2 LOP3.LUT R26, R26, 0x1, RZ, 0xfc, !PT ;  /* 0x000000011a1a2812 */ /* 0x000fe200078efcff */
[----:B------:R-:W0:Y:S01]  /*5fc00*/  LDCU.64 UR62, c[0x0][0x398] ;  /* 0x00007300ff3e77ac */ /* 0x000e220008000a00 */
[----:B------:R-:W-:Y:S01]  /*5fc10*/  UMOV UR20, UR73 ;  /* 0x0000004900147c82 */ /* 0x000fe20008000000 */
[----:B------:R-:W0:Y:S04]  /*5fc20*/  LDCU UR40, c[0x0][0x398] ;  /* 0x00007300ff2877ac */ /* 0x000e280008000800 */
        /* <DEDUP_REMOVED lines=17> */
[----:B-1----:R-:W-:Y:S01]  /*5fd40*/  ISETP.LT.AND P0, PT, R3, UR6, !P0 ;  /* 0x0000000603007c0c */ /* 0x002fe2000c701270 */
[----:B------:R-:W-:Y:S01]  /*5fd50*/  UMOV UR30, UR72 ;  /* 0x00000048001e7c82 */ /* 0x000fe20008000000 */
[----:B------:R-:W1:Y:S01]  /*5fd60*/  LDCU.64 UR72, c[0x0][0x398] ;  /* 0x00007300ff4877ac */ /* 0x000e620008000a00 */
[----:B------:R-:W-:Y:S01]  /*5fd70*/  LOP3.LUT R27, R27, 0x7fffffff, RZ, 0xc0, !PT ;  /* 0x7fffffff1b1b7812 */ /* 0x000fe200078ec0ff */
[----:B------:R-:W0:Y:S07]  /*5fd80*/  LDCU UR6, c[0x0][0x398] ;  /* 0x00007300ff0677ac */ /* 0x000e2e0008000800 */
        /* <DEDUP_REMOVED lines=13> */
[----:B------:R-:W-:Y:S01]  /*5fe60*/  LOP3.LUT R23, R23, 0xff7fffff, RZ, 0xc0, !PT ;  /* 0xff7fffff17177812 */ /* 0x000fe200078ec0ff */
[----:B------:R-:W0:Y:S03]  /*5fe70*/  LDCU UR18, c[0x0][0x398] ;  /* 0x00007300ff1277ac */ /* 0x000e260008000800 */
[----:B------:R-:W-:Y:S02]  /*5fe80*/  @P1 LOP3.LUT R23, R23, 0x800000, RZ, 0xfc, !PT ;  /* 0x0080000017171812 */ /* 0x000fe400078efcff */
[----:B---3--:R-:W-:-:S02]  /*5fe90*/  ISETP.LT.AND P1, PT, R28, UR70, !P0 ;  /* 0x000000461c007c0c */ /* 0x008fc4000c721270 */
[----:B------:R-:W-:Y:S01]  /*5fea0*/  ISETP.LT.AND P0, PT, R3, UR16, !P0 ;  /* 0x0000001003007c0c */ /* 0x000fe2000c701270 */
[----:B------:R-:W3:Y:S01]  /*5feb0*/  LDCU UR16, c[0x0][0x398] ;  /* 0x00007300ff1077ac */ /* 0x000ee20008000800 */
        /* <DEDUP_REMOVED lines=17> */
[----:B----4-:R-:W-:-:S02]  /*5ffd0*/  ISETP.LT.AND P1, PT, R28, UR68, !P0 ;  /* 0x000000441c007c0c */ /* 0x010fc4000c721270 */
[----:B------:R-:W-:Y:S01]  /*5ffe0*/  ISETP.LT.AND P0, PT, R3, UR8, !P0 ;  /* 0x0000000803007c0c */ /* 0x000fe2000c701270 */
[----:B------:R-:W4:Y:S01]  /*5fff0*/  LDCU UR8, c[0x0][0x398] ;  /* 0x00007300ff0877ac */ /* 0x000f220008000800 */
        /* <DEDUP_REMOVED lines=13> */
[----:B------:R-:W1:Y:S02]  /*600d0*/  LDCU.64 UR66, c[0x0][0x398] ;  /* 0x00007300ff4277ac */ /* 0x000e640008000a00 */
[----:B------:R-:W-:Y:S01]  /*600e0*/  LOP3.LUT R23, R23, 0xffff7fff, RZ, 0xc0, !PT ;  /* 0xffff7fff17177812 */ /* 0x000fe200078ec0ff */
[----:B------:R-:W1:Y:S03]  /*600f0*/  LDCU UR32, c[0x0][0x398] ;  /* 0x00007300ff2077ac */ /* 0x000e660008000800 */
[----:B------:R-:W-:Y:S02]  /*60100*/  @P1 LOP3.LUT R23, R23, 0x8000, RZ, 0xfc, !PT ;  /* 0x0000800017171812 */ /* 0x000fe400078efcff */
[----:B0-----:R-:W-:-:S02]  /*60110*/  ISETP.LT.AND P1, PT, R28, UR50, !P0 ;  /* 0x000000321c007c0c */ /* 0x001fc4000c721270 */
[----:B------:R-:W-:Y:S01]  /*60120*/  ISETP.LT.AND P0, PT, R3, UR64, !P0 ;  /* 0x0000004003007c0c */ /* 0x000fe2000c701270 */
[----:B------:R-:W0:Y:S01]  /*60130*/  LDCU UR64, c[0x0][0x398] ;  /* 0x00007300ff4077ac */ /* 0x000e220008000800 */
        /* <DEDUP_REMOVED lines=17> */
[----:B------:R-:W-:-:S02]  /*60250*/  ISETP.LT.AND P1, PT, R28, UR54, !P0 ;  /* 0x000000361c007c0c */ /* 0x000fc4000c721270 */
[----:B------:R-:W-:Y:S01]  /*60260*/  ISETP.LT.AND P0, PT, R3, UR62, !P0 ;  /* 0x0000003e03007c0c */ /* 0x000fe2000c701270 */
[----:B------:R-:W0:Y:S01]  /*60270*/  LDCU UR62, c[0x0][0x398] ;  /* 0x00007300ff3e77ac */ /* 0x000e220008000800 */
[----:B------:R-:W-:-:S09]  /*60280*/  LOP3.LUT R23, R23, 0xfffffbff, RZ, 0xc0, !PT ;  /* 0xfffffbff17177812 */ /* 0x000fd200078ec0ff */
[----:B------:R-:W-:-:S04]  /*60290*/  @P1 LOP3.LUT R23, R23, 0x400, RZ, 0xfc, !PT ;  /* 0x0000040017171812 */ /* 0x000fc800078efcff */
[----:B------:R-:W-:-:S04]  /*602a0*/  LOP3.LUT R23, R23, 0xfffffdff, RZ, 0xc0, !PT ;  /* 0xfffffdff17177812 */ /* 0x000fc800078ec0ff */
[----:B------:R-:W-:Y:S02]  /*602b0*/  @P0 LOP3.LUT R23, R23, 0x200, RZ, 0xfc, !PT ;  /* 0x0000020017170812 */ /* 0x000fe400078efcff */
[----:B------:R-:W-:Y:S01]  /*602c0*/  ISETP.GE.AND P0, PT, R8, UR51, PT ;  /* 0x0000003308007c0c */ /* 0x000fe2000bf06270 */
[----:B------:R-:W0:Y:S03]  /*602d0*/  LDCU.64 UR50, c[0x0][0x398] ;  /* 0x00007300ff3277ac */ /* 0x000e260008000a00 */
[----:B------:R-:W-:Y:S02]  /*602e0*/  ISETP.LT.AND P2, PT, R28, UR74, !P0 ;  /* 0x0000004a1c007c0c */ /* 0x000fe4000c741270 */
[----:B-1----:R-:W-:Y:S01]  /*602f0*/  ISETP.LT.AND P1, PT, R3, UR66, !P0 ;  /* 0x0000004203007c0c */ /* 0x002fe2000c721270 */
[----:B------:R-:W1:Y:S01]  /*60300*/  LDCU UR66, c[0x0][0x398] ;  /* 0x00007300ff4277ac */ /* 0x000e620008000800 */
[----:B------:R-:W-:-:S02]  /*60310*/  LOP3.LUT R23, R23, 0xfffffeff, RZ, 0xc0, !PT ;  /* 0xfffffeff17177812 */ /* 0x000fc400078ec0ff */
[----:B------:R-:W-:-:S07]  /*60320*/  ISETP.GE.AND P0, PT, R0, UR53, PT ;  /* 0x0000003500007c0c */ /* 0x000fce000bf06270 */
[----:B------:R-:W-:Y:S01]  /*60330*/  @P2 LOP3.LUT R23, R23, 0x100, RZ, 0xfc, !PT ;  /* 0x0000010017172812 */ /* 0x000fe200078efcff */
[----:B------:R-:W-:Y:S01]  /*60340*/  VIADD R0, R2, 0xdf ;  /* 0x000000df02007836 */ /* 0x000fe20000000000 */
[----:B------:R-:W1:Y:S02]  /*60350*/  LDCU.64 UR52, c[0x0][0x398] ;  /* 0x00007300ff3477ac */ /* 0x000e640008000a00 */
[----:B------:R-:W-:-:S04]  /*60360*/  LOP3.LUT R23, R23, 0xffffff7f, RZ, 0xc0, !PT ;  /* 0xffffff7f17177812 */ /* 0x000fc800078ec0ff */
[----:B------:R-:W-:Y:S02]  /*60370*/  @P1 LOP3.LUT R23, R23, 0x80, RZ, 0xfc, !PT ;  /* 0x0000008017171812 */ /* 0x000fe400078efcff */
[----:B------:R-:W-:Y:S02]  /*60380*/  ISETP.LT.AND P1, PT, R28, UR76, !P0 ;  /* 0x0000004c1c007c0c */ /* 0x000fe4000c721270 */
[----:B0-----:R-:W-:Y:S01]  /*60390*/  ISETP.LT.AND P0, PT, R3, UR68, !P0 ;  /* 0x0000004403007c0c */ /* 0x001fe2000c701270 */
        /* <DEDUP_REMOVED lines=14> */
[----:B------:R-:W-:Y:S01]  /*60480*/  ISETP.GE.AND P0, PT, R0, UR75, PT ;  /* 0x0000004b00007c0c */ /* 0x000fe2000bf06270 */
[----:B------:R-:W-:Y:S01]  /*60490*/  VIADD R0, R2, 0xdb ;  /* 0x000000db02007836 */ /* 0x000fe20000000000 */
[----:B------:R-:W0:Y:S02]  /*604a0*/  LDCU.64 UR74, c[0x0][0x398] ;  /* 0x00007300ff4a77ac */ /* 0x000e240008000a00 */
[----:B------:R-:W-:Y:S02]  /*604b0*/  ISETP.LT.AND P1, PT, R28, UR50, !P0 ;  /* 0x000000321c007c0c */ /* 0x000fe4000c721270 */
[----:B-1----:R-:W-:-:S11]  /*604c0*/  ISETP.LT.AND P0, PT, R3, UR52, !P0 ;  /* 0x0000003403007c0c */ /* 0x002fd6000c701270 */
[----:B------:R-:W-:-:S04]  /*604d0*/  @P1 LOP3.LUT R22, R22, 0x1000, RZ, 0xfc, !PT ;  /* 0x0000100016161812 */ /* 0x000fc800078efcff */
[----:B------:R-:W-:-:S04]  /*604e0*/  LOP3.LUT R22, R22, 0xfffff7ff, RZ, 0xc0, !PT ;  /* 0xfffff7ff16167812 */ /* 0x000fc800078ec0ff */
[----:B------:R-:W-:Y:S02]  /*604f0*/  @P0 LOP3.LUT R22, R22, 0x800, RZ, 0xfc, !PT ;  /* 0x0000080016160812 */ /* 0x000fe400078efcff */
[----:B------:R-:W-:Y:S01]  /*60500*/  ISETP.GE.AND P0, PT, R0, UR77, PT ;  /* 0x0000004d00007c0c */ /* 0x000fe2000bf06270 */
[----:B------:R-:W1:Y:S03]  /*60510*/  LDCU.64 UR76, c[0x0][0x398] ;  /* 0x00007300ff4c77ac */ /* 0x000e660008000a00 */
[----:B0-----:R-:W-:Y:S02]  /*60520*/  ISETP.LT.AND P1, PT, R28, UR54, !P0 ;  /* 0x000000361c007c0c */ /* 0x001fe4000c721270 */
[----:B------:R-:W-:Y:S01]  /*60530*/  LOP3.LUT R22, R22, 0xfffffeff, RZ, 0xc0, !PT ;  /* 0xfffffeff16167812 */ /* 0x000fe200078ec0ff */
[----:B------:R-:W-:Y:S01]  /*60540*/  VIADD R0, R2, 0xd9 ;  /* 0x000000d902007836 */ /* 0x000fe20000000000 */
[----:B------:R-:W-:-:S02]  /*60550*/  ISETP.LT.AND P0, PT, R3, UR56, !P0 ;  /* 0x0000003803007c0c */ /* 0x000fc4000c701270 */
[----:B------:R-:W-:Y:S01]  /*60560*/  LOP3.LUT R23, R23, 0xfffffff7, RZ, 0xc0, !PT ;  /* 0xfffffff717177812 */ /* 0x000fe200078ec0ff */
[----:B------:R-:W-:Y:S01]  /*60570*/  UMOV UR50, UR22 ;  /* 0x0000001600327c82 */ /* 0x000fe20008000000 */
[----:B------:R-:W0:Y:S01]  /*60580*/  LDCU UR22, c[0x0][0x398] ;  /* 0x00007300ff1677ac */ /* 0x000e220008000800 */
[----:B------:R-:W-:-:S04]  /*60590*/  UMOV UR72, UR42 ;  /* 0x0000002a00487c82 */ /* 0x000fc80008000000 */
[----:B------:R-:W-:Y:S01]  /*605a0*/  @P1 LOP3.LUT R22, R22, 0x100, RZ, 0xfc, !PT ;  /* 0x0000010016161812 */ /* 0x000fe200078efcff */
[----:B------:R-:W0:Y:S03]  /*605b0*/  LDCU UR42, c[0x0][0x398] ;  /* 0x00007300ff2a77ac */ /* 0x000e260008000800 */
[----:B------:R-:W-:Y:S01]  /*605c0*/  LOP3.LUT R22, R22, 0xffffff7f, RZ, 0xc0, !PT ;  /* 0xffffff7f16167812 */ /* 0x000fe200078ec0ff */
[----:B------:R-:W0:Y:S03]  /*605d0*/  LDCU UR54, c[0x0][0x398] ;  /* 0x00007300ff3677ac */ /* 0x000e260008000800 */
[----:B------:R-:W-:Y:S02]  /*605e0*/  @P0 LOP3.LUT R22, R22, 0x80, RZ, 0xfc, !PT ;  /* 0x0000008016160812 */ /* 0x000fe400078efcff */
[----:B------:R-:W-:Y:S01]  /*605f0*/  ISETP.GE.AND P0, PT, R0, UR71, PT ;  /* 0x0000004700007c0c */ /* 0x000fe2000bf06270 */
[----:B------:R-:W0:Y:S03]  /*60600*/  LDCU.64 UR70, c[0x0][0x398] ;  /* 0x00007300ff4677ac */ /* 0x000e260008000a00 */
[----:B-1----:R-:W-:-:S02]  /*60610*/  ISETP.LT.AND P1, PT, R28, UR76, !P0 ;  /* 0x0000004c1c007c0c */ /* 0x002fc4000c721270 */
[----:B------:R-:W-:Y:S02]  /*60620*/  ISETP.LT.AND P0, PT, R3, UR74, !P0 ;  /* 0x0000004a03007c0c */ /* 0x000fe4000c701270 */
[----:B------:R-:W-:Y:S01]  /*60630*/  LOP3.LUT R22, R22, 0xffffffef, RZ, 0xc0, !PT ;  /* 0xffffffef16167812 */ /* 0x000fe200078ec0ff */
[----:B------:R-:W-:-:S08]  /*60640*/  VIADD R0, R2, 0x132 ;  /* 0x0000013202007836 */ /* 0x000fd00000000000 */
[----:B------:R-:W-:-:S04]  /*60650*/  @P1 LOP3.LUT R22, R22, 0x10, RZ, 0xfc, !PT ;  /* 0x0000001016161812 */ /* 0x000fc800078efcff */
[----:B------:R-:W-:-:S04]  /*60660*/  LOP3.LUT R22, R22, 0xfffffff7, RZ, 0xc0, !PT ;  /* 0xfffffff716167812 */ /* 0x000fc800078ec0ff */
[----:B------:R-:W-:Y:S02]  /*60670*/  @P0 LOP3.LUT R22, R22, 0x8, RZ, 0xfc, !PT ;  /* 0x0000000816160812 */ /* 0x000fe400078efcff */
[----:B------:R-:W-:Y:S01]  /*60680*/  ISETP.GE.AND P0, PT, R0, UR12, PT ;  /* 0x0000000c00007c0c */ /* 0x000fe2000bf06270 */
[----:B------:R-:W1:Y:S03]  /*60690*/  LDCU UR12, c[0x0][0x398] ;  /* 0x00007300ff0c77ac */ /* 0x000e660008000800 */
[----:B0-----:R-:W-:Y:S02]  /*606a0*/  ISETP.LT.AND P1, PT, R28, UR70, !P0 ;  /* 0x000000461c007c0c */ /* 0x001fe4000c721270 */
[----:B------:R-:W-:Y:S01]  /*606b0*/  ISETP.LT.AND P0, PT, R3, UR4, !P0 ;  /* 0x0000000403007c0c */ /* 0x000fe2000c701270 */
[----:B------:R-:W-:Y:S01]  /*606c0*/  VIADD R0, R2, 0x130 ;  /* 0x0000013002007836 */ /* 0x000fe20000000000 */
[----:B------:R-:W-:Y:S01]  /*606d0*/  UMOV UR76, UR44 ;  /* 0x0000002c004c7c82 */ /* 0x000fe20008000000 */
[----:B------:R-:W0:Y:S01]  /*606e0*/  LDCU UR4, c[0x0][0x398] ;  /* 0x00007300ff0477ac */ /* 0x000e220008000800 */
[----:B------:R-:W-:Y:S01]  /*606f0*/  LOP3.LUT R24, R24, 0x7fffffff, RZ, 0xc0, !PT ;  /* 0x7fffffff18187812 */ /* 0x000fe200078ec0ff */
[----:B------:R-:W0:Y:S06]  /*60700*/  LDCU UR44, c[0x0][0x398] ;  /* 0x00007300ff2c77ac */ /* 0x000e2c0008000800 */
[----:B------:R-:W-:-:S04]  /*60710*/  @P1 LOP3.LUT R23, R23, 0x8, RZ, 0xfc, !PT ;  /* 0x0000000817171812 */ /* 0x000fc800078efcff */
[----:B------:R-:W-:-:S04]  /*60720*/  LOP3.LUT R23, R23, 0xfffffffd, RZ, 0xc0, !PT ;  /* 0xfffffffd17177812 */ /* 0x000fc800078ec0ff */
[----:B------:R-:W-:Y:S02]  /*60730*/  @P0 LOP3.LUT R23, R23, 0x2, RZ, 0xfc, !PT ;  /* 0x0000000217170812 */ /* 0x000fe400078efcff */
[----:B------:R-:W-:-:S04]  /*60740*/  ISETP.GE.AND P0, PT, R0, UR30, PT ;  /* 0x0000001e00007c0c */ /* 0x000fc8000bf06270 */
[----:B------:R-:W-:Y:S02]  /*60750*/  ISETP.LT.AND P1, PT, R28, UR40, !P0 ;  /* 0x000000281c007c0c */ /* 0x000fe4000c721270 */
[----:B-1----:R-:W-:Y:S01]  /*60760*/  ISETP.LT.AND P0, PT, R3, UR12, !P0 ;  /* 0x0000000c03007c0c */ /* 0x002fe2000c701270 */
[----:B------:R-:W-:Y:S01]  /*60770*/  VIADD R0, R2, 0x12e ;  /* 0x0000012e02007836 */ /* 0x000fe20000000000 */
[----:B------:R-:W-:Y:S01]  /*60780*/  LOP3.LUT R23, R23, 0xfffffffe, RZ, 0xc0, !PT ;  /* 0xfffffffe17177812 */ /* 0x000fe200078ec0ff */
[----:B------:R-:W-:Y:S01]  /*60790*/  UMOV UR30, UR48 ;  /* 0x00000030001e7c82 */ /* 0x000fe20008000000 */
[----:B------:R-:W-:Y:S01]  /*607a0*/  UMOV UR40, UR24 ;  /* 0x0000001800287c82 */ /* 0x000fe20008000000 */
[----:B------:R-:W1:Y:S08]  /*607b0*/  LDCU UR12, c[0x0][0x398] ;  /* 0x00007300ff0c77ac */ /* 0x000e700008000800 */
[----:B------:R-:W-:-:S02]  /*607c0*/  @P0 LOP3.LUT R27, R27, 0x80000000, RZ, 0xfc, !PT ;  /* 0x800000001b1b0812 */ /* 0x000fc400078efcff */
[----:B------:R-:W-:Y:S01]  /*607d0*/  @P1 LOP3.LUT R23, R23, 0x1, RZ, 0xfc, !PT ;  /* 0x0000000117171812 */ /* 0x000fe200078efcff */
[----:B------:R-:W-:Y:S01]  /*607e0*/  UMOV UR48, UR34 ;  /* 0x0000002200307c82 */ /* 0x000fe20008000000 */
[----:B------:R-:W-:Y:S01]  /*607f0*/  ISETP.GE.AND P0, PT, R0, UR20, PT ;  /* 0x0000001400007c0c */ /* 0x000fe2000bf06270 */
[----:B------:R-:W-:Y:S01]  /*60800*/  UMOV UR52, UR30 ;  /* 0x0000001e00347c82 */ /* 0x000fe20008000000 */
[----:B------:R-:W-:Y:S01]  /*60810*/  LOP3.LUT R27, R27, 0xbfffffff, RZ, 0xc0, !PT ;  /* 0xbfffffff1b1b7812 */ /* 0x000fe200078ec0ff */
[----:B------:R-:W-:Y:S01]  /*60820*/  VIADD R0, R2, 0x12c ;  /* 0x0000012c02007836 */ /* 0x000fe20000000000 */
[----:B------:R-:W-:Y:S01]  /*60830*/  ISETP.LT.AND P1, PT, R28, UR22, !P0 ;  /* 0x000000161c007c0c */ /* 0x000fe2000c721270 */
[----:B------:R-:W-:Y:S01]  /*60840*/  UMOV UR34, UR10 ;  /* 0x0000000a00227c82 */ /* 0x000fe20008000000 */
[----:B------:R-:W-:Y:S01]  /*60850*/  ISETP.LT.AND P0, PT, R3, UR42, !P0 ;  /* 0x0000002a03007c0c */ /* 0x000fe2000c701270 */
[----:B------:R-:W-:Y:S01]  /*60860*/  UMOV UR42, UR38 ;  /* 0x00000026002a7c82 */ /* 0x000fe20008000000 */
[----:B------:R-:W-:Y:S01]  /*60870*/  UMOV UR38, UR36 ;  /* 0x0000002400267c82 */ /* 0x000fe20008000000 */
[----:B------:R-:W-:Y:S01]  /*60880*/  UMOV UR36, UR26 ;  /* 0x0000001a00247c82 */ /* 0x000fe20008000000 */
[----:B------:R-:W0:Y:S01]  /*60890*/  LDCU UR26, c[0x0][0x398] ;  /* 0x00007300ff1a77ac */ /* 0x000e220008000800 */
[----:B------:R-:W0:Y:S06]  /*608a0*/  LDCU UR20, c[0x0][0x398] ;  /* 0x00007300ff1477ac */ /* 0x000e2c0008000800 */
[----:B------:R-:W-:Y:S01]  /*608b0*/  @P1 LOP3.LUT R27, R27, 0x40000000, RZ, 0xfc, !PT ;  /* 0x400000001b1b1812 */ /* 0x000fe200078efcff */
[----:B------:R-:W1:Y:S03]  /*608c0*/  LDCU UR10, c[0x0][0x398] ;  /* 0x00007300ff0a77ac */ /* 0x000e660008000800 */
[----:B------:R-:W-:Y:S01]  /*608d0*/  LOP3.LUT R27, R27, 0xdfffffff, RZ, 0xc0, !PT ;  /* 0xdfffffff1b1b7812 */ /* 0x000fe200078ec0ff */
[----:B------:R-:W1:Y:S03]  /*608e0*/  LDCU UR22, c[0x0][0x398] ;  /* 0x00007300ff1677ac */ /* 0x000e660008000800 */
[----:B------:R-:W-:Y:S01]  /*608f0*/  @P0 LOP3.LUT R27, R27, 0x20000000, RZ, 0xfc, !PT ;  /* 0x200000001b1b0812 */ /* 0x000fe200078efcff */
[----:B------:R-:W1:Y:S01]  /*60900*/  LDCU UR24, c[0x0][0x398] ;  /* 0x00007300ff1877ac */ /* 0x000e620008000800 */
[----:B------:R-:W-:Y:S01]  /*60910*/  ISETP.GE.AND P0, PT, R0, UR71, PT ;  /* 0x0000004700007c0c */ /* 0x000fe2000bf06270 */
[----:B------:R-:W1:Y:S03]  /*60920*/  LDCU UR30, c[0x0][0x398] ;  /* 0x00007300ff1e77ac */ /* 0x000e660008000800 */
[----:B0-----:R-:W-:Y:S01]  /*60930*/  ISETP.LT.AND P1, PT, R28, UR26, !P0 ;  /* 0x0000001a1c007c0c */ /* 0x001fe2000c721270 */
[----:B------:R-:W0:Y:S01]  /*60940*/  LDCU UR26, c[0x0][0x398] ;  /* 0x00007300ff1a77ac */ /* 0x000e220008000800 */
[----:B------:R-:W-:Y:S01]  /*60950*/  LOP3.LUT R27, R27, 0xefffffff, RZ, 0xc0, !PT ;  /* 0xefffffff1b1b7812 */ /* 0x000fe200078ec0ff */
[----:B------:R-:W-:-:S10]  /*60960*/  VIADD R0, R2, 0x12a ;  /* 0x0000012a02007836 */ /* 0x000fd40000000000 */
[----:B------:R-:W-:Y:S02]  /*60970*/  @P1 LOP3.LUT R27, R27, 0x10000000, RZ, 0xfc, !PT ;  /* 0x100000001b1b1812 */ /* 0x000fe400078efcff */
[----:B0-----:R-:W-:Y:S01]  /*60980*/  ISETP.LT.AND P0, PT, R3, UR26, !P0 ;  /* 0x0000001a03007c0c */ /* 0x001fe2000c701270 */
[----:B------:R-:W-:Y:S01]  /*60990*/  UMOV UR56, UR34 ;  /* 0x0000002200387c82 */ /* 0x000fe20008000000 */
[----:B------:R-:W-:Y:S01]  /*609a0*/  LOP3.LUT R27, R27, 0xf7ffffff, RZ, 0xc0, !PT ;  /* 0xf7ffffff1b1b7812 */ /* 0x000fe200078ec0ff */
[----:B------:R-:W0:Y:S01]  /*609b0*/  LDCU UR34, c[0x0][0x398] ;  /* 0x00007300ff2277ac */ /* 0x000e220008000800 */
[----:B------:R-:W-:Y:S01]  /*609c0*/  UMOV UR71, UR28 ;  /* 0x0000001c00477c82 */ /* 0x000fe20008000000 */
[----:B------:R-:W-:Y:S01]  /*609d0*/  UMOV UR70, UR36 ;  /* 0x0000002400467c82 */ /* 0x000fe20008000000 */
[----:B------:R-:W-:Y:S01]  /*609e0*/  UMOV UR74, UR38 ;  /* 0x00000026004a7c82 */ /* 0x000fe20008000000 */
[----:B------:R-:W0:Y:S06]  /*609f0*/  LDCU UR26, c[0x0][0x398] ;  /* 0x00007300ff1a77ac */ /* 0x000e2c0008000800 */
[----:B------:R-:W-:Y:S01]  /*60a00*/  @P0 LOP3.LUT R27, R27, 0x8000000, RZ, 0xfc, !PT ;  /* 0x080000001b1b0812 */ /* 0x000fe200078efcff */
[----:B------:R-:W0:Y:S01]  /*60a10*/  LDCU UR28, c[0x0][0x398] ;  /* 0x00007300ff1c77ac */ /* 0x000e220008000800 */
[----:B------:R-:W-:Y:S01]  /*60a20*/  ISETP.GE.AND P0, PT, R0, UR50, PT ;  /* 0x0000003200007c0c */ /* 0x000fe2000bf06270 */
[----:B------:R-:W0:Y:S03]  /*60a30*/  LDCU UR36, c[0x0][0x398] ;  /* 0x00007300ff2477ac */ /* 0x000e260008000800 */
[----:B------:R-:W-:-:S02]  /*60a40*/  ISETP.LT.AND P1, PT, R28, UR68, !P0 ;  /* 0x000000441c007c0c */ /* 0x000fc4000c721270 */
[----:B------:R-:W-:Y:S01]  /*60a50*/  ISETP.LT.AND P0, PT, R3, UR32, !P0 ;  /* 0x0000002003007c0c */ /* 0x000fe2000c701270 */
[----:B------:R-:W-:Y:S01]  /*60a60*/  UMOV UR68, UR48 ;  /* 0x0000003000447c82 */ /* 0x000fe20008000000 */
[----:B------:R-:W0:Y:S01]  /*60a70*/  LDCU UR48, c[0x0][0x398] ;  /* 0x00007300ff3077ac */ /* 0x000e220008000800 */
[----:B------:R-:W-:Y:S01]  /*60a80*/  LOP3.LUT R27, R27, 0xfbffffff, RZ, 0xc0, !PT ;  /* 0xfbffffff1b1b7812 */ /* 0x000fe200078ec0ff */
[----:B------:R-:W-:Y:S01]  /*60a90*/  VIADD R0, R2, 0x128 ;  /* 0x0000012802007836 */ /* 0x000fe20000000000 */
[----:B------:R-:W-:Y:S01]  /*60aa0*/  UMOV UR50, UR72 ;  /* 0x0000004800327c82 */ /* 0x000fe20008000000 */
[----:B------:R-:W0:Y:S05]  /*60ab0*/  LDCU UR32, c[0x0][0x398] ;  /* 0x00007300ff2077ac */ /* 0x000e2a0008000800 */
[----:B------:R-:W-:Y:S01]  /*60ac0*/  @P1 LOP3.LUT R27, R27, 0x4000000, RZ, 0xfc, !PT ;  /* 0x040000001b1b1812 */ /* 0x000fe200078efcff */
[----:B------:R-:W1:Y:S03]  /*60ad0*/  LDCU UR38, c[0x0][0x398] ;  /* 0x00007300ff2677ac */ /* 0x000e660008000800 */
[----:B------:R-:W-:-:S04]  /*60ae0*/  LOP3.LUT R27, R27, 0xfdffffff, RZ, 0xc0, !PT ;  /* 0xfdffffff1b1b7812 */ /* 0x000fc800078ec0ff */
[----:B------:R-:W-:Y:S02]  /*60af0*/  @P0 LOP3.LUT R27, R27, 0x2000000, RZ, 0xfc, !PT ;  /* 0x020000001b1b0812 */ /* 0x000fe400078efcff */
[----:B------:R-:W-:Y:S01]  /*60b00*/  ISETP.GE.AND P0, PT, R0, UR42, PT ;  /* 0x0000002a00007c0c */ /* 0x000fe2000bf06270 */
[----:B------:R-:W1:Y:S03]  /*60b10*/  LDCU UR42, c[0x0][0x398] ;  /* 0x00007300ff2a77ac */ /* 0x000e660008000800 */
[----:B0-----:R-:W-:Y:S01]  /*60b20*/  ISETP.LT.AND P1, PT, R28, UR48, !P0 ;  /* 0x000000301c007c0c */ /* 0x001fe2000c721270 */
[----:B------:R-:W0:Y:S01]  /*60b30*/  LDCU UR48, c[0x0][0x398] ;  /* 0x00007300ff3077ac */ /* 0x000e220008000800 */
[----:B------:R-:W-:Y:S02]  /*60b40*/  ISETP.LT.AND P0, PT, R3, UR34, !P0 ;  /* 0x0000002203007c0c */ /* 0x000fe4000c701270 */
[----:B------:R-:W-:Y:S01]  /*60b50*/  LOP3.LUT R27, R27, 0xfeffffff, RZ, 0xc0, !PT ;  /* 0xfeffffff1b1b7812 */ /* 0x000fe200078ec0ff */
[----:B------:R-:W-:Y:S01]  /*60b60*/  VIADD R0, R2, 0x126 ;  /* 0x0000012602007836 */ /* 0x000fe20000000000 */
[----:B------:R-:W-:Y:S01]  /*60b70*/  UMOV UR72, UR46 ;  /* 0x0000002e00487c82 */ /* 0x000fe20008000000 */
[----:B------:R-:W0:Y:S01]  /*60b80*/  LDCU UR46, c[0x0][0x398] ;  /* 0x00007300ff2e77ac */ /* 0x000e220008000800 */
[----:B------:R-:W0:Y:S05]  /*60b90*/  LDCU UR34, c[0x0][0x398] ;  /* 0x00007300ff2277ac */ /* 0x000e2a0008000800 */
[----:B------:R-:W-:-:S04]  /*60ba0*/  @P1 LOP3.LUT R27, R27, 0x1000000, RZ, 0xfc, !PT ;  /* 0x010000001b1b1812 */ /* 0x000fc800078efcff */
[----:B------:R-:W-:-:S04]  /*60bb0*/  LOP3.LUT R27, R27, 0xff7fffff, RZ, 0xc0, !PT ;  /* 0xff7fffff1b1b7812 */ /* 0x000fc800078ec0ff */
[----:B------:R-:W-:Y:S02]  /*60bc0*/  @P0 LOP3.LUT R27, R27, 0x800000, RZ, 0xfc, !PT ;  /* 0x008000001b1b0812 */ /* 0x000fe400078efcff */
[----:B------:R-:W-:Y:S02]  /*60bd0*/  ISETP.GE.AND P0, PT, R0, UR40, PT ;  /* 0x0000002800007c0c */ /* 0x000fe4000bf06270 */
[----:B------:R-:W-:Y:S01]  /*60be0*/  LOP3.LUT R27, R27, 0xffbfffff, RZ, 0xc0, !PT ;  /* 0xffbfffff1b1b7812 */ /* 0x000fe200078ec0ff */
[----:B------:R-:W-:Y:S01]  /*60bf0*/  VIADD R0, R2, 0x124 ;  /* 0x0000012402007836 */ /* 0x000fe20000000000 */
[----:B-1----:R-:W-:Y:S01]  /*60c00*/  ISETP.LT.AND P1, PT, R28, UR42, !P0 ;  /* 0x0000002a1c007c0c */ /* 0x002fe2000c721270 */
[----:B------:R-:W1:Y:S01]  /*60c10*/  LDCU UR40, c[0x0][0x398] ;  /* 0x00007300ff2877ac */ /* 0x000e620008000800 */
[----:B0-----:R-:W-:Y:S01]  /*60c20*/  ISETP.LT.AND P0, PT, R3, UR48, !P0 ;  /* 0x0000003003007c0c */ /* 0x001fe2000c701270 */
[----:B------:R-:W0:Y:S01]  /*60c30*/  LDCU UR48, c[0x0][0x398] ;  /* 0x00007300ff3077ac */ /* 0x000e220008000800 */
[----:B------:R-:W0:Y:S09]  /*60c40*/  LDCU UR42, c[0x0][0x398] ;  /* 0x00007300ff2a77ac */ /* 0x000e320008000800 */
[----:B------:R-:W-:-:S04]  /*60c50*/  @P1 LOP3.LUT R27, R27, 0x400000, RZ, 0xfc, !PT ;  /* 0x004000001b1b1812 */ /* 0x000fc800078efcff */
[----:B------:R-:W-:-:S04]  /*60c60*/  LOP3.LUT R27, R27, 0xffdfffff, RZ, 0xc0, !PT ;  /* 0xffdfffff1b1b7812 */ /* 0x000fc800078ec0ff */
[----:B------:R-:W-:Y:S02]  /*60c70*/  @P0 LOP3.LUT R27, R27, 0x200000, RZ, 0xfc, !PT ;  /* 0x002000001b1b0812 */ /* 0x000fe400078efcff */
[----:B------:R-:W-:Y:S02]  /*60c80*/  ISETP.GE.AND P0, PT, R0, UR50, PT ;  /* 0x0000003200007c0c */ /* 0x000fe4000bf06270 */
[----:B------:R-:W-:Y:S01]  /*60c90*/  LOP3.LUT R27, R27, 0xffefffff, RZ, 0xc0, !PT ;  /* 0xffefffff1b1b7812 */ /* 0x000fe200078ec0ff */
[----:B------:R-:W-:Y:S01]  /*60ca0*/  VIADD R0, R2, 0x122 ;  /* 0x0000012202007836 */ /* 0x000fe20000000000 */
[----:B0-----:R-:W-:Y:S01]  /*60cb0*/  ISETP.LT.AND P1, PT, R28, UR48, !P0 ;  /* 0x000000301c007c0c */ /* 0x001fe2000c721270 */
[----:B------:R-:W0:Y:S01]  /*60cc0*/  LDCU UR50, c[0x0][0x398] ;  /* 0x00007300ff3277ac */ /* 0x000e220008000800 */
[----:B------:R-:W-:Y:S01]  /*60cd0*/  ISETP.LT.AND P0, PT, R3, UR46, !P0 ;  /* 0x0000002e03007c0c */ /* 0x000fe2000c701270 */
[----:B------:R-:W0:Y:S01]  /*60ce0*/  LDCU UR48, c[0x0][0x398] ;  /* 0x00007300ff3077ac */ /* 0x000e220008000800 */
[----:B------:R-:W0:Y:S09]  /*60cf0*/  LDCU UR46, c[0x0][0x398] ;  /* 0x00007300ff2e77ac */ /* 0x000e320008000800 */
[----:B------:R-:W-:-:S04]  /*60d00*/  @P1 LOP3.LUT R27, R27, 0x100000, RZ, 0xfc, !PT ;  /* 0x001000001b1b1812 */ /* 0x000fc800078efcff */
[----:B------:R-:W-:-:S04]  /*60d10*/  LOP3.LUT R27, R27, 0xfff7ffff, RZ, 0xc0, !PT ;  /* 0xfff7ffff1b1b7812 */ /* 0x000fc800078ec0ff */
[----:B------:R-:W-:Y:S02]  /*60d20*/  @P0 LOP3.LUT R27, R27, 0x80000, RZ, 0xfc, !PT ;  /* 0x000800001b1b0812 */ /* 0x000fe400078efcff */
[----:B------:R-:W-:-:S04]  /*60d30*/  ISETP.GE.AND P0, PT, R0, UR71, PT ;  /* 0x0000004700007c0c */ /* 0x000fc8000bf06270 */
[----:B------:R-:W-:Y:S02]  /*60d40*/  ISETP.LT.AND P1, PT, R28, UR54, !P0 ;  /* 0x000000361c007c0c */ /* 0x000fe4000c721270 */
[----:B------:R-:W-:Y:S01]  /*60d50*/  LOP3.LUT R27, R27, 0xfffbffff, RZ, 0xc0, !PT ;  /* 0xfffbffff1b1b7812 */ /* 0x000fe200078ec0ff */
[----:B------:R-:W-:Y:S01]  /*60d60*/  VIADD R0, R2, 0x120 ;  /* 0x0000012002007836 */ /* 0x000fe20000000000 */
[----:B------:R-:W-:Y:S01]  /*60d70*/  ISETP.LT.AND P0, PT, R3, UR66, !P0 ;  /* 0x0000004203007c0c */ /* 0x000fe2000c701270 */
[----:B------:R-:W-:Y:S01]  /*60d80*/  UMOV UR71, UR56 ;  /* 0x0000003800477c82 */ /* 0x000fe20008000000 */
[----:B------:R-:W0:Y:S07]  /*60d90*/  LDCU UR54, c[0x0][0x398] ;  /* 0x00007300ff3677ac */ /* 0x000e2e0008000800 */
[----:B------:R-:W-:Y:S01]  /*60da0*/  @P1 LOP3.LUT R27, R27, 0x40000, RZ, 0xfc, !PT ;  /* 0x000400001b1b1812 */ /* 0x000fe200078efcff */
[----:B------:R-:W-:Y:S01]  /*60db0*/  UMOV UR66, UR52 ;  /* 0x0000003400427c82 */ /* 0x000fe20008000000 */
[----:B------:R-:W0:Y:S02]  /*60dc0*/  LDCU UR52, c[0x0][0x398] ;  /* 0x00007300ff3477ac */ /* 0x000e240008000800 */
[----:B------:R-:W-:Y:S01]  /*60dd0*/  LOP3.LUT R27, R27, 0xfffdffff, RZ, 0xc0, !PT ;  /* 0xfffdffff1b1b7812 */ /* 0x000fe200078ec0ff */
[----:B------:R-:W0:Y:S03]  /*60de0*/  LDCU UR56, c[0x0][0x398] ;  /* 0x00007300ff3877ac */ /* 0x000e260008000800 */
[----:B------:R-:W-:-:S02]  /*60df0*/  @P0 LOP3.LUT R27, R27, 0x20000, RZ, 0xfc, !PT ;  /* 0x000200001b1b0812 */ /* 0x000fc400078efcff */
[----:B------:R-:W-:-:S04]  /*60e00*/  ISETP.GE.AND P0, PT, R0, UR70, PT ;  /* 0x0000004600007c0c */ /* 0x000fc8000bf06270 */
[----:B------:R-:W-:Y:S02]  /*60e10*/  ISETP.LT.AND P1, PT, R28, UR62, !P0 ;  /* 0x0000003e1c007c0c */ /* 0x000fe4000c721270 */
[----:B------:R-:W-:Y:S01]  /*60e20*/  LOP3.LUT R27, R27, 0xfffeffff, RZ, 0xc0, !PT ;  /* 0xfffeffff1b1b7812 */ /* 0x000fe200078ec0ff */
[----:B------:R-:W-:Y:S01]  /*60e30*/  VIADD R0, R2, 0x11e ;  /* 0x0000011e02007836 */ /* 0x000fe20000000000 */
[----:B------:R-:W-:Y:S01]  /*60e40*/  ISETP.LT.AND P0, PT, R3, UR60, !P0 ;  /* 0x0000003c03007c0c */ /* 0x000fe2000c701270 */
[----:B------:R-:W-:Y:S01]  /*60e50*/  UMOV UR70, UR74 ;  /* 0x0000004a00467c82 */ /* 0x000fe20008000000 */
[----:B------:R-:W0:Y:S01]  /*60e60*/  LDCU UR60, c[0x0][0x398] ;  /* 0x00007300ff3c77ac */ /* 0x000e220008000800 */
[----:B------:R-:W0:Y:S06]  /*60e70*/  LDCU UR62, c[0x0][0x398] ;  /* 0x00007300ff3e77ac */ /* 0x000e2c0008000800 */
[----:B------:R-:W-:Y:S01]  /*60e80*/  @P1 LOP3.LUT R27, R27, 0x10000, RZ, 0xfc, !PT ;  /* 0x000100001b1b1812 */ /* 0x000fe200078efcff */
[----:B------:R-:W0:Y:S03]  /*60e90*/  LDCU UR74, c[0x0][0x398] ;  /* 0x00007300ff4a77ac */ /* 0x000e260008000800 */
[----:B------:R-:W-:-:S04]  /*60ea0*/  LOP3.LUT R27, R27, 0xffff7fff, RZ, 0xc0, !PT ;  /* 0xffff7fff1b1b7812 */ /* 0x000fc800078ec0ff */
[----:B------:R-:W-:Y:S02]  /*60eb0*/  @P0 LOP3.LUT R27, R27, 0x8000, RZ, 0xfc, !PT ;  /* 0x000080001b1b0812 */ /* 0x000fe400078efcff */
[----:B------:R-:W-:Y:S02]  /*60ec0*/  ISETP.GE.AND P0, PT, R0, UR76, PT ;  /* 0x0000004c00007c0c */ /* 0x000fe4000bf06270 */
[----:B------:R-:W-:Y:S01]  /*60ed0*/  LOP3.LUT R27, R27, 0xffffbfff, RZ, 0xc0, !PT ;  /* 0xffffbfff1b1b7812 */ /* 0x000fe200078ec0ff */
[----:B------:R-:W-:Y:S01]  /*60ee0*/  VIADD R0, R2, 0x11c ;  /* 0x0000011c02007836 */ /* 0x000fe20000000000 */
[----:B------:R-:W-:Y:S01]  /*60ef0*/  ISETP.LT.AND P1, PT, R28, UR64, !P0 ;  /* 0x000000401c007c0c */ /* 0x000fe2000c721270 */
[----:B------:R-:W0:Y:S01]  /*60f00*/  LDCU UR76, c[0x0][0x398] ;  /* 0x00007300ff4c77ac */ /* 0x000e220008000800 */
[----:B----4-:R-:W-:Y:S01]  /*60f10*/  ISETP.LT.AND P0, PT, R3, UR8, !P0 ;  /* 0x0000000803007c0c */ /* 0x010fe2000c701270 */
[----:B------:R-:W4:Y:S01]  /*60f20*/  LDCU UR8, c[0x0][0x398] ;  /* 0x00007300ff0877ac */ /* 0x000f220008000800 */
[----:B------:R-:W0:Y:S09]  /*60f30*/  LDCU UR64, c[0x0][0x398] ;  /* 0x00007300ff4077ac */ /* 0x000e320008000800 */
[----:B------:R-:W-:-:S04]  /*60f40*/  @P1 LOP3.LUT R27, R27, 0x4000, RZ, 0xfc, !PT ;  /* 0x000040001b1b1812 */ /* 0x000fc800078efcff */
[----:B------:R-:W-:-:S04]  /*60f50*/  LOP3.LUT R27, R27, 0xffffdfff, RZ, 0xc0, !PT ;  /* 0xffffdfff1b1b7812 */ /* 0x000fc800078ec0ff */
[----:B------:R-:W-:Y:S02]  /*60f60*/  @P0 LOP3.LUT R27, R27, 0x2000, RZ, 0xfc, !PT ;  /* 0x000020001b1b0812 */ /* 0x000fe400078efcff */
[----:B------:R-:W-:Y:S02]  /*60f70*/  ISETP.GE.AND P0, PT, R0, UR66, PT ;  /* 0x0000004200007c0c */ /* 0x000fe4000bf06270 */
[----:B------:R-:W-:Y:S01]  /*60f80*/  LOP3.LUT R27, R27, 0xffffefff, RZ, 0xc0, !PT ;  /* 0xffffefff1b1b7812 */ /* 0x000fe200078ec0ff */
[----:B------:R-:W-:Y:S01]  /*60f90*/  VIADD R0, R2, 0x11a ;  /* 0x0000011a02007836 */ /* 0x000fe20000000000 */
[----:B------:R-:W-:Y:S01]  /*60fa0*/  ISETP.LT.AND P1, PT, R28, UR4, !P0 ;  /* 0x000000041c007c0c */ /* 0x000fe2000c721270 */
[----:B------:R-:W0:Y:S01]  /*60fb0*/  LDCU UR4, c[0x0][0x398] ;  /* 0x00007300ff0477ac */ /* 0x000e220008000800 */
[----:B------:R-:W-:Y:S01]  /*60fc0*/  ISETP.LT.AND P0, PT, R3, UR6, !P0 ;  /* 0x0000000603007c0c */ /* 0x000fe2000c701270 */
        /* <DEDUP_REMOVED lines=21> */
[----:B---3--:R-:W-:Y:S01]  /*61120*/  ISETP.LT.AND P0, PT, R3, UR16, !P0 ;  /* 0x0000001003007c0c */ /* 0x008fe2000c701270 */
[----:B------:R-:W3:Y:S01]  /*61130*/  LDCU UR16, c[0x0][0x398] ;  /* 0x00007300ff1077ac */ /* 0x000ee20008000800 */
        /* <DEDUP_REMOVED lines=22> */
[----:B------:R-:W-:Y:S01]  /*612a0*/  LOP3.LUT R22, R22, 0x7fffffff, RZ, 0xc0, !PT ;  /* 0x7fffffff16167812 */ /* 0x000fe200078ec0ff */
[----:B------:R-:W0:Y:S08]  /*612b0*/  LDCU UR72, c[0x0][0x398] ;  /* 0x00007300ff4877ac */ /* 0x000e300008000800 */
        /* <DEDUP_REMOVED lines=8> */
[----:B------:R-:W0:Y:S01]  /*61340*/  LDCU UR26, c[0x0][0x398] ;  /* 0x00007300ff1a77ac */ /* 0x000e220008000800 */
[----:B------:R-:W0:Y:S07]  /*61350*/  LDCU UR32, c[0x0][0x398] ;  /* 0x00007300ff2077ac */ /* 0x000e2e0008000800 */
[----:B------:R-:W-:-:S04]  /*61360*/  @P1 LOP3.LUT R27, R27, 0x4, RZ, 0xfc, !PT ;  /* 0x000000041b1b1812 */ /* 0x000fc800078efcff */
[----:B------:R-:W-:-:S04]  /*61370*/  LOP3.LUT R27, R27, 0xfffffffd, RZ, 0xc0, !PT ;  /* 0xfffffffd1b1b7812 */ /* 0x000fc800078ec0ff */
[----:B------:R-:W-:Y:S02]  /*61380*/  @P0 LOP3.LUT R27, R27, 0x2, RZ, 0xfc, !PT ;  /* 0x000000021b1b0812 */ /* 0x000fe400078efcff */
[----:B------:R-:W-:Y:S01]  /*61390*/  ISETP.GE.AND P0, PT, R0, UR29, PT ;  /* 0x0000001d00007c0c */ /* 0x000fe2000bf06270 */
[----:B------:R-:W-:Y:S01]  /*613a0*/  VIADD R0, R2, 0x10e ;  /* 0x0000010e02007836 */ /* 0x000fe20000000000 */
[----:B------:R-:W-:Y:S01]  /*613b0*/  LOP3.LUT R27, R27, 0xfffffffe, RZ, 0xc0, !PT ;  /* 0xfffffffe1b1b7812 */ /* 0x000fe200078ec0ff */
[----:B------:R-:W0:Y:S01]  /*613c0*/  LDCU UR29, c[0x0][0x398] ;  /* 0x00007300ff1d77ac */ /* 0x000e220008000800 */
[----:B------:R-:W-:Y:S02]  /*613d0*/  ISETP.LT.AND P1, PT, R28, UR30, !P0 ;  /* 0x0000001e1c007c0c */ /* 0x000fe4000c721270 */
[----:B------:R-:W-:Y:S01]  /*613e0*/  ISETP.LT.AND P0, PT, R3, UR28, !P0 ;  /* 0x0000001c03007c0c */ /* 0x000fe2000c701270 */
[----:B------:R-:W0:Y:S01]  /*613f0*/  LDCU UR28, c[0x0][0x398] ;  /* 0x00007300ff1c77ac */ /* 0x000e220008000800 */
[----:B------:R-:W0:Y:S11]  /*61400*/  LDCU UR30, c[0x0][0x398] ;  /* 0x00007300ff1e77ac */ /* 0x000e360008000800 */
[----:B------:R-:W-:-:S02]  /*61410*/  @P0 LOP3.LUT R24, R24, 0x80000000, RZ, 0xfc, !PT ;  /* 0x8000000018180812 */ /* 0x000fc400078efcff */
[----:B------:R-:W-:Y:S02]  /*61420*/  ISETP.GE.AND P0, PT, R0, UR27, PT ;  /* 0x0000001b00007c0c */ /* 0x000fe4000bf06270 */
[----:B------:R-:W-:Y:S02]  /*61430*/  @P1 LOP3.LUT R27, R27, 0x1, RZ, 0xfc, !PT ;  /* 0x000000011b1b1812 */ /* 0x000fe400078efcff */
        /* <DEDUP_REMOVED lines=15> */
[----:B-1----:R-:W-:Y:S01]  /*61530*/  ISETP.LT.AND P0, PT, R3, UR40, !P0 ;  /* 0x0000002803007c0c */ /* 0x002fe2000c701270 */
[----:B------:R-:W1:Y:S01]  /*61540*/  LDCU UR40, c[0x0][0x398] ;  /* 0x00007300ff2877ac */ /* 0x000e620008000800 */
        /* <DEDUP_REMOVED lines=53> */
[----:B------:R-:W-:Y:S02]  /*618a0*/  ISETP.LT.AND P0, PT, R3, UR62, !P0 ;  /* 0x0000003e03007c0c */ /* 0x000fe4000c701270 */
[----:B------:R-:W-:Y:S01]  /*618b0*/  LOP3.LUT R21, R21, 0x7fffffff, RZ, 0xc0, !PT ;  /* 0x7fffffff15157812 */ /* 0x000fe200078ec0ff */
[----:B------:R-:W0:Y:S01]  /*618c0*/  LDCU UR62, c[0x0][0x398] ;  /* 0x00007300ff3e77ac */ /* 0x000e220008000800 */
[----:B------:R-:W0:Y:S07]  /*618d0*/  LDCU UR60, c[0x0][0x398] ;  /* 0x00007300ff3c77ac */ /* 0x000e2e0008000800 */
[----:B------:R-:W-:-:S04]  /*618e0*/  @P1 LOP3.LUT R24, R24, 0x40000, RZ, 0xfc, !PT ;  /* 0x0004000018181812 */ /* 0x000fc800078efcff */
[----:B------:R-:W-:-:S04]  /*618f0*/  LOP3.LUT R24, R24, 0xfffdffff, RZ, 0xc0, !PT ;  /* 0xfffdffff18187812 */ /* 0x000fc800078ec0ff */
[----:B------:R-:W-:Y:S02]  /*61900*/  @P0 LOP3.LUT R24, R24, 0x20000, RZ, 0xfc, !PT ;  /* 0x0002000018180812 */ /* 0x000fe400078efcff */
[----:B------:R-:W-:Y:S01]  /*61910*/  ISETP.GE.AND P0, PT, R0, UR25, PT ;  /* 0x0000001900007c0c */ /* 0x000fe2000bf06270 */
[----:B------:R-:W0:Y:S03]  /*61920*/  LDCU UR25, c[0x0][0x398] ;  /* 0x00007300ff1977ac */ /* 0x000e260008000800 */
[----:B------:R-:W-:Y:S02]  /*61930*/  ISETP.LT.AND P1, PT, R28, UR74, !P0 ;  /* 0x0000004a1c007c0c */ /* 0x000fe4000c721270 */
[----:B------:R-:W-:Y:S01]  /*61940*/  LOP3.LUT R24, R24, 0xfffeffff, RZ, 0xc0, !PT ;  /* 0xfffeffff18187812 */ /* 0x000fe200078ec0ff */
[----:B------:R-:W-:Y:S01]  /*61950*/  VIADD R0, R2, 0xfe ;  /* 0x000000fe02007836 */ /* 0x000fe20000000000 */
[----:B----4-:R-:W-:Y:S01]  /*61960*/  ISETP.LT.AND P0, PT, R3, UR8, !P0 ;  /* 0x0000000803007c0c */ /* 0x010fe2000c701270 */
[----:B------:R-:W4:Y:S01]  /*61970*/  LDCU UR8, c[0x0][0x398] ;  /* 0x00007300ff0877ac */ /* 0x000f220008000800 */
[----:B------:R-:W0:Y:S07]  /*61980*/  LDCU UR74, c[0x0][0x398] ;  /* 0x00007300ff4a77ac */ /* 0x000e2e0008000800 */
[----:B------:R-:W-:-:S04]  /*61990*/  @P1 LOP3.LUT R24, R24, 0x10000, RZ, 0xfc, !PT ;  /* 0x0001000018181812 */ /* 0x000fc800078efcff */
[----:B------:R-:W-:-:S04]  /*619a0*/  LOP3.LUT R24, R24, 0xffff7fff, RZ, 0xc0, !PT ;  /* 0xffff7fff18187812 */ /* 0x000fc800078ec0ff */
[----:B------:R-:W-:Y:S02]  /*619b0*/  @P0 LOP3.LUT R24, R24, 0x8000, RZ, 0xfc, !PT ;  /* 0x0000800018180812 */ /* 0x000fe400078efcff */
[----:B------:R-:W-:-:S04]  /*619c0*/  ISETP.GE.AND P0, PT, R0, UR49, PT ;  /* 0x0000003100007c0c */ /* 0x000fc8000bf06270 */
[----:B0-----:R-:W-:Y:S02]  /*619d0*/  ISETP.LT.AND P1, PT, R28, UR25, !P0 ;  /* 0x000000191c007c0c */ /* 0x001fe4000c721270 */
[----:B------:R-:W-:Y:S01]  /*619e0*/  LOP3.LUT R24, R24, 0xffffbfff, RZ, 0xc0, !PT ;  /* 0xffffbfff18187812 */ /* 0x000fe200078ec0ff */
[----:B------:R-:W-:Y:S01]  /*619f0*/  VIADD R0, R2, 0xfc ;  /* 0x000000fc02007836 */ /* 0x000fe20000000000 */
[----:B------:R-:W-:Y:S01]  /*61a00*/  ISETP.LT.AND P0, PT, R3, UR76, !P0 ;  /* 0x0000004c03007c0c */ /* 0x000fe2000c701270 */
[----:B------:R-:W0:Y:S01]  /*61a10*/  LDCU UR76, c[0x0][0x398] ;  /* 0x00007300ff4c77ac */ /* 0x000e220008000800 */
[----:B------:R-:W-:Y:S02]  /*61a20*/  LOP3.LUT R20, R20, 0x7fffffff, RZ, 0xc0, !PT ;  /* 0x7fffffff14147812 */ /* 0x000fe400078ec0ff */
[----:B------:R-:W-:Y:S01]  /*61a30*/  LOP3.LUT R19, R19, 0x7fffffff, RZ, 0xc0, !PT ;  /* 0x7fffffff13137812 */ /* 0x000fe200078ec0ff */
        /* <DEDUP_REMOVED lines=10> */
[----:B------:R-:W-:Y:S01]  /*61ae0*/  ISETP.GE.AND P0, PT, R0, UR43, PT ;  /* 0x0000002b00007c0c */ /* 0x000fe2000bf06270 */
[----:B------:R-:W0:Y:S08]  /*61af0*/  LDCU UR6, c[0x0][0x398] ;  /* 0x00007300ff0677ac */ /* 0x000e300008000800 */
[----:B------:R-:W-:Y:S01]  /*61b00*/  @P2 LOP3.LUT R24, R24, 0x1000, RZ, 0xfc, !PT ;  /* 0x0000100018182812 */ /* 0x000fe200078efcff */
[----:B------:R-:W0:Y:S03]  /*61b10*/  LDCU UR4, c[0x0][0x398] ;  /* 0x00007300ff0477ac */ /* 0x000e260008000800 */
[----:B------:R-:W-:-:S04]  /*61b20*/  LOP3.LUT R24, R24, 0xfffff7ff, RZ, 0xc0, !PT ;  /* 0xfffff7ff18187812 */ /* 0x000fc800078ec0ff */
[----:B------:R-:W-:Y:S02]  /*61b30*/  @P1 LOP3.LUT R24, R24, 0x800, RZ, 0xfc, !PT ;  /* 0x0000080018181812 */ /* 0x000fe400078efcff */
[----:B------:R-:W-:Y:S01]  /*61b40*/  ISETP.LT.AND P1, PT, R28, UR64, !P0 ;  /* 0x000000401c007c0c */ /* 0x000fe2000c721270 */
[----:B------:R-:W-:Y:S01]  /*61b50*/  VIADD R0, R2, 0xf8 ;  /* 0x000000f802007836 */ /* 0x000fe20000000000 */
[----:B------:R-:W-:Y:S01]  /*61b60*/  ISETP.LT.AND P0, PT, R3, UR10, !P0 ;  /* 0x0000000a03007c0c */ /* 0x000fe2000c701270 */
[----:B------:R-:W0:Y:S01]  /*61b70*/  LDCU UR64, c[0x0][0x398] ;  /* 0x00007300ff4077ac */ /* 0x000e220008000800 */
[----:B------:R-:W-:Y:S01]  /*61b80*/  LOP3.LUT R24, R24, 0xfffffbff, RZ, 0xc0, !PT ;  /* 0xfffffbff18187812 */ /* 0x000fe200078ec0ff */
[----:B------:R-:W0:Y:S08]  /*61b90*/  LDCU UR10, c[0x0][0x398] ;  /* 0x00007300ff0a77ac */ /* 0x000e300008000800 */
        /* <DEDUP_REMOVED lines=17> */
[----:B---3--:R-:W-:Y:S01]  /*61cb0*/  ISETP.LT.AND P1, PT, R28, UR16, !P0 ;  /* 0x000000101c007c0c */ /* 0x008fe2000c721270 */
[----:B------:R-:W3:Y:S01]  /*61cc0*/  LDCU UR16, c[0x0][0x398] ;  /* 0x00007300ff1077ac */ /* 0x000ee20008000800 */
        /* <DEDUP_REMOVED lines=30> */
[----:B------:R-:W-:Y:S01]  /*61eb0*/  ISETP.LT.AND P1, PT, R28, UR24, !P0 ;  /* 0x000000181c007c0c */ /* 0x000fe2000c721270 */
[----:B------:R-:W-:Y:S01]  /*61ec0*/  VIADD R0, R2, 0xee ;  /* 0x000000ee02007836 */ /* 0x000fe20000000000 */
[----:B------:R-:W-:Y:S01]  /*61ed0*/  ISETP.LT.AND P0, PT, R3, UR71, !P0 ;  /* 0x0000004703007c0c */ /* 0x000fe2000c701270 */
[----:B------:R-:W0:Y:S01]  /*61ee0*/  LDCU UR71, c[0x0][0x398] ;  /* 0x00007300ff4777ac */ /* 0x000e220008000800 */
[----:B------:R-:W-:Y:S01]  /*61ef0*/  LOP3.LUT R24, R24, 0xfffffffe, RZ, 0xc0, !PT ;  /* 0xfffffffe18187812 */ /* 0x000fe200078ec0ff */
[----:B------:R-:W0:Y:S10]  /*61f00*/  LDCU UR24, c[0x0][0x398] ;  /* 0x00007300ff1877ac */ /* 0x000e340008000800 */
        /* <DEDUP_REMOVED lines=8> */
[----:B------:R-:W0:Y:S10]  /*61f90*/  LDCU UR22, c[0x0][0x398] ;  /* 0x00007300ff1677ac */ /* 0x000e340008000800 */
        /* <DEDUP_REMOVED lines=49> */
[----:B-1----:R-:W-:Y:S01]  /*622b0*/  ISETP.LT.AND P1, PT, R28, UR40, !P0 ;  /* 0x000000281c007c0c */ /* 0x002fe2000c721270 */
[----:B------:R-:W1:Y:S01]  /*622c0*/  LDCU.64 UR32, c[0x0][0x398] ;  /* 0x00007300ff2077ac */ /* 0x000e620008000a00 */
        /* <DEDUP_REMOVED lines=33> */
[----:B------:R-:W0:Y:S01]  /*624e0*/  LDCU.64 UR48, c[0x0][0x398] ;  /* 0x00007300ff3077ac */ /* 0x000e220008000a00 */
        /* <DEDUP_REMOVED lines=31> */
[----:B------:R-:W1:Y:S01]  /*626e0*/  LDCU.64 UR38, c[0x0][0x398] ;  /* 0x00007300ff2677ac */ /* 0x000e620008000a00 */
[----:B0-----:R-:W-:Y:S01]  /*626f0*/  ISETP.LT.AND P0, PT, R3, UR26, !P0 ;  /* 0x0000001a03007c0c */ /* 0x001fe2000c701270 */
[----:B------:R-:W0:Y:S10]  /*62700*/  LDCU UR73, c[0x0][0x398] ;  /* 0x00007300ff4977ac */ /* 0x000e340008000800 */
        /* <DEDUP_REMOVED lines=9> */
[----:B------:R-:W0:-:S12]  /*627a0*/  LDCU UR56, c[0x0][0x398] ;  /* 0x00007300ff3877ac */ /* 0x000e180008000800 */
[----:B------:R-:W-:Y:S02]  /*627b0*/  @P0 LOP3.LUT R21, R21, 0x80000000, RZ, 0xfc, !PT ;  /* 0x8000000015150812 */ /* 0x000fe400078efcff */
[----:B------:R-:W-:Y:S02]  /*627c0*/  ISETP.GE.AND P0, PT, R0, UR53, PT ;  /* 0x0000003500007c0c */ /* 0x000fe4000bf06270 */
[----:B------:R-:W-:Y:S02]  /*627d0*/  @P1 LOP3.LUT R22, R22, 0x1, RZ, 0xfc, !PT ;  /* 0x0000000116161812 */ /* 0x000fe400078efcff */
[----:B------:R-:W-:Y:S01]  /*627e0*/  LOP3.LUT R21, R21, 0xbfffffff, RZ, 0xc0, !PT ;  /* 0xbfffffff15157812 */ /* 0x000fe200078ec0ff */
[----:B------:R-:W-:Y:S01]  /*627f0*/  VIADD R0, R2, 0xd5 ;  /* 0x000000d502007836 */ /* 0x000fe20000000000 */
[----:B------:R-:W-:Y:S01]  /*62800*/  ISETP.LT.AND P1, PT, R28, UR54, !P0 ;  /* 0x000000361c007c0c */ /* 0x000fe2000c721270 */
[----:B------:R-:W0:Y:S01]  /*62810*/  LDCU UR53, c[0x0][0x398] ;  /* 0x00007300ff3577ac */ /* 0x000e220008000800 */
[----:B-1----:R-:W-:Y:S01]  /*62820*/  ISETP.LT.AND P0, PT, R3, UR32, !P0 ;  /* 0x0000002003007c0c */ /* 0x002fe2000c701270 */
[----:B------:R-:W1:Y:S10]  /*62830*/  LDCU UR54, c[0x0][0x398] ;  /* 0x00007300ff3677ac */ /* 0x000e740008000800 */
        /* <DEDUP_REMOVED lines=37> */
[----:B----4-:R-:W-:Y:S01]  /*62a90*/  ISETP.LT.AND P1, PT, R28, UR8, !P0 ;  /* 0x000000081c007c0c */ /* 0x010fe2000c721270 */
[----:B------:R-:W4:Y:S01]  /*62aa0*/  LDCU UR75, c[0x0][0x398] ;  /* 0x00007300ff4b77ac */ /* 0x000f220008000800 */
[----:B------:R-:W-:-:S11]  /*62ab0*/  ISETP.LT.AND P0, PT, R3, UR44, !P0 ;  /* 0x0000002c03007c0c */ /* 0x000fd6000c701270 */
[----:B------:R-:W-:-:S04]  /*62ac0*/  @P1 LOP3.LUT R21, R21, 0x400000, RZ, 0xfc, !PT ;  /* 0x0040000015151812 */ /* 0x000fc800078efcff */
[----:B------:R-:W-:-:S04]  /*62ad0*/  LOP3.LUT R21, R21, 0xffdfffff, RZ, 0xc0, !PT ;  /* 0xffdfffff15157812 */ /* 0x000fc800078ec0ff */
[----:B------:R-:W-:Y:S02]  /*62ae0*/  @P0 LOP3.LUT R21, R21, 0x200000, RZ, 0xfc, !PT ;  /* 0x0020000015150812 */ /* 0x000fe400078efcff */
[----:B------:R-:W-:Y:S01]  /*62af0*/  ISETP.GE.AND P0, PT, R0, UR27, PT ;  /* 0x0000001b00007c0c */ /* 0x000fe2000bf06270 */
[----:B------:R-:W0:Y:S03]  /*62b00*/  LDCU.64 UR26, c[0x0][0x398] ;  /* 0x00007300ff1a77ac */ /* 0x000e260008000a00 */
[----:B------:R-:W-:Y:S02]  /*62b10*/  ISETP.LT.AND P1, PT, R28, UR74, !P0 ;  /* 0x0000004a1c007c0c */ /* 0x000fe4000c721270 */
[----:B------:R-:W-:Y:S01]  /*62b20*/  LOP3.LUT R21, R21, 0xffefffff, RZ, 0xc0, !PT ;  /* 0xffefffff15157812 */ /* 0x000fe200078ec0ff */
[----:B------:R-:W-:Y:S01]  /*62b30*/  VIADD R0, R2, 0xd0 ;  /* 0x000000d002007836 */ /* 0x000fe20000000000 */
[----:B------:R-:W-:Y:S01]  /*62b40*/  ISETP.LT.AND P0, PT, R3, UR48, !P0 ;  /* 0x0000003003007c0c */ /* 0x000fe2000c701270 */
[----:B------:R-:W0:Y:S08]  /*62b50*/  LDCU UR74, c[0x0][0x398] ;  /* 0x00007300ff4a77ac */ /* 0x000e300008000800 */
[----:B------:R-:W-:-:S04]  /*62b60*/  @P1 LOP3.LUT R21, R21, 0x100000, RZ, 0xfc, !PT ;  /* 0x0010000015151812 */ /* 0x000fc800078efcff */
[----:B------:R-:W-:-:S04]  /*62b70*/  LOP3.LUT R21, R21, 0xfff7ffff, RZ, 0xc0, !PT ;  /* 0xfff7ffff15157812 */ /* 0x000fc800078ec0ff */
[----:B------:R-:W-:Y:S02]  /*62b80*/  @P0 LOP3.LUT R21, R21, 0x80000, RZ, 0xfc, !PT ;  /* 0x0008000015150812 */ /* 0x000fe400078efcff */
[----:B------:R-:W-:Y:S01]  /*62b90*/  ISETP.GE.AND P0, PT, R0, UR31, PT ;  /* 0x0000001f00007c0c */ /* 0x000fe2000bf06270 */
[----:B------:R-:W1:Y:S03]  /*62ba0*/  LDCU.64 UR30, c[0x0][0x398] ;  /* 0x00007300ff1e77ac */ /* 0x000e660008000a00 */
[----:B------:R-:W-:Y:S02]  /*62bb0*/  ISETP.LT.AND P1, PT, R28, UR71, !P0 ;  /* 0x000000471c007c0c */ /* 0x000fe4000c721270 */
[----:B------:R-:W-:Y:S01]  /*62bc0*/  LOP3.LUT R21, R21, 0xfffbffff, RZ, 0xc0, !PT ;  /* 0xfffbffff15157812 */ /* 0x000fe200078ec0ff */
[----:B------:R-:W-:Y:S01]  /*62bd0*/  VIADD R0, R2, 0xcf ;  /* 0x000000cf02007836 */ /* 0x000fe20000000000 */
[----:B0-----:R-:W-:Y:S01]  /*62be0*/  ISETP.LT.AND P0, PT, R3, UR26, !P0 ;  /* 0x0000001a03007c0c */ /* 0x001fe2000c701270 */
[----:B------:R-:W0:Y:S08]  /*62bf0*/  LDCU UR71, c[0x0][0x398] ;  /* 0x00007300ff4777ac */ /* 0x000e300008000800 */
        /* <DEDUP_REMOVED lines=8> */
[----:B-1----:R-:W-:Y:S01]  /*62c80*/  ISETP.LT.AND P0, PT, R3, UR30, !P0 ;  /* 0x0000001e03007c0c */ /* 0x002fe2000c701270 */
[----:B------:R-:W1:Y:S08]  /*62c90*/  LDCU UR76, c[0x0][0x398] ;  /* 0x00007300ff4c77ac */ /* 0x000e700008000800 */
[----:B------:R-:W-:-:S04]  /*62ca0*/  @P1 LOP3.LUT R21, R21, 0x10000, RZ, 0xfc, !PT ;  /* 0x0001000015151812 */ /* 0x000fc800078efcff */
[----:B------:R-:W-:-:S04]  /*62cb0*/  LOP3.LUT R21, R21, 0xffff7fff, RZ, 0xc0, !PT ;  /* 0xffff7fff15157812 */ /* 0x000fc800078ec0ff */
[----:B------:R-:W-:Y:S02]  /*62cc0*/  @P0 LOP3.LUT R21, R21, 0x8000, RZ, 0xfc, !PT ;  /* 0x0000800015150812 */ /* 0x000fe400078efcff */
[----:B------:R-:W-:Y:S01]  /*62cd0*/  ISETP.GE.AND P0, PT, R0, UR37, PT ;  /* 0x0000002500007c0c */ /* 0x000fe2000bf06270 */
[----:B------:R-:W1:Y:S03]  /*62ce0*/  LDCU.64 UR36, c[0x0][0x398] ;  /* 0x00007300ff2477ac */ /* 0x000e660008000a00 */
[----:B0-----:R-:W-:Y:S01]  /*62cf0*/  ISETP.LT.AND P1, PT, R28, UR71, !P0 ;  /* 0x000000471c007c0c */ /* 0x001fe2000c721270 */
[----:B------:R-:W0:Y:S01]  /*62d00*/  LDCU UR71, c[0x0][0x398] ;  /* 0x00007300ff4777ac */ /* 0x000e220008000800 */
[----:B------:R-:W-:Y:S02]  /*62d10*/  ISETP.LT.AND P0, PT, R3, UR32, !P0 ;  /* 0x0000002003007c0c */ /* 0x000fe4000c701270 */
[----:B------:R-:W-:Y:S01]  /*62d20*/  LOP3.LUT R21, R21, 0xffffbfff, RZ, 0xc0, !PT ;  /* 0xffffbfff15157812 */ /* 0x000fe200078ec0ff */
[----:B------:R-:W-:-:S08]  /*62d30*/  VIADD R0, R2, 0xcd ;  /* 0x000000cd02007836 */ /* 0x000fd00000000000 */
[----:B------:R-:W-:-:S04]  /*62d40*/  @P1 LOP3.LUT R21, R21, 0x4000, RZ, 0xfc, !PT ;  /* 0x0000400015151812 */ /* 0x000fc800078efcff */
[----:B------:R-:W-:-:S04]  /*62d50*/  LOP3.LUT R21, R21, 0xffffdfff, RZ, 0xc0, !PT ;  /* 0xffffdfff15157812 */ /* 0x000fc800078ec0ff */
[----:B------:R-:W-:Y:S02]  /*62d60*/  @P0 LOP3.LUT R21, R21, 0x2000, RZ, 0xfc, !PT ;  /* 0x0000200015150812 */ /* 0x000fe400078efcff */
[----:B------:R-:W-:Y:S01]  /*62d70*/  ISETP.GE.AND P0, PT, R0, UR39, PT ;  /* 0x0000002700007c0c */ /* 0x000fe2000bf06270 */
[----:B------:R-:W2:Y:S03]  /*62d80*/  LDCU.64 UR38, c[0x0][0x398] ;  /* 0x00007300ff2677ac */ /* 0x000ea60008000a00 */
[----:B0-----:R-:W-:Y:S01]  /*62d90*/  ISETP.LT.AND P1, PT, R28, UR71, !P0 ;  /* 0x000000471c007c0c */ /* 0x001fe2000c721270 */
[----:B------:R-:W0:Y:S01]  /*62da0*/  LDCU UR71, c[0x0][0x398] ;  /* 0x00007300ff4777ac */ /* 0x000e220008000800 */
[----:B-1----:R-:W-:Y:S02]  /*62db0*/  ISETP.LT.AND P0, PT, R3, UR36, !P0 ;  /* 0x0000002403007c0c */ /* 0x002fe4000c701270 */
[----:B------:R-:W-:Y:S01]  /*62dc0*/  LOP3.LUT R21, R21, 0xffffefff, RZ, 0xc0, !PT ;  /* 0xffffefff15157812 */ /* 0x000fe200078ec0ff */
[----:B------:R-:W-:-:S08]  /*62dd0*/  VIADD R0, R2, 0xcc ;  /* 0x000000cc02007836 */ /* 0x000fd00000000000 */
[----:B------:R-:W-:-:S04]  /*62de0*/  @P1 LOP3.LUT R21, R21, 0x1000, RZ, 0xfc, !PT ;  /* 0x0000100015151812 */ /* 0x000fc800078efcff */
[----:B------:R-:W-:-:S04]  /*62df0*/  LOP3.LUT R21, R21, 0xfffff7ff, RZ, 0xc0, !PT ;  /* 0xfffff7ff15157812 */ /* 0x000fc800078ec0ff */
[----:B------:R-:W-:Y:S02]  /*62e00*/  @P0 LOP3.LUT R21, R21, 0x800, RZ, 0xfc, !PT ;  /* 0x0000080015150812 */ /* 0x000fe400078efcff */
[----:B------:R-:W-:Y:S01]  /*62e10*/  ISETP.GE.AND P0, PT, R0, UR43, PT ;  /* 0x0000002b00007c0c */ /* 0x000fe2000bf06270 */
[----:B------:R-:W1:Y:S03]  /*62e20*/  LDCU.64 UR42, c[0x0][0x398] ;  /* 0x00007300ff2a77ac */ /* 0x000e660008000a00 */
[----:B0-----:R-:W-:Y:S01]  /*62e30*/  ISETP.LT.AND P1, PT, R28, UR71, !P0 ;  /* 0x000000471c007c0c */ /* 0x001fe2000c721270 */
[----:B------:R-:W0:Y:S01]  /*62e40*/  LDCU UR71, c[0x0][0x398] ;  /* 0x00007300ff4777ac */ /* 0x000e220008000800 */
[----:B--2---:R-:W-:Y:S02]  /*62e50*/  ISETP.LT.AND P0, PT, R3, UR38, !P0 ;  /* 0x0000002603007c0c */ /* 0x004fe4000c701270 */
        /* <DEDUP_REMOVED lines=20> */
[----:B--2---:R-:W-:Y:S01]  /*62fa0*/  ISETP.LT.AND P0, PT, R3, UR44, !P0 ;  /* 0x0000002c03007c0c */ /* 0x004fe2000c701270 */
[----:B------:R-:W0:Y:S08]  /*62fb0*/  LDCU UR71, c[0x0][0x398] ;  /* 0x00007300ff4777ac */ /* 0x000e300008000800 */
[----:B------:R-:W-:-:S04]  /*62fc0*/  @P1 LOP3.LUT R21, R21, 0x40, RZ, 0xfc, !PT ;  /* 0x0000004015151812 */ /* 0x000fc800078efcff */
[----:B------:R-:W-:-:S04]  /*62fd0*/  LOP3.LUT R21, R21, 0xffffffdf, RZ, 0xc0, !PT ;  /* 0xffffffdf15157812 */ /* 0x000fc800078ec0ff */
[----:B------:R-:W-:Y:S02]  /*62fe0*/  @P0 LOP3.LUT R21, R21, 0x20, RZ, 0xfc, !PT ;  /* 0x0000002015150812 */ /* 0x000fe400078efcff */
[----:B------:R-:W-:Y:S01]  /*62ff0*/  ISETP.GE.AND P0, PT, R0, UR27, PT ;  /* 0x0000001b00007c0c */ /* 0x000fe2000bf06270 */
[----:B------:R-:W2:Y:S03]  /*63000*/  LDCU.64 UR26, c[0x0][0x398] ;  /* 0x00007300ff1a77ac */ /* 0x000ea60008000a00 */
        /* <DEDUP_REMOVED lines=21> */
[----:B------:R-:W-:Y:S01]  /*63160*/  VIADD R0, R2, 0xc6 ;  /* 0x000000c602007836 */ /* 0x000fe20000000000 */
[----:B-1----:R-:W-:Y:S01]  /*63170*/  ISETP.LT.AND P0, PT, R3, UR30, !P0 ;  /* 0x0000001e03007c0c */ /* 0x002fe2000c701270 */
[----:B------:R-:W0:Y:S01]  /*63180*/  LDCU UR71, c[0x0][0x398] ;  /* 0x00007300ff4777ac */ /* 0x000e220008000800 */
[----:B------:R-:W-:-:S11]  /*63190*/  LOP3.LUT R21, R21, 0xfffffffe, RZ, 0xc0, !PT ;  /* 0xfffffffe15157812 */ /* 0x000fd600078ec0ff */
[----:B------:R-:W-:Y:S02]  /*631a0*/  @P0 LOP3.LUT R20, R20, 0x80000000, RZ, 0xfc, !PT ;  /* 0x8000000014140812 */ /* 0x000fe400078efcff */
[----:B------:R-:W-:Y:S01]  /*631b0*/  ISETP.GE.AND P0, PT, R0, UR37, PT ;  /* 0x0000002500007c0c */ /* 0x000fe2000bf06270 */
[----:B------:R-:W1:Y:S01]  /*631c0*/  LDCU.64 UR36, c[0x0][0x398] ;  /* 0x00007300ff2477ac */ /* 0x000e620008000a00 */
[----:B------:R-:W-:Y:S02]  /*631d0*/  @P1 LOP3.LUT R21, R21, 0x1, RZ, 0xfc, !PT ;  /* 0x0000000115151812 */ /* 0x000fe400078efcff */
[----:B------:R-:W-:Y:S02]  /*631e0*/  ISETP.LT.AND P1, PT, R28, UR66, !P0 ;  /* 0x000000421c007c0c */ /* 0x000fe4000c721270 */
[----:B------:R-:W-:Y:S01]  /*631f0*/  LOP3.LUT R20, R20, 0xbfffffff, RZ, 0xc0, !PT ;  /* 0xbfffffff14147812 */ /* 0x000fe200078ec0ff */
[----:B------:R-:W-:Y:S01]  /*63200*/  VIADD R0, R2, 0xc5 ;  /* 0x000000c502007836 */ /* 0x000fe20000000000 */
[----:B--2---:R-:W-:Y:S01]  /*63210*/  ISETP.LT.AND P0, PT, R3, UR32, !P0 ;  /* 0x0000002003007c0c */ /* 0x004fe2000c701270 */
[----:B------:R-:W2:Y:S08]  /*63220*/  LDCU UR66, c[0x0][0x398] ;  /* 0x00007300ff4277ac */ /* 0x000eb00008000800 */
        /* <DEDUP_REMOVED lines=45> */
[----:B0-----:R-:W-:Y:S02]  /*63500*/  ISETP.LT.AND P1, PT, R28, UR71, !P0 ;  /* 0x000000471c007c0c */ /* 0x001fe4000c721270 */
[----:B------:R-:W-:Y:S01]  /*63510*/  LOP3.LUT R20, R20, 0xffefffff, RZ, 0xc0, !PT ;  /* 0xffefffff14147812 */ /* 0x000fe200078ec0ff */
[----:B------:R-:W-:Y:S01]  /*63520*/  VIADD R0, R2, 0xc0 ;  /* 0x000000c002007836 */ /* 0x000fe20000000000 */
[----:B-1----:R-:W-:Y:S01]  /*63530*/  ISETP.LT.AND P0, PT, R3, UR48, !P0 ;  /* 0x0000003003007c0c */ /* 0x002fe2000c701270 */
[----:B------:R-:W0:Y:S01]  /*63540*/  LDCU UR71, c[0x0][0x398] ;  /* 0x00007300ff4777ac */ /* 0x000e220008000800 */
[----:B------:R-:W1:Y:S07]  /*63550*/  LDCU UR48, c[0x0][0x398] ;  /* 0x00007300ff3077ac */ /* 0x000e6e0008000800 */
        /* <DEDUP_REMOVED lines=46> */
[----:B-1----:R-:W-:Y:S02]  /*63840*/  ISETP.LT.AND P0, PT, R3, UR38, !P0 ;  /* 0x0000002603007c0c */ /* 0x002fe4000c701270 */
[----:B------:R-:W-:Y:S01]  /*63850*/  LOP3.LUT R20, R20, 0xfffffbff, RZ, 0xc0, !PT ;  /* 0xfffffbff14147812 */ /* 0x000fe200078ec0ff */
[----:B------:R-:W-:Y:S01]  /*63860*/  VIADD R0, R2, 0xbb ;  /* 0x000000bb02007836 */ /* 0x000fe20000000000 */
[----:B------:R-:W1:Y:S07]  /*63870*/  LDCU UR38, c[0x0][0x398] ;  /* 0x00007300ff2677ac */ /* 0x000e6e0008000800 */
        /* <DEDUP_REMOVED lines=8> */
[----:B--2---:R-:W-:Y:S01]  /*63900*/  ISETP.LT.AND P0, PT, R3, UR42, !P0 ;  /* 0x0000002a03007c0c */ /* 0x004fe2000c701270 */
[----:B------:R-:W2:Y:S01]  /*63910*/  LDCU.64 UR44, c[0x0][0x398] ;  /* 0x00007300ff2c77ac */ /* 0x000ea20008000a00 */
        /* <DEDUP_REMOVED lines=8> */
[----:B------:R-:W1:Y:S01]  /*639a0*/  LDCU UR49, c[0x0][0x398] ;  /* 0x00007300ff3177ac */ /* 0x000e620008000800 */
[----:B0-----:R-:W-:Y:S02]  /*639b0*/  ISETP.LT.AND P0, PT, R3, UR4, !P0 ;  /* 0x0000000403007c0c */ /* 0x001fe4000c701270 */
[----:B------:R-:W-:Y:S01]  /*639c0*/  LOP3.LUT R13, R13, 0x7fffffff, RZ, 0xc0, !PT ;  /* 0x7fffffff0d0d7812 */ /* 0x000fe200078ec0ff */
[----:B------:R-:W0:Y:S08]  /*639d0*/  LDCU UR10, c[0x0][0x398] ;  /* 0x00007300ff0a77ac */ /* 0x000e300008000800 */
[----:B------:R-:W-:-:S04]  /*639e0*/  @P1 LOP3.LUT R20, R20, 0x40, RZ, 0xfc, !PT ;  /* 0x0000004014141812 */ /* 0x000fc800078efcff */
[----:B------:R-:W-:-:S04]  /*639f0*/  LOP3.LUT R20, R20, 0xffffffdf, RZ, 0xc0, !PT ;  /* 0xffffffdf14147812 */ /* 0x000fc800078ec0ff */
[----:B------:R-:W-:Y:S02]  /*63a00*/  @P0 LOP3.LUT R20, R20, 0x20, RZ, 0xfc, !PT ;  /* 0x0000002014140812 */ /* 0x000fe400078efcff */
[----:B------:R-:W-:Y:S01]  /*63a10*/  ISETP.GE.AND P0, PT, R0, UR27, PT ;  /* 0x0000001b00007c0c */ /* 0x000fe2000bf06270 */
[----:B------:R-:W0:Y:S03]  /*63a20*/  LDCU.64 UR26, c[0x0][0x398] ;  /* 0x00007300ff1a77ac */ /* 0x000e260008000a00 */
[----:B------:R-:W-:Y:S02]  /*63a30*/  ISETP.LT.AND P1, PT, R28, UR12, !P0 ;  /* 0x0000000c1c007c0c */ /* 0x000fe4000c721270 */
        /* <DEDUP_REMOVED lines=8> */
[----:B------:R-:W-:Y:S02]  /*63ac0*/  ISETP.LT.AND P1, PT, R28, UR6, !P0 ;  /* 0x000000061c007c0c */ /* 0x000fe4000c721270 */
[----:B0-----:R-:W-:Y:S02]  /*63ad0*/  ISETP.LT.AND P0, PT, R3, UR26, !P0 ;  /* 0x0000001a03007c0c */ /* 0x001fe4000c701270 */
[----:B------:R-:W-:Y:S01]  /*63ae0*/  LOP3.LUT R20, R20, 0xfffffffb, RZ, 0xc0, !PT ;  /* 0xfffffffb14147812 */ /* 0x000fe200078ec0ff */
[----:B------:R-:W-:-:S08]  /*63af0*/  VIADD R0, R2, 0xb7 ;  /* 0x000000b702007836 */ /* 0x000fd00000000000 */
[----:B------:R-:W-:-:S04]  /*63b00*/  @P1 LOP3.LUT R20, R20, 0x4, RZ, 0xfc, !PT ;  /* 0x0000000414141812 */ /* 0x000fc800078efcff */
[----:B------:R-:W-:-:S04]  /*63b10*/  LOP3.LUT R20, R20, 0xfffffffd, RZ, 0xc0, !PT ;  /* 0xfffffffd14147812 */ /* 0x000fc800078ec0ff */
[----:B------:R-:W-:Y:S02]  /*63b20*/  @P0 LOP3.LUT R20, R20, 0x2, RZ, 0xfc, !PT ;  /* 0x0000000214140812 */ /* 0x000fe400078efcff */
[----:B------:R-:W-:Y:S01]  /*63b30*/  ISETP.GE.AND P0, PT, R0, UR33, PT ;  /* 0x0000002100007c0c */ /* 0x000fe2000bf06270 */
[----:B------:R-:W0:Y:S03]  /*63b40*/  LDCU.64 UR32, c[0x0][0x398] ;  /* 0x00007300ff2077ac */ /* 0x000e260008000a00 */
[----:B------:R-:W-:Y:S02]  /*63b50*/  ISETP.LT.AND P1, PT, R28, UR14, !P0 ;  /* 0x0000000e1c007c0c */ /* 0x000fe4000c721270 */
[----:B--2---:R-:W-:Y:S01]  /*63b60*/  ISETP.LT.AND P0, PT, R3, UR30, !P0 ;  /* 0x0000001e03007c0c */ /* 0x004fe2000c701270 */
[----:B------:R-:W-:Y:S01]  /*63b70*/  VIADD R0, R2, 0xb6 ;  /* 0x000000b602007836 */ /* 0x000fe20000000000 */
[----:B------:R-:W-:-:S11]  /*63b80*/  LOP3.LUT R20, R20, 0xfffffffe, RZ, 0xc0, !PT ;  /* 0xfffffffe14147812 */ /* 0x000fd600078ec0ff */
[----:B------:R-:W-:Y:S02]  /*63b90*/  @P0 LOP3.LUT R19, R19, 0x80000000, RZ, 0xfc, !PT ;  /* 0x8000000013130812 */ /* 0x000fe400078efcff */
[----:B------:R-:W-:Y:S02]  /*63ba0*/  ISETP.GE.AND P0, PT, R0, UR37, PT ;  /* 0x0000002500007c0c */ /* 0x000fe4000bf06270 */
[----:B------:R-:W-:Y:S02]  /*63bb0*/  @P1 LOP3.LUT R20, R20, 0x1, RZ, 0xfc, !PT ;  /* 0x0000000114141812 */ /* 0x000fe400078efcff */
[----:B------:R-:W-:Y:S01]  /*63bc0*/  LOP3.LUT R19, R19, 0xbfffffff, RZ, 0xc0, !PT ;  /* 0xbfffffff13137812 */ /* 0x000fe200078ec0ff */
[----:B------:R-:W-:Y:S01]  /*63bd0*/  VIADD R0, R2, 0xb5 ;  /* 0x000000b502007836 */ /* 0x000fe20000000000 */
[----:B------:R-:W-:Y:S01]  /*63be0*/  ISETP.LT.AND P1, PT, R28, UR13, !P0 ;  /* 0x0000000d1c007c0c */ /* 0x000fe2000c721270 */
[----:B------:R-:W2:Y:S01]  /*63bf0*/  LDCU.64 UR12, c[0x0][0x398] ;  /* 0x00007300ff0c77ac */ /* 0x000ea20008000a00 */
[----:B0-----:R-:W-:Y:S01]  /*63c00*/  ISETP.LT.AND P0, PT, R3, UR32, !P0 ;  /* 0x0000002003007c0c */ /* 0x001fe2000c701270 */
[----:B------:R-:W0:Y:S10]  /*63c10*/  LDCU.64 UR36, c[0x0][0x398] ;  /* 0x00007300ff2477ac */ /* 0x000e340008000a00 */
[----:B------:R-:W-:-:S04]  /*63c20*/  @P1 LOP3.LUT R19, R19, 0x40000000, RZ, 0xfc, !PT ;  /* 0x4000000013131812 */ /* 0x000fc800078efcff */
[----:B------:R-:W-:-:S04]  /*63c30*/  LOP3.LUT R19, R19, 0xdfffffff, RZ, 0xc0, !PT ;  /* 0xdfffffff13137812 */ /* 0x000fc800078ec0ff */
[----:B------:R-:W-:Y:S02]  /*63c40*/  @P0 LOP3.LUT R19, R19, 0x20000000, RZ, 0xfc, !PT ;  /* 0x2000000013130812 */ /* 0x000fe400078efcff */
[----:B------:R-:W-:-:S04]  /*63c50*/  ISETP.GE.AND P0, PT, R0, UR39, PT ;  /* 0x0000002700007c0c */ /* 0x000fc8000bf06270 */
[----:B------:R-:W-:Y:S01]  /*63c60*/  ISETP.LT.AND P1, PT, R28, UR7, !P0 ;  /* 0x000000071c007c0c */ /* 0x000fe2000c721270 */
[----:B------:R-:W0:Y:S01]  /*63c70*/  LDCU.64 UR6, c[0x0][0x398] ;  /* 0x00007300ff0677ac */ /* 0x000e220008000a00 */
[----:B--2---:R-:W-:Y:S02]  /*63c80*/  ISETP.LT.AND P0, PT, R3, UR12, !P0 ;  /* 0x0000000c03007c0c */ /* 0x004fe4000c701270 */
[----:B------:R-:W-:Y:S01]  /*63c90*/  LOP3.LUT R19, R19, 0xefffffff, RZ, 0xc0, !PT ;  /* 0xefffffff13137812 */ /* 0x000fe200078ec0ff */
[----:B------:R-:W-:-:S08]  /*63ca0*/  VIADD R0, R2, 0xb4 ;  /* 0x000000b402007836 */ /* 0x000fd00000000000 */
[----:B------:R-:W-:-:S04]  /*63cb0*/  @P1 LOP3.LUT R19, R19, 0x10000000, RZ, 0xfc, !PT ;  /* 0x1000000013131812 */ /* 0x000fc800078efcff */
[----:B------:R-:W-:-:S04]  /*63cc0*/  LOP3.LUT R19, R19, 0xf7ffffff, RZ, 0xc0, !PT ;  /* 0xf7ffffff13137812 */ /* 0x000fc800078ec0ff */
[----:B------:R-:W-:Y:S02]  /*63cd0*/  @P0 LOP3.LUT R19, R19, 0x8000000, RZ, 0xfc, !PT ;  /* 0x0800000013130812 */ /* 0x000fe400078efcff */
[----:B------:R-:W-:-:S04]  /*63ce0*/  ISETP.GE.AND P0, PT, R0, UR43, PT ;  /* 0x0000002b00007c0c */ /* 0x000fc8000bf06270 */
[----:B---3--:R-:W-:Y:S02]  /*63cf0*/  ISETP.LT.AND P1, PT, R28, UR16, !P0 ;  /* 0x000000101c007c0c */ /* 0x008fe4000c721270 */
        /* <DEDUP_REMOVED lines=9> */
[----:B------:R-:W-:Y:S02]  /*63d90*/  ISETP.LT.AND P0, PT, R3, UR36, !P0 ;  /* 0x0000002403007c0c */ /* 0x000fe4000c701270 */
[----:B------:R-:W-:Y:S01]  /*63da0*/  LOP3.LUT R19, R19, 0xfeffffff, RZ, 0xc0, !PT ;  /* 0xfeffffff13137812 */ /* 0x000fe200078ec0ff */
[----:B------:R-:W-:-:S08]  /*63db0*/  VIADD R0, R2, 0xb2 ;  /* 0x000000b202007836 */ /* 0x000fd00000000000 */
[----:B------:R-:W-:-:S04]  /*63dc0*/  @P1 LOP3.LUT R19, R19, 0x1000000, RZ, 0xfc, !PT ;  /* 0x0100000013131812 */ /* 0x000fc800078efcff */
[----:B------:R-:W-:-:S04]  /*63dd0*/  LOP3.LUT R19, R19, 0xff7fffff, RZ, 0xc0, !PT ;  /* 0xff7fffff13137812 */ /* 0x000fc800078ec0ff */
[----:B------:R-:W-:Y:S02]  /*63de0*/  @P0 LOP3.LUT R19, R19, 0x800000, RZ, 0xfc, !PT ;  /* 0x0080000013130812 */ /* 0x000fe400078efcff */
[----:B------:R-:W-:Y:S02]  /*63df0*/  ISETP.GE.AND P0, PT, R0, UR45, PT ;  /* 0x0000002d00007c0c */ /* 0x000fe4000bf06270 */
        /* <DEDUP_REMOVED lines=9> */
[----:B------:R-:W-:Y:S01]  /*63e90*/  ISETP.GE.AND P0, PT, R0, UR27, PT ;  /* 0x0000001b00007c0c */ /* 0x000fe2000bf06270 */
[----:B------:R-:W3:Y:S03]  /*63ea0*/  LDCU.64 UR26, c[0x0][0x398] ;  /* 0x00007300ff1a77ac */ /* 0x000ee60008000a00 */
[----:B------:R-:W-:Y:S02]  /*63eb0*/  ISETP.LT.AND P1, PT, R28, UR21, !P0 ;  /* 0x000000151c007c0c */ /* 0x000fe4000c721270 */
[----:B--2---:R-:W-:Y:S02]  /*63ec0*/  ISETP.LT.AND P0, PT, R3, UR18, !P0 ;  /* 0x0000001203007c0c */ /* 0x004fe4000c701270 */
        /* <DEDUP_REMOVED lines=10> */
[----:B---3--:R-:W-:Y:S01]  /*63f70*/  ISETP.LT.AND P0, PT, R3, UR26, !P0 ;  /* 0x0000001a03007c0c */ /* 0x008fe2000c701270 */
[----:B------:R-:W3:Y:S10]  /*63f80*/  LDCU.64 UR30, c[0x0][0x398] ;  /* 0x00007300ff1e77ac */ /* 0x000ef40008000a00 */
        /* <DEDUP_REMOVED lines=9> */
[----:B------:R-:W2:Y:S10]  /*64020*/  LDCU.64 UR32, c[0x0][0x398] ;  /* 0x00007300ff2077ac */ /* 0x000eb40008000a00 */
[----:B------:R-:W-:-:S04]  /*64030*/  @P1 LOP3.LUT R19, R19, 0x10000, RZ, 0xfc, !PT ;  /* 0x0001000013131812 */ /* 0x000fc800078efcff */
[----:B------:R-:W-:-:S04]  /*64040*/  LOP3.LUT R19, R19, 0xffff7fff, RZ, 0xc0, !PT ;  /* 0xffff7fff13137812 */ /* 0x000fc800078ec0ff */
[----:B------:R-:W-:Y:S02]  /*64050*/  @P0 LOP3.LUT R19, R19, 0x8000, RZ, 0xfc, !PT ;  /* 0x0000800013130812 */ /* 0x000fe400078efcff */
[----:B------:R-:W-:Y:S01]  /*64060*/  ISETP.GE.AND P0, PT, R0, UR13, PT ;  /* 0x0000000d00007c0c */ /* 0x000fe2000bf06270 */
[----:B------:R-:W1:Y:S03]  /*64070*/  LDCU.64 UR12, c[0x0][0x398] ;  /* 0x00007300ff0c77ac */ /* 0x000e660008000a00 */
        /* <DEDUP_REMOVED lines=10> */
[----:B-1----:R-:W-:Y:S02]  /*64120*/  ISETP.LT.AND P0, PT, R3, UR12, !P0 ;  /* 0x0000000c03007c0c */ /* 0x002fe4000c701270 */
        /* <DEDUP_REMOVED lines=11> */
[----:B------:R-:W0:Y:S10]  /*641e0*/  LDCU.64 UR36, c[0x0][0x398] ;  /* 0x00007300ff2477ac */ /* 0x000e340008000a00 */
        /* <DEDUP_REMOVED lines=19> */
[----:B------:R-:W0:Y:S08]  /*64320*/  LDCU.64 UR22, c[0x0][0x398] ;  /* 0x00007300ff1677ac */ /* 0x000e300008000a00 */
        /* <DEDUP_REMOVED lines=9> */
[----:B------:R-:W1:Y:S01]  /*643c0*/  LDCU.64 UR26, c[0x0][0x398] ;  /* 0x00007300ff1a77ac */ /* 0x000e620008000a00 */
[----:B------:R-:W0:Y:S09]  /*643d0*/  LDCU UR18, c[0x0][0x398] ;  /* 0x00007300ff1277ac */ /* 0x000e320008000800 */
        /* <DEDUP_REMOVED lines=14> */
[----:B------:R-:W-:Y:S01]  /*644c0*/  ISETP.LT.AND P1, PT, R28, UR24, !P0 ;  /* 0x000000181c007c0c */ /* 0x000fe2000c721270 */
[----:B------:R-:W-:Y:S01]  /*644d0*/  VIADD R0, R2, 0xa6 ;  /* 0x000000a602007836 */ /* 0x000fe20000000000 */
[----:B-1----:R-:W-:Y:S01]  /*644e0*/  ISETP.LT.AND P0, PT, R3, UR20, !P0 ;  /* 0x0000001403007c0c */ /* 0x002fe2000c701270 */
[----:B------:R-:W1:Y:S01]  /*644f0*/  LDCU.64 UR24, c[0x0][0x398] ;  /* 0x00007300ff1877ac */ /* 0x000e620008000a00 */
[----:B------:R-:W-:-:S11]  /*64500*/  LOP3.LUT R19, R19, 0xfffffffe, RZ, 0xc0, !PT ;  /* 0xfffffffe13137812 */ /* 0x000fd600078ec0ff */
[----:B------:R-:W-:Y:S02]  /*64510*/  @P0 LOP3.LUT R18, R18, 0x80000000, RZ, 0xfc, !PT ;  /* 0x8000000012120812 */ /* 0x000fe400078efcff */
[----:B------:R-:W-:Y:S02]  /*64520*/  ISETP.GE.AND P0, PT, R0, UR13, PT ;  /* 0x0000000d00007c0c */ /* 0x000fe4000bf06270 */
[----:B------:R-:W-:Y:S02]  /*64530*/  @P1 LOP3.LUT R19, R19, 0x1, RZ, 0xfc, !PT ;  /* 0x0000000113131812 */ /* 0x000fe400078efcff */
[----:B------:R-:W-:Y:S01]  /*64540*/  LOP3.LUT R18, R18, 0xbfffffff, RZ, 0xc0, !PT ;  /* 0xbfffffff12127812 */ /* 0x000fe200078ec0ff */
[----:B------:R-:W-:Y:S01]  /*64550*/  VIADD R0, R2, 0xa5 ;  /* 0x000000a502007836 */ /* 0x000fe20000000000 */
[----:B------:R-:W-:Y:S01]  /*64560*/  ISETP.LT.AND P1, PT, R28, UR28, !P0 ;  /* 0x0000001c1c007c0c */ /* 0x000fe2000c721270 */
[----:B------:R-:W1:Y:S01]  /*64570*/  LDCU.64 UR12, c[0x0][0x398] ;  /* 0x00007300ff0c77ac */ /* 0x000e620008000a00 */
[----:B0-----:R-:W-:Y:S01]  /*64580*/  ISETP.LT.AND P0, PT, R3, UR16, !P0 ;  /* 0x0000001003007c0c */ /* 0x001fe2000c701270 */
[----:B------:R-:W0:Y:S01]  /*64590*/  LDCU.64 UR28, c[0x0][0x398] ;  /* 0x00007300ff1c77ac */ /* 0x000e220008000a00 */
[----:B------:R-:W0:Y:S09]  /*645a0*/  LDCU UR16, c[0x0][0x398] ;  /* 0x00007300ff1077ac */ /* 0x000e320008000800 */
        /* <DEDUP_REMOVED lines=18> */
[----:B------:R-:W0:Y:S01]  /*646d0*/  LDCU UR15, c[0x0][0x398] ;  /* 0x00007300ff0f77ac */ /* 0x000e220008000800 */
[----:B------:R-:W0:Y:S09]  /*646e0*/  LDCU UR6, c[0x0][0x398] ;  /* 0x00007300ff0677ac */ /* 0x000e320008000800 */
        /* <DEDUP_REMOVED lines=30> */
[----:B------:R-:W2:Y:S10]  /*648d0*/  LDCU UR65, c[0x0][0x398] ;  /* 0x00007300ff4177ac */ /* 0x000eb40008000800 */
        /* <DEDUP_REMOVED lines=31> */
[----:B------:R-:W0:Y:S10]  /*64ad0*/  LDCU.64 UR24, c[0x0][0x398] ;  /* 0x00007300ff1877ac */ /* 0x000e340008000a00 */
        /* <DEDUP_REMOVED lines=8> */
[----:B---3--:R-:W-:Y:S01]  /*64b60*/  ISETP.LT.AND P0, PT, R3, UR30, !P0 ;  /* 0x0000001e03007c0c */ /* 0x008fe2000c701270 */
[----:B------:R-:W3:Y:S10]  /*64b70*/  LDCU UR7, c[0x0][0x398] ;  /* 0x00007300ff0777ac */ /* 0x000ef40008000800 */
        /* <DEDUP_REMOVED lines=54> */
[----:B------:R-:W-:Y:S01]  /*64ee0*/  ISETP.GE.AND P0, PT, R0, UR13, PT ;  /* 0x0000000d00007c0c */ /* 0x000fe2000bf06270 */
[----:B------:R-:W1:Y:S03]  /*64ef0*/  LDCU.64 UR12, c[0x0][0x398] ;  /* 0x00007300ff0c77ac */ /* 0x000e660008000a00 */
[----:B0-----:R-:W-:Y:S01]  /*64f00*/  ISETP.LT.AND P1, PT, R28, UR35, !P0 ;  /* 0x000000231c007c0c */ /* 0x001fe2000c721270 */
[----:B------:R-:W0:Y:S01]  /*64f10*/  LDCU UR35, c[0x0][0x398] ;  /* 0x00007300ff2377ac */ /* 0x000e220008000800 */
[----:B------:R-:W-:Y:S01]  /*64f20*/  ISETP.LT.AND P0, PT, R3, UR32, !P0 ;  /* 0x0000002003007c0c */ /* 0x000fe2000c701270 */
[----:B------:R-:W-:Y:S01]  /*64f30*/  VIADD R0, R2, 0x96 ;  /* 0x0000009602007836 */ /* 0x000fe20000000000 */
[----:B------:R-:W-:-:S11]  /*64f40*/  LOP3.LUT R18, R18, 0xfffffffe, RZ, 0xc0, !PT ;  /* 0xfffffffe12127812 */ /* 0x000fd600078ec0ff */
[----:B------:R-:W-:Y:S02]  /*64f50*/  @P0 LOP3.LUT R17, R17, 0x80000000, RZ, 0xfc, !PT ;  /* 0x8000000011110812 */ /* 0x000fe400078efcff */
[----:B------:R-:W-:Y:S02]  /*64f60*/  ISETP.GE.AND P0, PT, R0, UR31, PT ;  /* 0x0000001f00007c0c */ /* 0x000fe4000bf06270 */
[----:B------:R-:W-:Y:S02]  /*64f70*/  @P1 LOP3.LUT R18, R18, 0x1, RZ, 0xfc, !PT ;  /* 0x0000000112121812 */ /* 0x000fe400078efcff */
[----:B------:R-:W-:Y:S01]  /*64f80*/  LOP3.LUT R17, R17, 0xbfffffff, RZ, 0xc0, !PT ;  /* 0xbfffffff11117812 */ /* 0x000fe200078ec0ff */
[----:B------:R-:W-:Y:S01]  /*64f90*/  VIADD R0, R2, 0x95 ;  /* 0x0000009502007836 */ /* 0x000fe20000000000 */
[----:B0-----:R-:W-:Y:S01]  /*64fa0*/  ISETP.LT.AND P1, PT, R28, UR35, !P0 ;  /* 0x000000231c007c0c */ /* 0x001fe2000c721270 */
        /* <DEDUP_REMOVED lines=9> */
[----:B------:R-:W-:Y:S01]  /*65040*/  ISETP.LT.AND P1, PT, R28, UR64, !P0 ;  /* 0x000000401c007c0c */ /* 0x000fe2000c721270 */
[----:B------:R-:W1:Y:S01]  /*65050*/  LDCU UR64, c[0x0][0x398] ;  /* 0x00007300ff4077ac */ /* 0x000e620008000800 */
        /* <DEDUP_REMOVED lines=8> */
[----:B-1----:R-:W-:Y:S02]  /*650e0*/  ISETP.LT.AND P1, PT, R28, UR64, !P0 ;  /* 0x000000401c007c0c */ /* 0x002fe4000c721270 */
[----:B------:R-:W-:Y:S01]  /*650f0*/  LOP3.LUT R17, R17, 0xfbffffff, RZ, 0xc0, !PT ;  /* 0xfbffffff11117812 */ /* 0x000fe200078ec0ff */
[----:B------:R-:W-:Y:S01]  /*65100*/  VIADD R0, R2, 0x93 ;  /* 0x0000009302007836 */ /* 0x000fe20000000000 */
[----:B------:R-:W-:Y:S01]  /*65110*/  ISETP.LT.AND P0, PT, R3, UR8, !P0 ;  /* 0x0000000803007c0c */ /* 0x000fe2000c701270 */
[----:B------:R-:W1:Y:S01]  /*65120*/  LDCU UR64, c[0x0][0x398] ;  /* 0x00007300ff4077ac */ /* 0x000e620008000800 */
        /* <DEDUP_REMOVED lines=10> */
[----:B------:R-:W0:Y:S10]  /*651d0*/  LDCU.64 UR28, c[0x0][0x398] ;  /* 0x00007300ff1c77ac */ /* 0x000e340008000a00 */
        /* <DEDUP_REMOVED lines=18> */
[----:B0-----:R-:W-:Y:S01]  /*65300*/  ISETP.LT.AND P0, PT, R3, UR28, !P0 ;  /* 0x0000001c03007c0c */ /* 0x001fe2000c701270 */
        /* <DEDUP_REMOVED lines=20> */
[----:B------:R-:W0:Y:S10]  /*65450*/  LDCU UR13, c[0x0][0x398] ;  /* 0x00007300ff0d77ac */ /* 0x000e340008000800 */
[----:B------:R-:W-:-:S04]  /*65460*/  @P1 LOP3.LUT R17, R17, 0x10000, RZ, 0xfc, !PT ;  /* 0x0001000011111812 */ /* 0x000fc800078efcff */
[----:B------:R-:W-:-:S04]  /*65470*/  LOP3.LUT R17, R17, 0xffff7fff, RZ, 0xc0, !PT ;  /* 0xffff7fff11117812 */ /* 0x000fc800078ec0ff */
[----:B------:R-:W-:Y:S02]  /*65480*/  @P0 LOP3.LUT R17, R17, 0x8000, RZ, 0xfc, !PT ;  /* 0x0000800011110812 */ /* 0x000fe400078efcff */
[----:B------:R-:W-:Y:S01]  /*65490*/  ISETP.GE.AND P0, PT, R0, UR35, PT ;  /* 0x0000002300007c0c */ /* 0x000fe2000bf06270 */
[----:B------:R-:W0:Y:S03]  /*654a0*/  LDCU.64 UR34, c[0x0][0x398] ;  /* 0x00007300ff2277ac */ /* 0x000e260008000a00 */
[----:B-1----:R-:W-:Y:S01]  /*654b0*/  ISETP.LT.AND P1, PT, R28, UR42, !P0 ;  /* 0x0000002a1c007c0c */ /* 0x002fe2000c721270 */
[----:B------:R-:W1:Y:S01]  /*654c0*/  LDCU UR42, c[0x0][0x398] ;  /* 0x00007300ff2a77ac */ /* 0x000e620008000800 */
        /* <DEDUP_REMOVED lines=28> */
[----:B-1----:R-:W-:Y:S01]  /*65690*/  ISETP.LT.AND P1, PT, R28, UR42, !P0 ;  /* 0x0000002a1c007c0c */ /* 0x002fe2000c721270 */
[----:B------:R-:W1:Y:S01]  /*656a0*/  LDCU UR42, c[0x0][0x398] ;  /* 0x00007300ff2a77ac */ /* 0x000e620008000800 */
[----:B0-----:R-:W-:Y:S02]  /*656b0*/  ISETP.LT.AND P0, PT, R3, UR26, !P0 ;  /* 0x0000001a03007c0c */ /* 0x001fe4000c701270 */
[----:B------:R-:W-:Y:S01]  /*656c0*/  LOP3.LUT R17, R17, 0xfffffeff, RZ, 0xc0, !PT ;  /* 0xfffffeff11117812 */ /* 0x000fe200078ec0ff */
[----:B------:R-:W-:Y:S01]  /*656d0*/  VIADD R0, R2, 0x8a ;  /* 0x0000008a02007836 */ /* 0x000fe20000000000 */
[----:B------:R-:W-:Y:S01]  /*656e0*/  LOP3.LUT R12, R12, 0x7fffffff, RZ, 0xc0, !PT ;  /* 0x7fffffff0c0c7812 */ /* 0x000fe200078ec0ff */
[----:B------:R-:W0:Y:S06]  /*656f0*/  LDCU UR26, c[0x0][0x398] ;  /* 0x00007300ff1a77ac */ /* 0x000e2c0008000800 */
[----:B------:R-:W-:-:S04]  /*65700*/  @P1 LOP3.LUT R17, R17, 0x100, RZ, 0xfc, !PT ;  /* 0x0000010011111812 */ /* 0x000fc800078efcff */
[----:B------:R-:W-:-:S04]  /*65710*/  LOP3.LUT R17, R17, 0xffffff7f, RZ, 0xc0, !PT ;  /* 0xffffff7f11117812 */ /* 0x000fc800078ec0ff */
[----:B------:R-:W-:Y:S02]  /*65720*/  @P0 LOP3.LUT R17, R17, 0x80, RZ, 0xfc, !PT ;  /* 0x0000008011110812 */ /* 0x000fe400078efcff */
[----:B------:R-:W-:Y:S01]  /*65730*/  ISETP.GE.AND P0, PT, R0, UR29, PT ;  /* 0x0000001d00007c0c */ /* 0x000fe2000bf06270 */
[----:B------:R-:W0:Y:S03]  /*65740*/  LDCU.64 UR28, c[0x0][0x398] ;  /* 0x00007300ff1c77ac */ /* 0x000e260008000a00 */
[----:B-1----:R-:W-:Y:S01]  /*65750*/  ISETP.LT.AND P1, PT, R28, UR42, !P0 ;  /* 0x0000002a1c007c0c */ /* 0x002fe2000c721270 */
[----:B------:R-:W1:Y:S01]  /*65760*/  LDCU UR42, c[0x0][0x398] ;  /* 0x00007300ff2a77ac */ /* 0x000e620008000800 */
        /* <DEDUP_REMOVED lines=12> */
[----:B------:R-:W0:Y:S01]  /*65830*/  LDCU.64 UR40, c[0x0][0x398] ;  /* 0x00007300ff2877ac */ /* 0x000e220008000a00 */
[----:B------:R-:W2:Y:S09]  /*65840*/  LDCU UR28, c[0x0][0x398] ;  /* 0x00007300ff1c77ac */ /* 0x000eb20008000800 */
        /* <DEDUP_REMOVED lines=9> */
[----:B------:R-:W0:Y:S10]  /*658e0*/  LDCU.64 UR38, c[0x0][0x398] ;  /* 0x00007300ff2677ac */ /* 0x000e340008000a00 */
        /* <DEDUP_REMOVED lines=8> */
[----:B------:R-:W1:Y:S01]  /*65970*/  LDCU UR42, c[0x0][0x398] ;  /* 0x00007300ff2a77ac */ /* 0x000e620008000800 */
[----:B------:R-:W-:Y:S01]  /*65980*/  LOP3.LUT R17, R17, 0xfffffffe, RZ, 0xc0, !PT ;  /* 0xfffffffe11117812 */ /* 0x000fe200078ec0ff */
[----:B------:R-:W0:Y:S10]  /*65990*/  LDCU UR14, c[0x0][0x398] ;  /* 0x00007300ff0e77ac */ /* 0x000e340008000800 */
[----:B------:R-:W-:-:S02]  /*659a0*/  @P0 LOP3.LUT R16, R16, 0x80000000, RZ, 0xfc, !PT ;  /* 0x8000000010100812 */ /* 0x000fc400078efcff */
[----:B------:R-:W-:Y:S01]  /*659b0*/  ISETP.GE.AND P0, PT, R0, UR35, PT ;  /* 0x0000002300007c0c */ /* 0x000fe2000bf06270 */
[----:B------:R-:W1:Y:S01]  /*659c0*/  LDCU.64 UR34, c[0x0][0x398] ;  /* 0x00007300ff2277ac */ /* 0x000e620008000a00 */
[----:B------:R-:W-:Y:S02]  /*659d0*/  @P1 LOP3.LUT R17, R17, 0x1, RZ, 0xfc, !PT ;  /* 0x0000000111111812 */ /* 0x000fe400078efcff */
        /* <DEDUP_REMOVED lines=43> */
[----:B------:R-:W-:-:S11]  /*65c90*/  ISETP.LT.AND P0, PT, R3, UR40, !P0 ;  /* 0x0000002803007c0c */ /* 0x000fd6000c701270 */
        /* <DEDUP_REMOVED lines=9> */
[----:B------:R-:W0:Y:S01]  /*65d30*/  LDCU UR30, c[0x0][0x398] ;  /* 0x00007300ff1e77ac */ /* 0x000e220008000800 */
[----:B------:R-:W0:Y:S07]  /*65d40*/  LDCU UR73, c[0x0][0x398] ;  /* 0x00007300ff4977ac */ /* 0x000e2e0008000800 */
[----:B------:R-:W-:-:S04]  /*65d50*/  @P1 LOP3.LUT R16, R16, 0x100000, RZ, 0xfc, !PT ;  /* 0x0010000010101812 */ /* 0x000fc800078efcff */
[----:B------:R-:W-:-:S04]  /*65d60*/  LOP3.LUT R16, R16, 0xfff7ffff, RZ, 0xc0, !PT ;  /* 0xfff7ffff10107812 */ /* 0x000fc800078ec0ff */
[----:B------:R-:W-:Y:S02]  /*65d70*/  @P0 LOP3.LUT R16, R16, 0x80000, RZ, 0xfc, !PT ;  /* 0x0008000010100812 */ /* 0x000fe400078efcff */
[----:B------:R-:W-:-:S04]  /*65d80*/  ISETP.GE.AND P0, PT, R0, UR43, PT ;  /* 0x0000002b00007c0c */ /* 0x000fc8000bf06270 */
[----:B------:R-:W-:Y:S01]  /*65d90*/  ISETP.LT.AND P1, PT, R28, UR46, !P0 ;  /* 0x0000002e1c007c0c */ /* 0x000fe2000c721270 */
[----:B------:R-:W0:Y:S01]  /*65da0*/  LDCU.64 UR46, c[0x0][0x398] ;  /* 0x00007300ff2e77ac */ /* 0x000e220008000a00 */
        /* <DEDUP_REMOVED lines=24> */
[----:B------:R-:W1:Y:S01]  /*65f30*/  LDCU UR32, c[0x0][0x398] ;  /* 0x00007300ff2077ac */ /* 0x000e620008000800 */
[----:B------:R-:W0:Y:S07]  /*65f40*/  LDCU UR77, c[0x0][0x398] ;  /* 0x00007300ff4d77ac */ /* 0x000e2e0008000800 */
        /* <DEDUP_REMOVED lines=9> */
[----:B------:R-:W-:Y:S01]  /*65fe0*/  VIADD R0, R2, 0x7c ;  /* 0x0000007c02007836 */ /* 0x000fe20000000000 */
[----:B------:R-:W0:Y:S07]  /*65ff0*/  LDCU UR34, c[0x0][0x398] ;  /* 0x00007300ff2277ac */ /* 0x000e2e0008000800 */
        /* <DEDUP_REMOVED lines=9> */
[----:B------:R-:W-:Y:S01]  /*66090*/  VIADD R0, R2, 0x7b ;  /* 0x0000007b02007836 */ /* 0x000fe20000000000 */
[----:B------:R-:W0:Y:S07]  /*660a0*/  LDCU UR36, c[0x0][0x398] ;  /* 0x00007300ff2477ac */ /* 0x000e2e0008000800 */
        /* <DEDUP_REMOVED lines=17> */
[----:B------:R-:W0:Y:S01]  /*661c0*/  LDCU.64 UR42, c[0x0][0x398] ;  /* 0x00007300ff2a77ac */ /* 0x000e220008000a00 */
[----:B--2---:R-:W-:Y:S02]  /*661d0*/  ISETP.LT.AND P0, PT, R3, UR40, !P0 ;  /* 0x0000002803007c0c */ /* 0x004fe4000c701270 */
[----:B------:R-:W-:Y:S01]  /*661e0*/  LOP3.LUT R11, R11, 0x7fffffff, RZ, 0xc0, !PT ;  /* 0x7fffffff0b0b7812 */ /* 0x000fe200078ec0ff */
[----:B------:R-:W1:Y:S08]  /*661f0*/  LDCU UR31, c[0x0][0x398] ;  /* 0x00007300ff1f77ac */ /* 0x000e700008000800 */
[----:B------:R-:W-:-:S04]  /*66200*/  @P1 LOP3.LUT R16, R16, 0x40, RZ, 0xfc, !PT ;  /* 0x0000004010101812 */ /* 0x000fc800078efcff */
[----:B------:R-:W-:-:S04]  /*66210*/  LOP3.LUT R16, R16, 0xffffffdf, RZ, 0xc0, !PT ;  /* 0xffffffdf10107812 */ /* 0x000fc800078ec0ff */
[----:B------:R-:W-:Y:S02]  /*66220*/  @P0 LOP3.LUT R16, R16, 0x20, RZ, 0xfc, !PT ;  /* 0x0000002010100812 */ /* 0x000fe400078efcff */
[----:B------:R-:W-:-:S04]  /*66230*/  ISETP.GE.AND P0, PT, R0, UR45, PT ;  /* 0x0000002d00007c0c */ /* 0x000fc8000bf06270 */
[----:B------:R-:W-:Y:S01]  /*66240*/  ISETP.LT.AND P1, PT, R28, UR44, !P0 ;  /* 0x0000002c1c007c0c */ /* 0x000fe2000c721270 */
[----:B------:R-:W2:Y:S01]  /*66250*/  LDCU.64 UR44, c[0x0][0x398] ;  /* 0x00007300ff2c77ac */ /* 0x000ea20008000a00 */
[----:B0-----:R-:W-:Y:S02]  /*66260*/  ISETP.LT.AND P0, PT, R3, UR42, !P0 ;  /* 0x0000002a03007c0c */ /* 0x001fe4000c701270 */
[----:B------:R-:W-:Y:S01]  /*66270*/  LOP3.LUT R16, R16, 0xffffffef, RZ, 0xc0, !PT ;  /* 0xffffffef10107812 */ /* 0x000fe200078ec0ff */
[----:B------:R-:W-:-:S08]  /*66280*/  VIADD R0, R2, 0x78 ;  /* 0x0000007802007836 */ /* 0x000fd00000000000 */
        /* <DEDUP_REMOVED lines=13> */
[----:B------:R-:W-:Y:S01]  /*66360*/  ISETP.LT.AND P1, PT, R28, UR32, !P0 ;  /* 0x000000201c007c0c */ /* 0x000fe2000c721270 */
[----:B------:R-:W2:Y:S01]  /*66370*/  LDCU.64 UR32, c[0x0][0x398] ;  /* 0x00007300ff2077ac */ /* 0x000ea20008000a00 */
[----:B0-----:R-:W-:Y:S01]  /*66380*/  ISETP.LT.AND P0, PT, R3, UR46, !P0 ;  /* 0x0000002e03007c0c */ /* 0x001fe2000c701270 */
[----:B------:R-:W-:Y:S01]  /*66390*/  VIADD R0, R2, 0x76 ;  /* 0x0000007602007836 */ /* 0x000fe20000000000 */
[----:B------:R-:W-:-:S11]  /*663a0*/  LOP3.LUT R16, R16, 0xfffffffe, RZ, 0xc0, !PT ;  /* 0xfffffffe10107812 */ /* 0x000fd600078ec0ff */
[----:B------:R-:W-:Y:S02]  /*663b0*/  @P0 LOP3.LUT R15, R15, 0x80000000, RZ, 0xfc, !PT ;  /* 0x800000000f0f0812 */ /* 0x000fe400078efcff */
[----:B------:R-:W-:Y:S02]  /*663c0*/  ISETP.GE.AND P0, PT, R0, UR35, PT ;  /* 0x0000002300007c0c */ /* 0x000fe4000bf06270 */
[----:B------:R-:W-:Y:S02]  /*663d0*/  @P1 LOP3.LUT R16, R16, 0x1, RZ, 0xfc, !PT ;  /* 0x0000000110101812 */ /* 0x000fe400078efcff */
        /* <DEDUP_REMOVED lines=29> */
[----:B----4-:R-:W-:Y:S02]  /*665b0*/  ISETP.LT.AND P1, PT, R28, UR75, !P0 ;  /* 0x0000004b1c007c0c */ /* 0x010fe4000c721270 */
        /* <DEDUP_REMOVED lines=8> */
[----:B------:R-:W4:Y:S03]  /*66640*/  LDCU.64 UR42, c[0x0][0x398] ;  /* 0x00007300ff2a77ac */ /* 0x000f260008000a00 */
        /* <DEDUP_REMOVED lines=13> */
[----:B----4-:R-:W-:Y:S01]  /*66720*/  ISETP.LT.AND P0, PT, R3, UR42, !P0 ;  /* 0x0000002a03007c0c */ /* 0x010fe2000c701270 */
[----:B------:R-:W4:Y:S08]  /*66730*/  LDCU UR71, c[0x0][0x398] ;  /* 0x00007300ff4777ac */ /* 0x000f300008000800 */
        /* <DEDUP_REMOVED lines=79> */
[----:B------:R1:W-:Y:S01]  /*66c30*/  STL [R1+0x2058], R6 ;  /* 0x0020580601007387 */ /* 0x0003e20000100800 */
[----:B------:R-:W0:Y:S07]  /*66c40*/  LDCU UR53, c[0x0][0x398] ;  /* 0x00007300ff3577ac */ /* 0x000e2e0008000800 */
        /* <DEDUP_REMOVED lines=9> */
[----:B------:R-:W-:Y:S01]  /*66ce0*/  STL [R1+0x2054], R7 ;  /* 0x0020540701007387 */ /* 0x000fe20000100800 */
[----:B------:R-:W0:Y:S07]  /*66cf0*/  LDCU UR54, c[0x0][0x398] ;  /* 0x00007300ff3677ac */ /* 0x000e2e0008000800 */
        /* <DEDUP_REMOVED lines=8> */
[----:B------:R-:W-:Y:S01]  /*66d80*/  STL [R1+0x2060], R4 ;  /* 0x0020600401007387 */ /* 0x000fe20000100800 */
[----:B------:R-:W-:Y:S01]  /*66d90*/  LOP3.LUT R15, R15, 0xfffffffe, RZ, 0xc0, !PT ;  /* 0xfffffffe0f0f7812 */ /* 0x000fe200078ec0ff */
[----:B------:R-:W1:Y:S10]  /*66da0*/  LDCU UR55, c[0x0][0x398] ;  /* 0x00007300ff3777ac */ /* 0x000e740008000800 */
[----:B------:R-:W-:-:S02]  /*66db0*/  @P0 LOP3.LUT R14, R14, 0x80000000, RZ, 0xfc, !PT ;  /* 0x800000000e0e0812 */ /* 0x000fc400078efcff */
[----:B------:R-:W-:Y:S01]  /*66dc0*/  ISETP.GE.AND P0, PT, R0, UR35, PT ;  /* 0x0000002300007c0c */ /* 0x000fe2000bf06270 */
[----:B------:R-:W1:Y:S01]  /*66dd0*/  LDCU.64 UR34, c[0x0][0x398] ;  /* 0x00007300ff2277ac */ /* 0x000e620008000a00 */
[----:B------:R-:W-:Y:S02]  /*66de0*/  @P1 LOP3.LUT R15, R15, 0x1, RZ, 0xfc, !PT ;  /* 0x000000010f0f1812 */ /* 0x000fe400078efcff */
[----:B------:R-:W-:Y:S02]  /*66df0*/  ISETP.LT.AND P1, PT, R28, UR56, !P0 ;  /* 0x000000381c007c0c */ /* 0x000fe4000c721270 */
[----:B------:R-:W-:Y:S01]  /*66e00*/  LOP3.LUT R14, R14, 0xbfffffff, RZ, 0xc0, !PT ;  /* 0xbfffffff0e0e7812 */ /* 0x000fe200078ec0ff */
[----:B------:R-:W-:Y:S01]  /*66e10*/  VIADD R0, R2, 0x65 ;  /* 0x0000006502007836 */ /* 0x000fe20000000000 */
[----:B0-----:R-:W-:Y:S01]  /*66e20*/  ISETP.LT.AND P0, PT, R3, UR32, !P0 ;  /* 0x0000002003007c0c */ /* 0x001fe2000c701270 */
[----:B------:R0:W-:Y:S01]  /*66e30*/  STL [R1+0x205c], R5 ;  /* 0x00205c0501007387 */ /* 0x0001e20000100800 */
        /* <DEDUP_REMOVED lines=10> */
[----:B------:R-:W-:Y:S01]  /*66ee0*/  STL [R1+0x2064], R29 ;  /* 0x0020641d01007387 */ /* 0x000fe20000100800 */
[----:B------:R-:W-:Y:S01]  /*66ef0*/  LOP3.LUT R10, R10, 0x7fffffff, RZ, 0xc0, !PT ;  /* 0x7fffffff0a0a7812 */ /* 0x000fe200078ec0ff */
[----:B------:R-:W1:Y:S06]  /*66f00*/  LDCU UR57, c[0x0][0x398] ;  /* 0x00007300ff3977ac */ /* 0x000e6c0008000800 */
        /* <DEDUP_REMOVED lines=39> */
[----:B------:R-:W-:Y:S01]  /*67180*/  STL [R1+0x206c], R23 ;  /* 0x00206c1701007387 */ /* 0x000fe20000100800 */
[----:B------:R-:W1:Y:S06]  /*67190*/  LDCU UR42, c[0x0][0x3b8] ;  /* 0x00007700ff2a77ac */ /* 0x000e6c0008000800 */
        /* <DEDUP_REMOVED lines=8> */
[----:B------:R-:W-:Y:S01]  /*67220*/  VIADD R0, R2, 0x5f ;  /* 0x0000005f02007836 */ /* 0x000fe20000000000 */
[----:B------:R-:W-:Y:S01]  /*67230*/  STL [R1+0x2070], R27 ;  /* 0x0020701b01007387 */ /* 0x000fe20000100800 */
[----:B------:R-:W0:Y:S06]  /*67240*/  LDCU UR44, c[0x0][0x3b8] ;  /* 0x00007700ff2c77ac */ /* 0x000e2c0008000800 */
        /* <DEDUP_REMOVED lines=35> */
[----:B---3--:R-:W-:Y:S01]  /*67480*/  ISETP.LT.AND P1, PT, R28, UR7, !P0 ;  /* 0x000000071c007c0c */ /* 0x008fe2000c721270 */
[----:B------:R-:W1:Y:S01]  /*67490*/  LDCU.64 UR6, c[0x0][0x398] ;  /* 0x00007300ff0677ac */ /* 0x000e620008000a00 */
        /* <DEDUP_REMOVED lines=9> */
[----:B------:R-:W3:Y:S01]  /*67530*/  LDCU.64 UR40, c[0x0][0x398] ;  /* 0x00007300ff2877ac */ /* 0x000ee20008000a00 */
[----:B-1----:R-:W-:-:S11]  /*67540*/  ISETP.LT.AND P0, PT, R3, UR6, !P0 ;  /* 0x0000000603007c0c */ /* 0x002fd6000c701270 */
        /* <DEDUP_REMOVED lines=9> */
[----:B------:R-:W-:Y:S01]  /*675e0*/  STL [R1+0x2078], R22 ;  /* 0x0020781601007387 */ /* 0x000fe20000100800 */
        /* <DEDUP_REMOVED lines=8> */
[----:B------:R-:W-:Y:S01]  /*67670*/  STL [R1+0x207c], R21 ;  /* 0x00207c1501007387 */ /* 0x000fe20000100800 */
        /* <DEDUP_REMOVED lines=10> */
[----:B---3--:R-:W-:Y:S01]  /*67720*/  ISETP.LT.AND P0, PT, R3, UR40, !P0 ;  /* 0x0000002803007c0c */ /* 0x008fe2000c701270 */
[----:B------:R-:W-:Y:S01]  /*67730*/  STL [R1+0x2080], R20 ;  /* 0x0020801401007387 */ /* 0x000fe20000100800 */
[----:B------:R-:W3:Y:S09]  /*67740*/  LDCU UR47, c[0x0][0x3b8] ;  /* 0x00007700ff2f77ac */ /* 0x000ef20008000800 */
[----:B------:R-:W-:-:S04]  /*67750*/  @P1 LOP3.LUT R14, R14, 0x4, RZ, 0xfc, !PT ;  /* 0x000000040e0e1812 */ /* 0x000fc800078efcff */
[----:B------:R-:W-:-:S04]  /*67760*/  LOP3.LUT R14, R14, 0xfffffffd, RZ, 0xc0, !PT ;  /* 0xfffffffd0e0e7812 */ /* 0x000fc800078ec0ff */
[----:B------:R-:W-:Y:S02]  /*67770*/  @P0 LOP3.LUT R14, R14, 0x2, RZ, 0xfc, !PT ;  /* 0x000000020e0e0812 */ /* 0x000fe400078efcff */
[----:B------:R-:W-:Y:S01]  /*67780*/  ISETP.GE.AND P0, PT, R0, UR33, PT ;  /* 0x0000002100007c0c */ /* 0x000fe2000bf06270 */
[----:B------:R-:W1:Y:S03]  /*67790*/  LDCU.64 UR32, c[0x0][0x398] ;  /* 0x00007300ff2077ac */ /* 0x000e660008000a00 */
[----:B------:R-:W-:Y:S02]  /*677a0*/  ISETP.LT.AND P1, PT, R28, UR21, !P0 ;  /* 0x000000151c007c0c */ /* 0x000fe4000c721270 */
[----:B0-----:R-:W-:Y:S01]  /*677b0*/  ISETP.LT.AND P0, PT, R3, UR22, !P0 ;  /* 0x0000001603007c0c */ /* 0x001fe2000c701270 */
[----:B------:R-:W-:Y:S01]  /*677c0*/  VIADD R0, R2, 0x56 ;  /* 0x0000005602007836 */ /* 0x000fe20000000000 */
[----:B------:R-:W-:-:S11]  /*677d0*/  LOP3.LUT R14, R14, 0xfffffffe, RZ, 0xc0, !PT ;  /* 0xfffffffe0e0e7812 */ /* 0x000fd600078ec0ff */
[----:B------:R-:W-:Y:S02]  /*677e0*/  @P0 LOP3.LUT R13, R13, 0x80000000, RZ, 0xfc, !PT ;  /* 0x800000000d0d0812 */ /* 0x000fe400078efcff */
[----:B------:R-:W-:Y:S01]  /*677f0*/  ISETP.GE.AND P0, PT, R0, UR35, PT ;  /* 0x0000002300007c0c */ /* 0x000fe2000bf06270 */
[----:B------:R-:W0:Y:S01]  /*67800*/  LDCU.64 UR34, c[0x0][0x398] ;  /* 0x00007300ff2277ac */ /* 0x000e220008000a00 */
[----:B------:R-:W-:Y:S02]  /*67810*/  @P1 LOP3.LUT R14, R14, 0x1, RZ, 0xfc, !PT ;  /* 0x000000010e0e1812 */ /* 0x000fe400078efcff */
[----:B------:R-:W-:Y:S02]  /*67820*/  ISETP.LT.AND P1, PT, R28, UR62, !P0 ;  /* 0x0000003e1c007c0c */ /* 0x000fe4000c721270 */
[----:B------:R-:W-:Y:S01]  /*67830*/  LOP3.LUT R13, R13, 0xbfffffff, RZ, 0xc0, !PT ;  /* 0xbfffffff0d0d7812 */ /* 0x000fe200078ec0ff */
[----:B------:R-:W-:Y:S01]  /*67840*/  VIADD R0, R2, 0x55 ;  /* 0x0000005502007836 */ /* 0x000fe20000000000 */
[----:B-1----:R-:W-:Y:S01]  /*67850*/  ISETP.LT.AND P0, PT, R3, UR32, !P0 ;  /* 0x0000002003007c0c */ /* 0x002fe2000c701270 */
[----:B------:R-:W-:Y:S01]  /*67860*/  STL [R1+0x2084], R19 ;  /* 0x0020841301007387 */ /* 0x000fe20000100800 */
        /* <DEDUP_REMOVED lines=22> */
[----:B------:R-:W1:Y:S01]  /*679d0*/  LDCU UR36, c[0x0][0x3b8] ;  /* 0x00007700ff2477ac */ /* 0x000e620008000800 */
[----:B------:R-:W0:Y:S06]  /*679e0*/  LDCU UR64, c[0x0][0x3b8] ;  /* 0x00007700ff4077ac */ /* 0x000e2c0008000800 */
        /* <DEDUP_REMOVED lines=21> */
[----:B------:R-:W1:Y:S01]  /*67b40*/  LDCU UR38, c[0x0][0x3b8] ;  /* 0x00007700ff2677ac */ /* 0x000e620008000800 */
[----:B------:R-:W2:Y:S01]  /*67b50*/  S2R R6, SR_CgaCtaId ;  /* 0x0000000000067919 */ /* 0x000ea20000008800 */
[----:B------:R-:W2:Y:S05]  /*67b60*/  S2R R8, SR_TID.X ;  /* 0x0000000000087919 */ /* 0x000eaa0000002100 */
[----:B------:R-:W-:-:S02]  /*67b70*/  @P1 LOP3.LUT R13, R13, 0x400000, RZ, 0xfc, !PT ;  /* 0x004000000d0d1812 */ /* 0x000fc400078efcff */
[----:B------:R-:W-:Y:S01]  /*67b80*/  MOV R5, 0x400 ;  /* 0x0000040000057802 */ /* 0x000fe20000000f00 */
[C---:B0-----:R-:W-:Y:S01]  /*67b90*/  VIADD R16, R2.reuse, 0x19 ;  /* 0x0000001902107836 */ /* 0x041fe20000000000 */
[----:B------:R-:W-:Y:S01]  /*67ba0*/  LOP3.LUT R13, R13, 0xffdfffff, RZ, 0xc0, !PT ;  /* 0xffdfffff0d0d7812 */ /* 0x000fe200078ec0ff */
[C---:B------:R-:W-:Y:S01]  /*67bb0*/  VIADD R7, R2.reuse, 0x18 ;  /* 0x0000001802077836 */ /* 0x040fe20000000000 */
[----:B------:R-:W-:Y:S01]  /*67bc0*/  LOP3.LUT R9, R9, 0x7fffffff, RZ, 0xc0, !PT ;  /* 0x7fffffff09097812 */ /* 0x000fe200078ec0ff */
[C---:B------:R-:W-:Y:S01]  /*67bd0*/  VIADD R17, R2.reuse, 0x13 ;  /* 0x0000001302117836 */ /* 0x040fe20000000000 */
[----:B------:R-:W-:Y:S01]  /*67be0*/  @P0 LOP3.LUT R13, R13, 0x200000, RZ, 0xfc, !PT ;  /* 0x002000000d0d0812 */ /* 0x000fe200078efcff */
[----:B------:R-:W-:Y:S01]  /*67bf0*/  VIADD R18, R2, 0x12 ;  /* 0x0000001202127836 */ /* 0x000fe20000000000 */
[----:B------:R-:W-:Y:S01]  /*67c00*/  ISETP.GE.AND P0, PT, R0, UR41, PT ;  /* 0x0000002900007c0c */ /* 0x000fe2000bf06270 */
[----:B------:R-:W0:Y:S03]  /*67c10*/  LDCU.64 UR40, c[0x0][0x398] ;  /* 0x00007300ff2877ac */ /* 0x000e260008000a00 */
[----:B------:R-:W-:Y:S01]  /*67c20*/  ISETP.LT.AND P1, PT, R28, UR66, !P0 ;  /* 0x000000421c007c0c */ /* 0x000fe2000c721270 */
[C---:B------:R-:W-:Y:S01]  /*67c30*/  VIADD R19, R2.reuse, 0x11 ;  /* 0x0000001102137836 */ /* 0x040fe20000000000 */
[----:B------:R-:W-:Y:S01]  /*67c40*/  ISETP.LT.AND P0, PT, R3, UR4, !P0 ;  /* 0x0000000403007c0c */ /* 0x000fe2000c701270 */
[C---:B------:R-:W-:Y:S01]  /*67c50*/  VIADD R20, R2.reuse, 0x10 ;  /* 0x0000001002147836 */ /* 0x040fe20000000000 */
[----:B------:R-:W-:Y:S01]  /*67c60*/  LOP3.LUT R13, R13, 0xffefffff, RZ, 0xc0, !PT ;  /* 0xffefffff0d0d7812 */ /* 0x000fe200078ec0ff */
[C---:B------:R-:W-:Y:S01]  /*67c70*/  VIADD R0, R2.reuse, 0x50 ;  /* 0x0000005002007836 */ /* 0x040fe20000000000 */
[----:B------:R-:W-:Y:S01]  /*67c80*/  R2UR.FILL UR59, R25 ;  /* 0x00000000193b72ca */ /* 0x000fe200004e0000 */
[C---:B-1----:R-:W-:Y:S01]  /*67c90*/  VIADD R15, R2.reuse, 0x15 ;  /* 0x00000015020f7836 */ /* 0x042fe20000000000 */
[----:B------:R-:W1:Y:S01]  /*67ca0*/  LDCU UR66, c[0x0][0x3b8] ;  /* 0x00007700ff4277ac */ /* 0x000e620008000800 */
[----:B------:R-:W-:-:S02]  /*67cb0*/  VIADD R21, R2, 0xf ;  /* 0x0000000f02157836 */ /* 0x000fc40000000000 */
[----:B------:R-:W-:Y:S01]  /*67cc0*/  VIADD R22, R2, 0xe ;  /* 0x0000000e02167836 */ /* 0x000fe20000000000 */
[----:B------:R-:W0:Y:S01]  /*67cd0*/  LDCU UR67, c[0x0][0x3b8] ;  /* 0x00007700ff4377ac */ /* 0x000e220008000800 */
        /* <DEDUP_REMOVED lines=10> */
[----:B--2---:R-:W-:Y:S01]  /*67d80*/  LEA R6, R6, R5, 0x18 ;  /* 0x0000000506067211 */ /* 0x004fe200078ec0ff */
[----:B------:R-:W-:-:S02]  /*67d90*/  VIADD R24, R2, 0xd ;  /* 0x0000000d02187836 */ /* 0x000fc40000000000 */
[C---:B------:R-:W-:Y:S01]  /*67da0*/  VIADD R27, R2.reuse, 0xc ;  /* 0x0000000c021b7836 */ /* 0x040fe20000000000 */
[----:B------:R-:W2:Y:S01]  /*67db0*/  S2R R25, SR_TID.X ;  /* 0x0000000000197919 */ /* 0x000ea20000002100 */
[----:B------:R-:W-:Y:S01]  /*67dc0*/  VIADD R23, R2, 0xb ;  /* 0x0000000b02177836 */ /* 0x000fe20000000000 */
[----:B------:R-:W0:Y:S01]  /*67dd0*/  LDCU UR65, c[0x0][0x3b8] ;  /* 0x00007700ff4177ac */ /* 0x000e220008000800 */
        /* <DEDUP_REMOVED lines=49> */
[----:B-1----:R-:W-:Y:S01]  /*680f0*/  ISETP.LT.AND P0, PT, R3, UR6, !P0 ;  /* 0x0000000603007c0c */ /* 0x002fe2000c701270 */
[----:B0-----:R-:W-:Y:S01]  /*68100*/  IMAD R4, R2, UR8, RZ ;  /* 0x0000000802047c24 */ /* 0x001fe2000f8e02ff */
[----:B------:R-:W0:Y:S09]  /*68110*/  LDCU UR39, c[0x0][0x3b8] ;  /* 0x00007700ff2777ac */ /* 0x000e320008000800 */
[----:B------:R-:W-:Y:S01]  /*68120*/  @P1 LOP3.LUT R13, R13, 0x100, RZ, 0xfc, !PT ;  /* 0x000001000d0d1812 */ /* 0x000fe200078efcff */
[----:B------:R-:W1:Y:S03]  /*68130*/  LDCU UR8, c[0x0][0x3b8] ;  /* 0x00007700ff0877ac */ /* 0x000e660008000800 */
        /* <DEDUP_REMOVED lines=8> */
[----:B------:R-:W2:Y:S01]  /*681c0*/  LDCU.64 UR18, c[0x0][0x398] ;  /* 0x00007300ff1277ac */ /* 0x000ea20008000a00 */
        /* <DEDUP_REMOVED lines=26> */
[----:B------:R-:W-:Y:S01]  /*68370*/  VIADD R0, R2, 0x46 ;  /* 0x0000004602007836 */ /* 0x000fe20000000000 */
[----:B------:R-:W-:Y:S01]  /*68380*/  LOP3.LUT R13, R13, 0xfffffffe, RZ, 0xc0, !PT ;  /* 0xfffffffe0d0d7812 */ /* 0x000fe200078ec0ff */
[----:B------:R-:W1:Y:S01]  /*68390*/  LDCU.64 UR32, c[0x0][0x398] ;  /* 0x00007300ff2077ac */ /* 0x000e620008000a00 */
[----:B------:R-:W-:Y:S02]  /*683a0*/  ISETP.LT.AND P1, PT, R28, UR14, !P0 ;  /* 0x0000000e1c007c0c */ /* 0x000fe4000c721270 */
[----:B0-----:R-:W-:Y:S01]  /*683b0*/  ISETP.LT.AND P0, PT, R3, UR16, !P0 ;  /* 0x0000001003007c0c */ /* 0x001fe2000c701270 */
[----:B------:R-:W0:-:S12]  /*683c0*/  LDCU.64 UR14, c[0x0][0x398] ;  /* 0x00007300ff0e77ac */ /* 0x000e180008000a00 */
[----:B------:R-:W-:Y:S02]  /*683d0*/  @P0 LOP3.LUT R12, R12, 0x80000000, RZ, 0xfc, !PT ;  /* 0x800000000c0c0812 */ /* 0x000fe400078efcff */
[----:B------:R-:W-:Y:S01]  /*683e0*/  ISETP.GE.AND P0, PT, R0, UR11, PT ;  /* 0x0000000b00007c0c */ /* 0x000fe2000bf06270 */
[----:B------:R-:W1:Y:S01]  /*683f0*/  LDCU.64 UR10, c[0x0][0x398] ;  /* 0x00007300ff0a77ac */ /* 0x000e620008000a00 */
[----:B------:R-:W-:Y:S02]  /*68400*/  @P1 LOP3.LUT R13, R13, 0x1, RZ, 0xfc, !PT ;  /* 0x000000010d0d1812 */ /* 0x000fe400078efcff */
        /* <DEDUP_REMOVED lines=13> */
[----:B-1----:R-:W-:-:S11]  /*684e0*/  ISETP.LT.AND P0, PT, R3, UR10, !P0 ;  /* 0x0000000a03007c0c */ /* 0x002fd6000c701270 */
        /* <DEDUP_REMOVED lines=134> */
[----:B-1----:R-:W-:Y:S01]  /*68d50*/  ISETP.LT.AND P0, PT, R3, UR16, !P0 ;  /* 0x0000001003007c0c */ /* 0x002fe2000c701270 */
[----:B------:R-:W-:Y:S01]  /*68d60*/  VIADD R0, R2, 0x36 ;  /* 0x0000003602007836 */ /* 0x000fe20000000000 */
[----:B------:R-:W-:-:S11]  /*68d70*/  LOP3.LUT R12, R12, 0xfffffffe, RZ, 0xc0, !PT ;  /* 0xfffffffe0c0c7812 */ /* 0x000fd600078ec0ff */
[----:B------:R-:W-:Y:S02]  /*68d80*/  @P0 LOP3.LUT R11, R11, 0x80000000, RZ, 0xfc, !PT ;  /* 0x800000000b0b0812 */ /* 0x000fe400078efcff */
[----:B------:R-:W-:Y:S01]  /*68d90*/  ISETP.GE.AND P0, PT, R0, UR11, PT ;  /* 0x0000000b00007c0c */ /* 0x000fe2000bf06270 */
[----:B------:R-:W1:Y:S01]  /*68da0*/  LDCU.64 UR10, c[0x0][0x398] ;  /* 0x00007300ff0a77ac */ /* 0x000e620008000a00 */
[----:B------:R-:W-:Y:S02]  /*68db0*/  @P1 LOP3.LUT R12, R12, 0x1, RZ, 0xfc, !PT ;  /* 0x000000010c0c1812 */ /* 0x000fe400078efcff */
        /* <DEDUP_REMOVED lines=13> */
[----:B-1----:R-:W-:Y:S01]  /*68e90*/  ISETP.LT.AND P0, PT, R3, UR10, !P0 ;  /* 0x0000000a03007c0c */ /* 0x002fe2000c701270 */
[----:B------:R-:W1:Y:S10]  /*68ea0*/  LDCU UR61, c[0x0][0x3b8] ;  /* 0x00007700ff3d77ac */ /* 0x000e740008000800 */
[----:B------:R-:W-:-:S04]  /*68eb0*/  @P1 LOP3.LUT R11, R11, 0x10000000, RZ, 0xfc, !PT ;  /* 0x100000000b0b1812 */ /* 0x000fc800078efcff */
[----:B------:R-:W-:-:S04]  /*68ec0*/  LOP3.LUT R11, R11, 0xf7ffffff, RZ, 0xc0, !PT ;  /* 0xf7ffffff0b0b7812 */ /* 0x000fc800078ec0ff */
[----:B------:R-:W-:Y:S02]  /*68ed0*/  @P0 LOP3.LUT R11, R11, 0x8000000, RZ, 0xfc, !PT ;  /* 0x080000000b0b0812 */ /* 0x000fe400078efcff */
[----:B------:R-:W-:Y:S01]  /*68ee0*/  ISETP.GE.AND P0, PT, R0, UR7, PT ;  /* 0x0000000700007c0c */ /* 0x000fe2000bf06270 */
[----:B------:R-:W2:Y:S03]  /*68ef0*/  LDCU.64 UR6, c[0x0][0x398] ;  /* 0x00007300ff0677ac */ /* 0x000ea60008000a00 */
[----:B------:R-:W-:Y:S02]  /*68f00*/  ISETP.LT.AND P1, PT, R28, UR76, !P0 ;  /* 0x0000004c1c007c0c */ /* 0x000fe4000c721270 */
        /* <DEDUP_REMOVED lines=21> */
[----:B------:R-:W-:Y:S01]  /*69060*/  VIADD R0, R2, 0x31 ;  /* 0x0000003102007836 */ /* 0x000fe20000000000 */
[----:B------:R-:W0:Y:S07]  /*69070*/  LDCU UR26, c[0x0][0x3b8] ;  /* 0x00007700ff1a77ac */ /* 0x000e2e0008000800 */
[----:B------:R-:W-:-:S04]  /*69080*/  @P1 LOP3.LUT R11, R11, 0x400000, RZ, 0xfc, !PT ;  /* 0x004000000b0b1812 */ /* 0x000fc800078efcff */
[----:B------:R-:W-:-:S04]  /*69090*/  LOP3.LUT R11, R11, 0xffdfffff, RZ, 0xc0, !PT ;  /* 0xffdfffff0b0b7812 */ /* 0x000fc800078ec0ff */
[----:B------:R-:W-:Y:S02]  /*690a0*/  @P0 LOP3.LUT R11, R11, 0x200000, RZ, 0xfc, !PT ;  /* 0x002000000b0b0812 */ /* 0x000fe400078efcff */
[----:B------:R-:W-:Y:S02]  /*690b0*/  ISETP.GE.AND P0, PT, R0, UR19, PT ;  /* 0x0000001300007c0c */ /* 0x000fe4000bf06270 */
[----:B------:R-:W-:Y:S01]  /*690c0*/  LOP3.LUT R11, R11, 0xffefffff, RZ, 0xc0, !PT ;  /* 0xffefffff0b0b7812 */ /* 0x000fe200078ec0ff */
[----:B------:R-:W-:Y:S01]  /*690d0*/  VIADD R0, R2, 0x30 ;  /* 0x0000003002007836 */ /* 0x000fe20000000000 */
[----:B----4-:R-:W-:Y:S01]  /*690e0*/  ISETP.LT.AND P1, PT, R28, UR71, !P0 ;  /* 0x000000471c007c0c */ /* 0x010fe2000c721270 */
[----:B------:R-:W4:Y:S01]  /*690f0*/  LDCU.64 UR18, c[0x0][0x398] ;  /* 0x00007300ff1277ac */ /* 0x000f220008000a00 */
[----:B--2---:R-:W-:-:S11]  /*69100*/  ISETP.LT.AND P0, PT, R3, UR4, !P0 ;  /* 0x0000000403007c0c */ /* 0x004fd6000c701270 */
        /* <DEDUP_REMOVED lines=51> */
[----:B------:R-:W2:Y:S01]  /*69440*/  LDCU UR16, c[0x0][0x3b8] ;  /* 0x00007700ff1077ac */ /* 0x000ea20008000800 */
        /* <DEDUP_REMOVED lines=37> */
[----:B------:R-:W-:Y:S01]  /*696a0*/  ISETP.GE.AND P0, PT, R0, UR35, PT ;  /* 0x0000002300007c0c */ /* 0x000fe2000bf06270 */
[----:B------:R-:W-:Y:S01]  /*696b0*/  VIADD R0, R4, UR9 ;  /* 0x0000000904007c36 */ /* 0x000fe20008000000 */
[----:B------:R-:W0:Y:S04]  /*696c0*/  LDCU UR9, c[0x0][0x3b8] ;  /* 0x00007700ff0977ac */ /* 0x000e280008000800 */
[----:B------:R1:W-:Y:S01]  /*696d0*/  STL [R1+0x980], R0 ;  /* 0x0009800001007387 */ /* 0x0003e20000100800 */
[----:B------:R-:W0:Y:S01]  /*696e0*/  LDCU UR35, c[0x0][0x3b8] ;  /* 0x00007700ff2377ac */ /* 0x000e220008000800 */
[----:B-1----:R-:W-:Y:S01]  /*696f0*/  VIADD R0, R0, UR12 ;  /* 0x0000000c00007c36 */ /* 0x002fe20008000000 */
[----:B------:R-:W-:Y:S01]  /*69700*/  ISETP.LT.AND P1, PT, R28, UR53, !P0 ;  /* 0x000000351c007c0c */ /* 0x000fe2000c721270 */
[----:B------:R-:W1:Y:S03]  /*69710*/  LDCU UR12, c[0x0][0x3b8] ;  /* 0x00007700ff0c77ac */ /* 0x000e660008000800 */
[----:B------:R0:W-:Y:S01]  /*69720*/  STL [R1+0x870], R0 ;  /* 0x0008700001007387 */ /* 0x0001e20000100800 */
[----:B------:R-:W1:Y:S01]  /*69730*/  LDCU UR53, c[0x0][0x3b8] ;  /* 0x00007700ff3577ac */ /* 0x000e620008000800 */
[----:B0-----:R-:W-:Y:S01]  /*69740*/  VIADD R0, R0, UR13 ;  /* 0x0000000d00007c36 */ /* 0x001fe20008000000 */
[----:B------:R-:W-:Y:S01]  /*69750*/  ISETP.LT.AND P0, PT, R3, UR4, !P0 ;  /* 0x0000000403007c0c */ /* 0x000fe2000c701270 */
[----:B------:R-:W0:Y:S03]  /*69760*/  LDCU UR4, c[0x0][0x3b8] ;  /* 0x00007700ff0477ac */ /* 0x000e260008000800 */
[----:B------:R1:W-:Y:S01]  /*69770*/  STL [R1+0x740], R0 ;  /* 0x0007400001007387 */ /* 0x0003e20000100800 */
[----:B------:R-:W0:Y:S01]  /*69780*/  LDCU UR13, c[0x0][0x3b8] ;  /* 0x00007700ff0d77ac */ /* 0x000e220008000800 */
[----:B-1----:R-:W-:Y:S01]  /*69790*/  VIADD R0, R0, UR20 ;  /* 0x0000001400007c36 */ /* 0x002fe20008000000 */
[----:B------:R-:W1:Y:S04]  /*697a0*/  LDCU UR20, c[0x0][0x3b8] ;  /* 0x00007700ff1477ac */ /* 0x000e680008000800 */
[----:B------:R0:W-:Y:S02]  /*697b0*/  STL [R1+0x744], R0 ;  /* 0x0007440001007387 */ /* 0x0001e40000100800 */
[----:B0-----:R-:W-:Y:S01]  /*697c0*/  VIADD R0, R0, UR21 ;  /* 0x0000001500007c36 */ /* 0x001fe20008000000 */
[----:B------:R-:W0:Y:S04]  /*697d0*/  LDCU UR21, c[0x0][0x3b8] ;  /* 0x00007700ff1577ac */ /* 0x000e280008000800 */
[----:B------:R1:W-:Y:S02]  /*697e0*/  STL [R1+0x748], R0 ;  /* 0x0007480001007387 */ /* 0x0003e40000100800 */
        /* <DEDUP_REMOVED lines=54> */
[----:B----4-:R-:W-:Y:S01]  /*69b50*/  VIADD R0, R0, UR18 ;  /* 0x0000001200007c36 */ /* 0x010fe20008000000 */
[----:B------:R-:W4:Y:S04]  /*69b60*/  LDCU UR18, c[0x0][0x3b8] ;  /* 0x00007700ff1277ac */ /* 0x000f280008000800 */
[----:B------:R2:W-:Y:S02]  /*69b70*/  STL [R1+0x84c], R0 ;  /* 0x00084c0001007387 */ /* 0x0005e40000100800 */
[----:B--2---:R-:W-:Y:S01]  /*69b80*/  VIADD R0, R0, UR16 ;  /* 0x0000001000007c36 */ /* 0x004fe20008000000 */
[----:B------:R-:W2:Y:S04]  /*69b90*/  LDCU UR16, c[0x0][0x3b8] ;  /* 0x00007700ff1077ac */ /* 0x000ea80008000800 */
        /* <DEDUP_REMOVED lines=1100> */
[----:B------:R-:W-:Y:S01]  /*6e060*/  LOP3.LUT R11, R11, 0xfffffffb, RZ, 0xc0, !PT ;  /* 0xfffffffb0b0b7812 */ /* 0x000fe200078ec0ff */
[----:B------:R-:W0:Y:S03]  /*6e070*/  LDCU UR12, c[0x0][0x3b8] ;  /* 0x00007700ff0c77ac */ /* 0x000e260008000800 */
[----:B------:R1:W-:Y:S02]  /*6e080*/  STL [R1+0xfe8], R0 ;  /* 0x000fe80001007387 */ /* 0x0003e40000100800 */
[----:B-1----:R-:W-:Y:S01]  /*6e090*/  VIADD R0, R0, UR13 ;  /* 0x0000000d00007c36 */ /* 0x002fe20008000000 */
[----:B------:R-:W1:Y:S04]  /*6e0a0*/  LDCU UR13, c[0x0][0x3b8] ;  /* 0x00007700ff0d77ac */ /* 0x000e680008000800 */
[----:B------:R0:W-:Y:S02]  /*6e0b0*/  STL [R1+0xfec], R0 ;  /* 0x000fec0001007387 */ /* 0x0001e40000100800 */
[----:B0-----:R-:W-:Y:S01]  /*6e0c0*/  VIADD R0, R0, UR20 ;  /* 0x0000001400007c36 */ /* 0x001fe20008000000 */
[----:B------:R-:W-:Y:S01]  /*6e0d0*/  @P1 LOP3.LUT R11, R11, 0x4, RZ, 0xfc, !PT ;  /* 0x000000040b0b1812 */ /* 0x000fe200078efcff */
[----:B------:R-:W0:Y:S03]  /*6e0e0*/  LDCU UR20, c[0x0][0x3b8] ;  /* 0x00007700ff1477ac */ /* 0x000e260008000800 */
[----:B------:R1:W-:Y:S02]  /*6e0f0*/  STL [R1+0xff0], R0 ;  /* 0x000ff00001007387 */ /* 0x0003e40000100800 */
[----:B-1----:R-:W-:Y:S01]  /*6e100*/  VIADD R0, R0, UR21 ;  /* 0x0000001500007c36 */ /* 0x002fe20008000000 */
[----:B------:R-:W-:Y:S01]  /*6e110*/  LOP3.LUT R11, R11, 0xfffffffd, RZ, 0xc0, !PT ;  /* 0xfffffffd0b0b7812 */ /* 0x000fe200078ec0ff */
[----:B------:R-:W1:Y:S03]  /*6e120*/  LDCU UR21, c[0x0][0x3b8] ;  /* 0x00007700ff1577ac */ /* 0x000e660008000800 */
        /* <DEDUP_REMOVED lines=75> */
[----:B0-----:R-:W-:-:S05]  /*6e5e0*/  VIADD R0, R0, UR8 ;  /* 0x0000000800007c36 */ /* 0x001fca0008000000 */
[----:B------:R0:W-:Y:S02]  /*6e5f0*/  STL [R1+0x1098], R0 ;  /* 0x0010980001007387 */ /* 0x0001e40000100800 */
[----:B0-----:R-:W-:Y:S01]  /*6e600*/  VIADD R0, R0, UR9 ;  /* 0x0000000900007c36 */ /* 0x001fe20008000000 */
[----:B------:R-:W0:Y:S04]  /*6e610*/  LDCU.64 UR8, c[0x0][0x398] ;  /* 0x00007300ff0877ac */ /* 0x000e280008000a00 */
[----:B------:R1:W-:Y:S02]  /*6e620*/  STL [R1+0x109c], R0 ;  /* 0x00109c0001007387 */ /* 0x0003e40000100800 */
[----:B-1----:R-:W-:Y:S01]  /*6e630*/  VIADD R0, R0, UR41 ;  /* 0x0000002900007c36 */ /* 0x002fe20008000000 */
[----:B------:R-:W-:Y:S01]  /*6e640*/  LOP3.LUT R5, R8, 0x3f, RZ, 0xc0, !PT ;  /* 0x0000003f08057812 */ /* 0x000fe200078ec0ff */
[----:B------:R-:W1:Y:S03]  /*6e650*/  LDCU UR41, c[0x0][0x3b8] ;  /* 0x00007700ff2977ac */ /* 0x000e660008000800 */
        /* <DEDUP_REMOVED lines=29> */
[----:B---3--:R-:W-:Y:S01]  /*6e830*/  VIADD R0, R0, UR47 ;  /* 0x0000002f00007c36 */ /* 0x008fe20008000000 */
[----:B------:R-:W3:Y:S04]  /*6e840*/  LDCU UR47, c[0x0][0x3b8] ;  /* 0x00007700ff2f77ac */ /* 0x000ee80008000800 */
        /* <DEDUP_REMOVED lines=23> */
[----:B------:R-:W1:Y:S03]  /*6e9c0*/  LDCU UR62, c[0x0][0x3b8] ;  /* 0x00007700ff3e77ac */ /* 0x000e660008000800 */
[----:B------:R-:W-:Y:S01]  /*6e9d0*/  VIADD R4, R0, UR64 ;  /* 0x0000004000047c36 */ /* 0x000fe20008000000 */
[----:B------:R0:W-:Y:S01]  /*6e9e0*/  STL [R1+0x10e8], R0 ;  /* 0x0010e80001007387 */ /* 0x0001e20000100800 */
[----:B------:R-:W-:Y:S01]  /*6e9f0*/  IMAD R8, R8, 0x20, R6 ;  /* 0x0000002008087824 */ /* 0x000fe200078e0206 */
[----:B------:R-:W-:Y:S01]  /*6ea00*/  LOP3.LUT R25, R25, 0x1f, RZ, 0xc0, !PT ;  /* 0x0000001f19197812 */ /* 0x000fe200078ec0ff */
[C---:B------:R-:W-:Y:S01]  /*6ea10*/  VIADD R26, R2.reuse, 0x9 ;  /* 0x00000009021a7836 */ /* 0x040fe20000000000 */
[----:B------:R-:W1:Y:S01]  /*6ea20*/  LDCU UR64, c[0x0][0x3b8] ;  /* 0x00007700ff4077ac */ /* 0x000e620008000800 */
[----:B0-----:R-:W-:Y:S01]  /*6ea30*/  VIADD R0, R2, 0x27 ;  /* 0x0000002702007836 */ /* 0x001fe20000000000 */
[----:B------:R0:W-:Y:S04]  /*6ea40*/  STL [R1+0x10ec], R4 ;  /* 0x0010ec0401007387 */ /* 0x0001e80000100800 */
[----:B------:R-:W-:Y:S01]  /*6ea50*/  ISETP.GE.AND P0, PT, R0, UR25, PT ;  /* 0x0000001900007c0c */ /* 0x000fe2000bf06270 */
[----:B------:R-:W1:Y:S03]  /*6ea60*/  LDCU UR25, c[0x0][0x3b8] ;  /* 0x00007700ff1977ac */ /* 0x000e660008000800 */
[----:B------:R-:W-:Y:S01]  /*6ea70*/  ISETP.LT.AND P1, PT, R28, UR54, !P0 ;  /* 0x000000361c007c0c */ /* 0x000fe2000c721270 */
[----:B------:R-:W1:Y:S01]  /*6ea80*/  LDCU UR54, c[0x0][0x3b8] ;  /* 0x00007700ff3677ac */ /* 0x000e620008000800 */
[----:B0-----:R-:W-:Y:S01]  /*6ea90*/  VIADD R4, R4, UR22 ;  /* 0x0000001604047c36 */ /* 0x001fe20008000000 */
[----:B------:R-:W-:Y:S01]  /*6eaa0*/  ISETP.LT.AND P0, PT, R3, UR55, !P0 ;  /* 0x0000003703007c0c */ /* 0x000fe2000c701270 */
[----:B------:R-:W0:Y:S02]  /*6eab0*/  LDCU UR22, c[0x0][0x3b8] ;  /* 0x00007700ff1677ac */ /* 0x000e240008000800 */
[----:B------:R-:W-:Y:S01]  /*6eac0*/  VIADD R0, R4, UR13 ;  /* 0x0000000d04007c36 */ /* 0x000fe20008000000 */
[----:B------:R2:W-:Y:S04]  /*6ead0*/  STL [R1+0x10f0], R4 ;  /* 0x0010f00401007387 */ /* 0x0005e80000100800 */
[----:B------:R1:W-:Y:S01]  /*6eae0*/  STL [R1+0x10f4], R0 ;  /* 0x0010f40001007387 */ /* 0x0003e20000100800 */
[----:B--2---:R-:W-:-:S04]  /*6eaf0*/  VIADD R4, R0, UR12 ;  /* 0x0000000c00047c36 */ /* 0x004fc80008000000 */
[----:B------:R-:W-:Y:S01]  /*6eb00*/  @P0 LOP3.LUT R10, R10, 0x80000000, RZ, 0xfc, !PT ;  /* 0x800000000a0a0812 */ /* 0x000fe200078efcff */
[----:B------:R-:W2:Y:S01]  /*6eb10*/  LDCU.64 UR12, c[0x0][0x398] ;  /* 0x00007300ff0c77ac */ /* 0x000ea20008000a00 */
[----:B-1----:R-:W-:Y:S01]  /*6eb20*/  VIADD R0, R2, 0x26 ;  /* 0x0000002602007836 */ /* 0x002fe20000000000 */
[----:B------:R-:W-:-:S04]  /*6eb30*/  @P1 LOP3.LUT R11, R11, 0x1, RZ, 0xfc, !PT ;  /* 0x000000010b0b1812 */ /* 0x000fc800078efcff */
[----:B------:R-:W-:-:S04]  /*6eb40*/  ISETP.GE.AND P0, PT, R0, UR19, PT ;  /* 0x0000001300007c0c */ /* 0x000fc8000bf06270 */
[----:B------:R-:W-:Y:S01]  /*6eb50*/  ISETP.LT.AND P1, PT, R28, UR8, !P0 ;  /* 0x000000081c007c0c */ /* 0x000fe2000c721270 */
[----:B------:R1:W-:Y:S01]  /*6eb60*/  STL [R1+0x10f8], R4 ;  /* 0x0010f80401007387 */ /* 0x0003e20000100800 */
[----:B------:R-:W-:Y:S01]  /*6eb70*/  ISETP.LT.AND P0, PT, R3, UR56, !P0 ;  /* 0x0000003803007c0c */ /* 0x000fe2000c701270 */
[----:B------:R-:W0:Y:S01]  /*6eb80*/  LDCU UR8, c[0x0][0x3b8] ;  /* 0x00007700ff0877ac */ /* 0x000e220008000800 */
[----:B------:R-:W-:Y:S01]  /*6eb90*/  LOP3.LUT R10, R10, 0xbfffffff, RZ, 0xc0, !PT ;  /* 0xbfffffff0a0a7812 */ /* 0x000fe200078ec0ff */
[----:B-1----:R-:W-:Y:S01]  /*6eba0*/  VIADD R4, R4, UR24 ;  /* 0x0000001804047c36 */ /* 0x002fe20008000000 */
[----:B------:R-:W1:Y:S07]  /*6ebb0*/  LDCU UR24, c[0x0][0x3b8] ;  /* 0x00007700ff1877ac */ /* 0x000e6e0008000800 */
[----:B------:R-:W-:Y:S01]  /*6ebc0*/  @P1 LOP3.LUT R10, R10, 0x40000000, RZ, 0xfc, !PT ;  /* 0x400000000a0a1812 */ /* 0x000fe200078efcff */
[----:B------:R-:W-:Y:S01]  /*6ebd0*/  VIADD R0, R4, UR28 ;  /* 0x0000001c04007c36 */ /* 0x000fe20008000000 */
[----:B------:R4:W-:Y:S02]  /*6ebe0*/  STL [R1+0x10fc], R4 ;  /* 0x0010fc0401007387 */ /* 0x0009e40000100800 */
[----:B------:R-:W-:Y:S01]  /*6ebf0*/  LOP3.LUT R10, R10, 0xdfffffff, RZ, 0xc0, !PT ;  /* 0xdfffffff0a0a7812 */ /* 0x000fe200078ec0ff */
[----:B------:R-:W0:Y:S01]  /*6ec00*/  LDCU UR28, c[0x0][0x3b8] ;  /* 0x00007700ff1c77ac */ /* 0x000e220008000800 */
[----:B------:R1:W-:Y:S02]  /*6ec10*/  STL [R1+0x1100], R0 ;  /* 0x0011000001007387 */ /* 0x0003e40000100800 */
[----:B------:R-:W-:Y:S01]  /*6ec20*/  @P0 LOP3.LUT R10, R10, 0x20000000, RZ, 0xfc, !PT ;  /* 0x200000000a0a0812 */ /* 0x000fe200078efcff */
[----:B----4-:R-:W-:Y:S01]  /*6ec30*/  VIADD R4, R0, UR18 ;  /* 0x0000001200047c36 */ /* 0x010fe20008000000 */
[----:B------:R-:W4:Y:S01]  /*6ec40*/  LDCU.64 UR18, c[0x0][0x398] ;  /* 0x00007300ff1277ac */ /* 0x000f220008000a00 */
[----:B-1----:R-:W-:-:S05]  /*6ec50*/  VIADD R0, R2, 0x25 ;  /* 0x0000002502007836 */ /* 0x002fca0000000000 */
[----:B------:R-:W-:-:S04]  /*6ec60*/  ISETP.GE.AND P0, PT, R0, UR17, PT ;  /* 0x0000001100007c0c */ /* 0x000fc8000bf06270 */
[----:B--2---:R-:W-:Y:S01]  /*6ec70*/  ISETP.LT.AND P1, PT, R28, UR12, !P0 ;  /* 0x0000000c1c007c0c */ /* 0x004fe2000c721270 */
[----:B------:R1:W-:Y:S01]  /*6ec80*/  STL [R1+0x1104], R4 ;  /* 0x0011040401007387 */ /* 0x0003e20000100800 */
[----:B------:R-:W-:Y:S01]  /*6ec90*/  ISETP.LT.AND P0, PT, R3, UR57, !P0 ;  /* 0x0000003903007c0c */ /* 0x000fe2000c701270 */
[----:B------:R-:W2:Y:S01]  /*6eca0*/  LDCU.64 UR56, c[0x0][0x398] ;  /* 0x00007300ff3877ac */ /* 0x000ea20008000a00 */
[----:B------:R-:W-:Y:S01]  /*6ecb0*/  LOP3.LUT R10, R10, 0xefffffff, RZ, 0xc0, !PT ;  /* 0xefffffff0a0a7812 */ /* 0x000fe200078ec0ff */
[----:B------:R-:W0:Y:S01]  /*6ecc0*/  LDCU UR12, c[0x0][0x3b8] ;  /* 0x00007700ff0c77ac */ /* 0x000e220008000800 */
[----:B-1----:R-:W-:Y:S01]  /*6ecd0*/  VIADD R4, R4, UR35 ;  /* 0x0000002304047c36 */ /* 0x002fe20008000000 */
[----:B------:R-:W1:Y:S06]  /*6ece0*/  LDCU UR35, c[0x0][0x3b8] ;  /* 0x00007700ff2377ac */ /* 0x000e6c0008000800 */
[----:B------:R-:W-:Y:S01]  /*6ecf0*/  @P1 LOP3.LUT R10, R10, 0x10000000, RZ, 0xfc, !PT ;  /* 0x100000000a0a1812 */ /* 0x000fe200078efcff */
[----:B------:R-:W-:Y:S01]  /*6ed00*/  VIADD R0, R4, UR34 ;  /* 0x0000002204007c36 */ /* 0x000fe20008000000 */
[----:B------:R0:W-:Y:S02]  /*6ed10*/  STL [R1+0x1108], R4 ;  /* 0x0011080401007387 */ /* 0x0001e40000100800 */
[----:B------:R-:W-:Y:S01]  /*6ed20*/  LOP3.LUT R10, R10, 0xf7ffffff, RZ, 0xc0, !PT ;  /* 0xf7ffffff0a0a7812 */ /* 0x000fe200078ec0ff */
[----:B------:R-:W1:Y:S01]  /*6ed30*/  LDCU UR34, c[0x0][0x3b8] ;  /* 0x00007700ff2277ac */ /* 0x000e620008000800 */
[----:B------:R2:W-:Y:S02]  /*6ed40*/  STL [R1+0x110c], R0 ;  /* 0x00110c0001007387 */ /* 0x0005e40000100800 */
[----:B------:R-:W-:Y:S01]  /*6ed50*/  @P0 LOP3.LUT R10, R10, 0x8000000, RZ, 0xfc, !PT ;  /* 0x080000000a0a0812 */ /* 0x000fe200078efcff */
[----:B0-----:R-:W-:Y:S01]  /*6ed60*/  VIADD R4, R0, UR16 ;  /* 0x0000001000047c36 */ /* 0x001fe20008000000 */
[----:B------:R-:W0:Y:S01]  /*6ed70*/  LDCU.64 UR16, c[0x0][0x398] ;  /* 0x00007300ff1077ac */ /* 0x000e220008000a00 */
[----:B--2---:R-:W-:-:S05]  /*6ed80*/  VIADD R0, R2, 0x24 ;  /* 0x0000002402007836 */ /* 0x004fca0000000000 */
[----:B------:R-:W-:Y:S01]  /*6ed90*/  ISETP.GE.AND P0, PT, R0, UR15, PT ;  /* 0x0000000f00007c0c */ /* 0x000fe2000bf06270 */
[----:B------:R2:W-:Y:S01]  /*6eda0*/  STL [R1+0x1110], R4 ;  /* 0x0011100401007387 */ /* 0x0005e20000100800 */
[----:B------:R-:W-:Y:S01]  /*6edb0*/  LOP3.LUT R10, R10, 0xfbffffff, RZ, 0xc0, !PT ;  /* 0xfbffffff0a0a7812 */ /* 0x000fe200078ec0ff */
[----:B------:R-:W-:Y:S01]  /*6edc0*/  IMAD R8, R25, 0x10, R8 ;  /* 0x0000001019087824 */ /* 0x000fe200078e0208 */
[----:B----4-:R-:W-:Y:S01]  /*6edd0*/  ISETP.LT.AND P1, PT, R28, UR18, !P0 ;  /* 0x000000121c007c0c */ /* 0x010fe2000c721270 */
[----:B------:R-:W4:Y:S01]  /*6ede0*/  LDCU UR15, c[0x0][0x3b8] ;  /* 0x00007700ff0f77ac */ /* 0x000f220008000800 */
[----:B------:R-:W-:Y:S01]  /*6edf0*/  ISETP.LT.AND P0, PT, R3, UR60, !P0 ;  /* 0x0000003c03007c0c */ /* 0x000fe2000c701270 */
[----:B------:R-:W0:Y:S01]  /*6ee00*/  LDCU UR60, c[0x0][0x3b8] ;  /* 0x00007700ff3c77ac */ /* 0x000e220008000800 */
[----:B--2---:R-:W-:Y:S01]  /*6ee10*/  VIADD R4, R4, UR40 ;  /* 0x0000002804047c36 */ /* 0x004fe20008000000 */
[----:B------:R-:W2:Y:S03]  /*6ee20*/  LDCU UR40, c[0x0][0x3b8] ;  /* 0x00007700ff2877ac */ /* 0x000ea60008000800 */
[----:B------:R-:W-:-:S05]  /*6ee30*/  VIADD R0, R4, UR21 ;  /* 0x0000001504007c36 */ /* 0x000fca0008000000 */
[----:B------:R-:W-:Y:S01]  /*6ee40*/  @P1 LOP3.LUT R10, R10, 0x4000000, RZ, 0xfc, !PT ;  /* 0x040000000a0a1812 */ /* 0x000fe200078efcff */
[----:B------:R0:W-:Y:S03]  /*6ee50*/  STL [R1+0x1114], R4 ;  /* 0x0011140401007387 */ /* 0x0001e60000100800 */
[----:B------:R-:W-:Y:S01]  /*6ee60*/  LOP3.LUT R10, R10, 0xfdffffff, RZ, 0xc0, !PT ;  /* 0xfdffffff0a0a7812 */ /* 0x000fe200078ec0ff */
[----:B------:R1:W-:Y:S01]  /*6ee70*/  STL [R1+0x1118], R0 ;  /* 0x0011180001007387 */ /* 0x0003e20000100800 */
[----:B0-----:R-:W-:Y:S02]  /*6ee80*/  VIADD R4, R0, UR20 ;  /* 0x0000001400047c36 */ /* 0x001fe40008000000 */
[----:B------:R-:W-:Y:S01]  /*6ee90*/  @P0 LOP3.LUT R10, R10, 0x2000000, RZ, 0xfc, !PT ;  /* 0x020000000a0a0812 */ /* 0x000fe200078efcff */
[----:B------:R-:W0:Y:S01]  /*6eea0*/  LDCU.64 UR20, c[0x0][0x398] ;  /* 0x00007300ff1477ac */ /* 0x000e220008000a00 */
[----:B-1----:R-:W-:-:S05]  /*6eeb0*/  VIADD R0, R2, 0x23 ;  /* 0x0000002302007836 */ /* 0x002fca0000000000 */
[----:B------:R-:W-:Y:S01]  /*6eec0*/  ISETP.GE.AND P0, PT, R0, UR11, PT ;  /* 0x0000000b00007c0c */ /* 0x000fe2000bf06270 */
[----:B------:R1:W-:Y:S01]  /*6eed0*/  STL [R1+0x111c], R4 ;  /* 0x00111c0401007387 */ /* 0x0003e20000100800 */
[----:B------:R-:W-:Y:S01]  /*6eee0*/  LOP3.LUT R10, R10, 0xfeffffff, RZ, 0xc0, !PT ;  /* 0xfeffffff0a0a7812 */ /* 0x000fe200078ec0ff */
[----:B------:R-:W0:Y:S01]  /*6eef0*/  LDCU UR11, c[0x0][0x3b8] ;  /* 0x00007700ff0b77ac */ /* 0x000e220008000800 */
[----:B------:R-:W-:Y:S02]  /*6ef00*/  ISETP.LT.AND P1, PT, R28, UR16, !P0 ;  /* 0x000000101c007c0c */ /* 0x000fe4000c721270 */
[----:B------:R-:W-:Y:S01]  /*6ef10*/  ISETP.LT.AND P0, PT, R3, UR68, !P0 ;  /* 0x0000004403007c0c */ /* 0x000fe2000c701270 */
[----:B------:R-:W0:Y:S01]  /*6ef20*/  LDCU UR68, c[0x0][0x398] ;  /* 0x00007300ff4477ac */ /* 0x000e220008000800 */
[----:B-1----:R-:W-:Y:S01]  /*6ef30*/  VIADD R4, R4, UR48 ;  /* 0x0000003004047c36 */ /* 0x002fe20008000000 */
[----:B------:R-:W1:Y:S03]  /*6ef40*/  LDCU UR48, c[0x0][0x3b8] ;  /* 0x00007700ff3077ac */ /* 0x000e660008000800 */
        /* <DEDUP_REMOVED lines=16> */
[----:B-1----:R-:W-:-:S04]  /*6f050*/  VIADD R4, R4, UR33 ;  /* 0x0000002104047c36 */ /* 0x002fc80008000000 */
[----:B------:R-:W-:-:S05]  /*6f060*/  VIADD R0, R4, UR32 ;  /* 0x0000002004007c36 */ /* 0x000fca0008000000 */
[----:B------:R-:W-:Y:S01]  /*6f070*/  @P1 LOP3.LUT R10, R10, 0x400000, RZ, 0xfc, !PT ;  /* 0x004000000a0a1812 */ /* 0x000fe200078efcff */
[----:B------:R1:W-:Y:S01]  /*6f080*/  STL [R1+0x112c], R4 ;  /* 0x00112c0401007387 */ /* 0x0003e20000100800 */
[----:B------:R-:W0:Y:S02]  /*6f090*/  LDCU.64 UR32, c[0x0][0x398] ;  /* 0x00007300ff2077ac */ /* 0x000e240008000a00 */
[----:B------:R-:W-:Y:S01]  /*6f0a0*/  LOP3.LUT R10, R10, 0xffdfffff, RZ, 0xc0, !PT ;  /* 0xffdfffff0a0a7812 */ /* 0x000fe200078ec0ff */
[----:B------:R2:W-:Y:S01]  /*6f0b0*/  STL [R1+0x1130], R0 ;  /* 0x0011300001007387 */ /* 0x0005e20000100800 */
[----:B-1----:R-:W-:Y:S02]  /*6f0c0*/  VIADD R4, R0, UR4 ;  /* 0x0000000400047c36 */ /* 0x002fe40008000000 */
[----:B------:R-:W-:Y:S01]  /*6f0d0*/  @P0 LOP3.LUT R10, R10, 0x200000, RZ, 0xfc, !PT ;  /* 0x002000000a0a0812 */ /* 0x000fe200078efcff */
[----:B------:R-:W1:Y:S01]  /*6f0e0*/  LDCU UR4, c[0x0][0x3b8] ;  /* 0x00007700ff0477ac */ /* 0x000e620008000800 */
[----:B--2---:R-:W-:-:S05]  /*6f0f0*/  VIADD R0, R2, 0x21 ;  /* 0x0000002102007836 */ /* 0x004fca0000000000 */
[----:B------:R-:W-:Y:S01]  /*6f100*/  ISETP.GE.AND P0, PT, R0, UR5, PT ;  /* 0x0000000500007c0c */ /* 0x000fe2000bf06270 */
[----:B------:R2:W-:Y:S01]  /*6f110*/  STL [R1+0x1134], R4 ;  /* 0x0011340401007387 */ /* 0x0005e20000100800 */
[----:B------:R-:W-:Y:S01]  /*6f120*/  LOP3.LUT R10, R10, 0xffefffff, RZ, 0xc0, !PT ;  /* 0xffefffff0a0a7812 */ /* 0x000fe200078ec0ff */
[----:B------:R-:W1:Y:S01]  /*6f130*/  LDCU UR5, c[0x0][0x3b8] ;  /* 0x00007700ff0577ac */ /* 0x000e620008000800 */
[----:B0-----:R-:W-:Y:S02]  /*6f140*/  ISETP.LT.AND P1, PT, R28, UR26, !P0 ;  /* 0x0000001a1c007c0c */ /* 0x001fe4000c721270 */
[----:B------:R-:W-:Y:S01]  /*6f150*/  ISETP.LT.AND P0, PT, R3, UR68, !P0 ;  /* 0x0000004403007c0c */ /* 0x000fe2000c701270 */
[----:B------:R-:W0:Y:S01]  /*6f160*/  LDCU UR68, c[0x0][0x398] ;  /* 0x00007300ff4477ac */ /* 0x000e220008000800 */
[----:B--2---:R-:W-:-:S04]  /*6f170*/  VIADD R4, R4, UR39 ;  /* 0x0000002704047c36 */ /* 0x004fc80008000000 */
[----:B------:R-:W-:-:S05]  /*6f180*/  VIADD R0, R4, UR6 ;  /* 0x0000000604007c36 */ /* 0x000fca0008000000 */
[----:B------:R-:W-:Y:S01]  /*6f190*/  @P1 LOP3.LUT R10, R10, 0x100000, RZ, 0xfc, !PT ;  /* 0x001000000a0a1812 */ /* 0x000fe200078efcff */
[----:B------:R2:W-:Y:S01]  /*6f1a0*/  STL [R1+0x1138], R4 ;  /* 0x0011380401007387 */ /* 0x0005e20000100800 */
[----:B------:R-:W0:Y:S02]  /*6f1b0*/  LDCU UR6, c[0x0][0x3b8] ;  /* 0x00007700ff0677ac */ /* 0x000e240008000800 */
[----:B------:R-:W-:Y:S01]  /*6f1c0*/  LOP3.LUT R10, R10, 0xfff7ffff, RZ, 0xc0, !PT ;  /* 0xfff7ffff0a0a7812 */ /* 0x000fe200078ec0ff */
[----:B------:R1:W-:Y:S01]  /*6f1d0*/  STL [R1+0x113c], R0 ;  /* 0x00113c0001007387 */ /* 0x0003e20000100800 */
[----:B--2---:R-:W-:Y:S02]  /*6f1e0*/  VIADD R4, R0, UR38 ;  /* 0x0000002600047c36 */ /* 0x004fe40008000000 */
[----:B------:R-:W-:Y:S01]  /*6f1f0*/  @P0 LOP3.LUT R10, R10, 0x80000, RZ, 0xfc, !PT ;  /* 0x000800000a0a0812 */ /* 0x000fe200078efcff */
[----:B------:R-:W2:Y:S01]  /*6f200*/  LDCU.64 UR38, c[0x0][0x398] ;  /* 0x00007300ff2677ac */ /* 0x000ea20008000a00 */
[----:B-1----:R-:W-:-:S05]  /*6f210*/  VIADD R0, R2, 0x20 ;  /* 0x0000002002007836 */ /* 0x002fca0000000000 */
[----:B------:R-:W-:Y:S01]  /*6f220*/  ISETP.GE.AND P0, PT, R0, UR9, PT ;  /* 0x0000000900007c0c */ /* 0x000fe2000bf06270 */
[----:B------:R1:W-:Y:S01]  /*6f230*/  STL [R1+0x1140], R4 ;  /* 0x0011400401007387 */ /* 0x0003e20000100800 */
[----:B------:R-:W-:Y:S01]  /*6f240*/  LOP3.LUT R10, R10, 0xfffbffff, RZ, 0xc0, !PT ;  /* 0xfffbffff0a0a7812 */ /* 0x000fe200078ec0ff */
[----:B------:R-:W2:Y:S01]  /*6f250*/  LDCU UR9, c[0x0][0x3b8] ;  /* 0x00007700ff0977ac */ /* 0x000ea20008000800 */
[----:B------:R-:W-:Y:S02]  /*6f260*/  ISETP.LT.AND P1, PT, R28, UR32, !P0 ;  /* 0x000000201c007c0c */ /* 0x000fe4000c721270 */
[----:B0-----:R-:W-:Y:S01]  /*6f270*/  ISETP.LT.AND P0, PT, R3, UR68, !P0 ;  /* 0x0000004403007c0c */ /* 0x001fe2000c701270 */
[----:B------:R-:W0:Y:S01]  /*6f280*/  LDCU UR68, c[0x0][0x398] ;  /* 0x00007300ff4477ac */ /* 0x000e220008000800 */
[----:B-1----:R-:W-:-:S04]  /*6f290*/  VIADD R4, R4, UR45 ;  /* 0x0000002d04047c36 */ /* 0x002fc80008000000 */
[----:B------:R-:W-:-:S05]  /*6f2a0*/  VIADD R0, R4, UR10 ;  /* 0x0000000a04007c36 */ /* 0x000fca0008000000 */
[----:B------:R-:W-:Y:S01]  /*6f2b0*/  @P1 LOP3.LUT R10, R10, 0x40000, RZ, 0xfc, !PT ;  /* 0x000400000a0a1812 */ /* 0x000fe200078efcff */
[----:B------:R1:W-:Y:S01]  /*6f2c0*/  STL [R1+0x1144], R4 ;  /* 0x0011440401007387 */ /* 0x0003e20000100800 */
[----:B------:R-:W0:Y:S02]  /*6f2d0*/  LDCU UR10, c[0x0][0x3b8] ;  /* 0x00007700ff0a77ac */ /* 0x000e240008000800 */
[----:B------:R-:W-:Y:S01]  /*6f2e0*/  LOP3.LUT R10, R10, 0xfffdffff, RZ, 0xc0, !PT ;  /* 0xfffdffff0a0a7812 */ /* 0x000fe200078ec0ff */
[----:B------:R2:W-:Y:S01]  /*6f2f0*/  STL [R1+0x1148], R0 ;  /* 0x0011480001007387 */ /* 0x0005e20000100800 */
[----:B-1----:R-:W-:Y:S02]  /*6f300*/  VIADD R4, R0, UR44 ;  /* 0x0000002c00047c36 */ /* 0x002fe40008000000 */
[----:B------:R-:W-:Y:S01]  /*6f310*/  @P0 LOP3.LUT R10, R10, 0x20000, RZ, 0xfc, !PT ;  /* 0x000200000a0a0812 */ /* 0x000fe200078efcff */
[----:B------:R-:W1:Y:S01]  /*6f320*/  LDCU.64 UR44, c[0x0][0x398] ;  /* 0x00007300ff2c77ac */ /* 0x000e620008000a00 */
[----:B--2---:R-:W-:-:S05]  /*6f330*/  VIADD R0, R2, 0x1f ;  /* 0x0000001f02007836 */ /* 0x004fca0000000000 */
[----:B------:R-:W-:Y:S01]  /*6f340*/  ISETP.GE.AND P0, PT, R0, UR13, PT ;  /* 0x0000000d00007c0c */ /* 0x000fe2000bf06270 */
[----:B------:R2:W-:Y:S01]  /*6f350*/  STL [R1+0x114c], R4 ;  /* 0x00114c0401007387 */ /* 0x0005e20000100800 */
[----:B------:R-:W-:Y:S01]  /*6f360*/  LOP3.LUT R10, R10, 0xfffeffff, RZ, 0xc0, !PT ;  /* 0xfffeffff0a0a7812 */ /* 0x000fe200078ec0ff */
[----:B------:R-:W1:Y:S01]  /*6f370*/  LDCU UR13, c[0x0][0x3b8] ;  /* 0x00007700ff0d77ac */ /* 0x000e620008000800 */
[----:B------:R-:W-:Y:S02]  /*6f380*/  ISETP.LT.AND P1, PT, R28, UR38, !P0 ;  /* 0x000000261c007c0c */ /* 0x000fe4000c721270 */
[----:B0-----:R-:W-:Y:S01]  /*6f390*/  ISETP.LT.AND P0, PT, R3, UR68, !P0 ;  /* 0x0000004403007c0c */ /* 0x001fe2000c701270 */
        /* <DEDUP_REMOVED lines=15> */
[----:B------:R-:W2:Y:S01]  /*6f490*/  LDCU.64 UR18, c[0x0][0x398] ;  /* 0x00007300ff1277ac */ /* 0x000ea20008000a00 */
[----:B------:R-:W-:Y:S02]  /*6f4a0*/  ISETP.LT.AND P1, PT, R28, UR44, !P0 ;  /* 0x0000002c1c007c0c */ /* 0x000fe4000c721270 */
[----:B0-----:R-:W-:Y:S01]  /*6f4b0*/  ISETP.LT.AND P0, PT, R3, UR68, !P0 ;  /* 0x0000004403007c0c */ /* 0x001fe2000c701270 */
[----:B------:R-:W0:Y:S01]  /*6f4c0*/  LDCU UR68, c[0x0][0x398] ;  /* 0x00007300ff4477ac */ /* 0x000e220008000800 */
[----:B-1----:R-:W-:-:S04]  /*6f4d0*/  VIADD R4, R4, UR63 ;  /* 0x0000003f04047c36 */ /* 0x002fc80008000000 */
[----:B------:R-:W-:-:S05]  /*6f4e0*/  VIADD R0, R4, UR49 ;  /* 0x0000003104007c36 */ /* 0x000fca0008000000 */
[----:B------:R-:W-:Y:S01]  /*6f4f0*/  @P1 LOP3.LUT R10, R10, 0x4000, RZ, 0xfc, !PT ;  /* 0x000040000a0a1812 */ /* 0x000fe200078efcff */
[----:B------:R1:W-:Y:S03]  /*6f500*/  STL [R1+0x115c], R4 ;  /* 0x00115c0401007387 */ /* 0x0003e60000100800 */
[----:B------:R-:W-:Y:S01]  /*6f510*/  LOP3.LUT R10, R10, 0xffffdfff, RZ, 0xc0, !PT ;  /* 0xffffdfff0a0a7812 */ /* 0x000fe200078ec0ff */
[----:B------:R0:W-:Y:S01]  /*6f520*/  STL [R1+0x1160], R0 ;  /* 0x0011600001007387 */ /* 0x0001e20000100800 */
[----:B-1----:R-:W-:Y:S02]  /*6f530*/  VIADD R4, R0, UR43 ;  /* 0x0000002b00047c36 */ /* 0x002fe40008000000 */
[----:B0-----:R-:W-:Y:S01]  /*6f540*/  VIADD R0, R2, 0x1d ;  /* 0x0000001d02007836 */ /* 0x001fe20000000000 */
[----:B------:R-:W-:-:S04]  /*6f550*/  @P0 LOP3.LUT R10, R10, 0x2000, RZ, 0xfc, !PT ;  /* 0x000020000a0a0812 */ /* 0x000fc800078efcff */
[----:B------:R-:W-:Y:S02]  /*6f560*/  ISETP.GE.AND P0, PT, R0, UR17, PT ;  /* 0x0000001100007c0c */ /* 0x000fe4000bf06270 */
[----:B------:R-:W-:Y:S01]  /*6f570*/  LOP3.LUT R10, R10, 0xffffefff, RZ, 0xc0, !PT ;  /* 0xffffefff0a0a7812 */ /* 0x000fe200078ec0ff */
[----:B------:R-:W-:Y:S01]  /*6f580*/  VIADD R0, R2, 0x1c ;  /* 0x0000001c02007836 */ /* 0x000fe20000000000 */
[----:B--2---:R-:W-:Y:S01]  /*6f590*/  ISETP.LT.AND P1, PT, R28, UR50, !P0 ;  /* 0x000000321c007c0c */ /* 0x004fe2000c721270 */
[----:B------:R-:W0:Y:S01]  /*6f5a0*/  LDCU.64 UR16, c[0x0][0x398] ;  /* 0x00007300ff1077ac */ /* 0x000e220008000a00 */
[C---:B------:R-:W-:Y:S01]  /*6f5b0*/  ISETP.LT.AND P0, PT, R3.reuse, UR68, !P0 ;  /* 0x0000004403007c0c */ /* 0x040fe2000c701270 */
[----:B------:R1:W-:Y:S01]  /*6f5c0*/  STL [R1+0x1164], R4 ;  /* 0x0011640401007387 */ /* 0x0003e20000100800 */
[C---:B------:R-:W-:Y:S01]  /*6f5d0*/  VIADD R25, R2.reuse, 0xa ;  /* 0x0000000a02197836 */ /* 0x040fe20000000000 */
[----:B------:R-:W-:Y:S01]  /*6f5e0*/  ISETP.GE.AND P5, PT, R3, UR58, PT ;  /* 0x0000003a03007c0c */ /* 0x000fe2000bfa6270 */
[----:B------:R-:W-:Y:S01]  /*6f5f0*/  VIADD R29, R2, 0x8 ;  /* 0x00000008021d7836 */ /* 0x000fe20000000000 */
[----:B------:R-:W2:Y:S06]  /*6f600*/  LDCU UR68, c[0x0][0x398] ;  /* 0x00007300ff4477ac */ /* 0x000eac0008000800 */
        /* <DEDUP_REMOVED lines=15> */
[----:B------:R-:W-:Y:S01]  /*6f700*/  IMAD R0, R5, 0x10, R6 ;  /* 0x0000001005007824 */ /* 0x000fe200078e0206 */
[----:B0-----:R-:W-:Y:S01]  /*6f710*/  ISETP.LT.AND P1, PT, R28, UR16, !P0 ;  /* 0x000000101c007c0c */ /* 0x001fe2000c721270 */
[----:B-1----:R-:W-:Y:S01]  /*6f720*/  VIADD R4, R4, UR37 ;  /* 0x0000002504047c36 */ /* 0x002fe20008000000 */
[----:B------:R-:W-:Y:S01]  /*6f730*/  ISETP.LT.AND P0, PT, R3, UR73, !P0 ;  /* 0x0000004903007c0c */ /* 0x000fe2000c701270 */
[----:B------:R-:W0:Y:S01]  /*6f740*/  LDCU UR73, c[0x0][0x398] ;  /* 0x00007300ff4977ac */ /* 0x000e220008000800 */
[----:B------:R-:W-:Y:S01]  /*6f750*/  VIADD R5, R2, 0x1a ;  /* 0x0000001a02057836 */ /* 0x000fe20000000000 */
[----:B------:R-:W1:Y:S08]  /*6f760*/  LDCU.64 UR26, c[0x0][0x398] ;  /* 0x00007300ff1a77ac */ /* 0x000e700008000a00 */
[----:B------:R-:W-:-:S04]  /*6f770*/  @P1 LOP3.LUT R10, R10, 0x100, RZ, 0xfc, !PT ;  /* 0x000001000a0a1812 */ /* 0x000fc800078efcff */
[----:B------:R-:W-:-:S04]  /*6f780*/  LOP3.LUT R10, R10, 0xffffff7f, RZ, 0xc0, !PT ;  /* 0xffffff7f0a0a7812 */ /* 0x000fc800078ec0ff */
[----:B------:R-:W-:Y:S02]  /*6f790*/  @P0 LOP3.LUT R10, R10, 0x80, RZ, 0xfc, !PT ;  /* 0x000000800a0a0812 */ /* 0x000fe400078efcff */
[----:B------:R-:W-:Y:S02]  /*6f7a0*/  ISETP.GE.AND P0, PT, R5, UR33, PT ;  /* 0x0000002105007c0c */ /* 0x000fe4000bf06270 */
[----:B------:R-:W-:Y:S01]  /*6f7b0*/  LOP3.LUT R10, R10, 0xffffffbf, RZ, 0xc0, !PT ;  /* 0xffffffbf0a0a7812 */ /* 0x000fe200078ec0ff */
[----:B------:R1:W-:Y:S01]  /*6f7c0*/  STL [R1+0x1168], R4 ;  /* 0x0011680401007387 */ /* 0x0003e20000100800 */
[----:B------:R-:W-:Y:S01]  /*6f7d0*/  ISETP.LT.AND P1, PT, R28, UR18, !P0 ;  /* 0x000000121c007c0c */ /* 0x000fe2000c721270 */
[C---:B------:R-:W-:Y:S01]  /*6f7e0*/  VIADD R6, R2.reuse, 0x17 ;  /* 0x0000001702067836 */ /* 0x040fe20000000000 */
[----:B0-----:R-:W-:Y:S01]  /*6f7f0*/  ISETP.LT.AND P0, PT, R3, UR73, !P0 ;  /* 0x0000004903007c0c */ /* 0x001fe2000c701270 */
[----:B------:R-:W0:Y:S01]  /*6f800*/  LDCU UR73, c[0x0][0x398] ;  /* 0x00007300ff4977ac */ /* 0x000e220008000800 */
[----:B------:R-:W-:Y:S01]  /*6f810*/  VIADD R5, R2, 0x16 ;  /* 0x0000001602057836 */ /* 0x000fe20000000000 */
[----:B------:R-:W0:Y:S01]  /*6f820*/  LDCU.64 UR32, c[0x0][0x398] ;  /* 0x00007300ff2077ac */ /* 0x000e220008000a00 */
[----:B-1----:R-:W-:-:S07]  /*6f830*/  VIADD R4, R4, UR31 ;  /* 0x0000001f04047c36 */ /* 0x002fce0008000000 */
[----:B------:R-:W-:Y:S01]  /*6f840*/  @P1 LOP3.LUT R10, R10, 0x40, RZ, 0xfc, !PT ;  /* 0x000000400a0a1812 */ /* 0x000fe200078efcff */
[----:B------:R1:W-:Y:S03]  /*6f850*/  STL [R1+0x116c], R4 ;  /* 0x00116c0401007387 */ /* 0x0003e60000100800 */
[----:B------:R-:W-:-:S04]  /*6f860*/  LOP3.LUT R10, R10, 0xffffffdf, RZ, 0xc0, !PT ;  /* 0xffffffdf0a0a7812 */ /* 0x000fc800078ec0ff */
[----:B------:R-:W-:Y:S02]  /*6f870*/  @P0 LOP3.LUT R10, R10, 0x20, RZ, 0xfc, !PT ;  /* 0x000000200a0a0812 */ /* 0x000fe400078efcff */
[----:B------:R-:W-:Y:S01]  /*6f880*/  ISETP.GE.AND P0, PT, R16, UR39, PT ;  /* 0x0000002710007c0c */ /* 0x000fe2000bf06270 */
[----:B-1----:R-:W-:Y:S01]  /*6f890*/  VIADD R4, R4, UR25 ;  /* 0x0000001904047c36 */ /* 0x002fe20008000000 */
[----:B------:R-:W-:Y:S01]  /*6f8a0*/  LOP3.LUT R10, R10, 0xffffffef, RZ, 0xc0, !PT ;  /* 0xffffffef0a0a7812 */ /* 0x000fe200078ec0ff */
[----:B------:R-:W-:Y:S01]  /*6f8b0*/  VIADD R16, R2, 0x14 ;  /* 0x0000001402107836 */ /* 0x000fe20000000000 */
[----:B------:R-:W-:Y:S01]  /*6f8c0*/  ISETP.LT.AND P1, PT, R28, UR20, !P0 ;  /* 0x000000141c007c0c */ /* 0x000fe2000c721270 */
[----:B------:R-:W1:Y:S01]  /*6f8d0*/  LDCU.64 UR38, c[0x0][0x398] ;  /* 0x00007300ff2677ac */ /* 0x000e620008000a00 */
[----:B------:R2:W-:Y:S01]  /*6f8e0*/  STL [R1+0x1170], R4 ;  /* 0x0011700401007387 */ /* 0x0005e20000100800 */
[----:B0-----:R-:W-:Y:S01]  /*6f8f0*/  ISETP.LT.AND P0, PT, R3, UR73, !P0 ;  /* 0x0000004903007c0c */ /* 0x001fe2000c701270 */
[----:B------:R-:W0:Y:S01]  /*6f900*/  LDCU UR73, c[0x0][0x398] ;  /* 0x00007300ff4977ac */ /* 0x000e220008000800 */
[----:B--2---:R-:W-:-:S05]  /*6f910*/  VIADD R4, R4, UR23 ;  /* 0x0000001704047c36 */ /* 0x004fca0008000000 */
[----:B------:R2:W-:Y:S03]  /*6f920*/  STL [R1+0x1174], R4 ;  /* 0x0011740401007387 */ /* 0x0005e60000100800 */
[----:B------:R-:W-:Y:S01]  /*6f930*/  @P1 LOP3.LUT R10, R10, 0x10, RZ, 0xfc, !PT ;  /* 0x000000100a0a1812 */ /* 0x000fe200078efcff */
[----:B--2---:R-:W-:Y:S01]  /*6f940*/  VIADD R4, R4, UR22 ;  /* 0x0000001604047c36 */ /* 0x004fe20008000000 */
[----:B------:R-:W2:Y:S02]  /*6f950*/  LDCU.64 UR22, c[0x0][0x398] ;  /* 0x00007300ff1677ac */ /* 0x000ea40008000a00 */
[----:B------:R-:W-:-:S04]  /*6f960*/  LOP3.LUT R10, R10, 0xfffffff7, RZ, 0xc0, !PT ;  /* 0xfffffff70a0a7812 */ /* 0x000fc800078ec0ff */
[----:B------:R-:W-:Y:S02]  /*6f970*/  @P0 LOP3.LUT R10, R10, 0x8, RZ, 0xfc, !PT ;  /* 0x000000080a0a0812 */ /* 0x000fe400078efcff */
[----:B------:R-:W-:Y:S01]  /*6f980*/  ISETP.GE.AND P0, PT, R7, UR45, PT ;  /* 0x0000002d07007c0c */ /* 0x000fe2000bf06270 */
[----:B------:R0:W-:Y:S01]  /*6f990*/  STL [R1+0x1178], R4 ;  /* 0x0011780401007387 */ /* 0x0001e20000100800 */
[----:B------:R-:W-:Y:S01]  /*6f9a0*/  LOP3.LUT R10, R10, 0xfffffffb, RZ, 0xc0, !PT ;  /* 0xfffffffb0a0a7812 */ /* 0x000fe200078ec0ff */
[----:B------:R-:W1:Y:S01]  /*6f9b0*/  LDCU.64 UR44, c[0x0][0x398] ;  /* 0x00007300ff2c77ac */ /* 0x000e620008000a00 */
[----:B--2---:R-:W-:Y:S01]  /*6f9c0*/  ISETP.LT.AND P1, PT, R28, UR22, !P0 ;  /* 0x000000161c007c0c */ /* 0x004fe2000c721270 */
[----:B0-----:R-:W-:Y:S01]  /*6f9d0*/  VIADD R4, R4, UR24 ;  /* 0x0000001804047c36 */ /* 0x001fe20008000000 */
[----:B------:R-:W0:Y:S01]  /*6f9e0*/  LDCU.64 UR24, c[0x0][0x398] ;  /* 0x00007300ff1877ac */ /* 0x000e220008000a00 */
[----:B------:R-:W-:Y:S01]  /*6f9f0*/  ISETP.LT.AND P0, PT, R3, UR73, !P0 ;  /* 0x0000004903007c0c */ /* 0x000fe2000c701270 */
[----:B------:R-:W2:Y:S09]  /*6fa00*/  LDCU UR73, c[0x0][0x398] ;  /* 0x00007300ff4977ac */ /* 0x000eb20008000800 */
[----:B------:R-:W-:-:S04]  /*6fa10*/  @P1 LOP3.LUT R10, R10, 0x4, RZ, 0xfc, !PT ;  /* 0x000000040a0a1812 */ /* 0x000fc800078efcff */
[----:B------:R-:W-:-:S04]  /*6fa20*/  LOP3.LUT R10, R10, 0xfffffffd, RZ, 0xc0, !PT ;  /* 0xfffffffd0a0a7812 */ /* 0x000fc800078ec0ff */
[----:B------:R-:W-:Y:S02]  /*6fa30*/  @P0 LOP3.LUT R10, R10, 0x2, RZ, 0xfc, !PT ;  /* 0x000000020a0a0812 */ /* 0x000fe400078efcff */
[----:B------:R-:W-:Y:S01]  /*6fa40*/  ISETP.GE.AND P0, PT, R6, UR51, PT ;  /* 0x0000003306007c0c */ /* 0x000fe2000bf06270 */
[----:B------:R1:W-:Y:S01]  /*6fa50*/  STL [R1+0x117c], R4 ;  /* 0x00117c0401007387 */ /* 0x0003e20000100800 */
[----:B------:R-:W-:Y:S01]  /*6fa60*/  LOP3.LUT R10, R10, 0xfffffffe, RZ, 0xc0, !PT ;  /* 0xfffffffe0a0a7812 */ /* 0x000fe200078ec0ff */
[----:B------:R-:W3:Y:S01]  /*6fa70*/  LDCU.64 UR50, c[0x0][0x398] ;  /* 0x00007300ff3277ac */ /* 0x000ee20008000a00 */
[----:B0-----:R-:W-:Y:S02]  /*6fa80*/  ISETP.LT.AND P1, PT, R28, UR24, !P0 ;  /* 0x000000181c007c0c */ /* 0x001fe4000c721270 */
[----:B--2---:R-:W-:Y:S01]  /*6fa90*/  ISETP.LT.AND P0, PT, R3, UR73, !P0 ;  /* 0x0000004903007c0c */ /* 0x004fe2000c701270 */
[----:B------:R-:W0:Y:S01]  /*6faa0*/  LDCU UR73, c[0x0][0x398] ;  /* 0x00007300ff4977ac */ /* 0x000e220008000800 */
[----:B-1----:R-:W-:-:S11]  /*6fab0*/  VIADD R4, R4, UR29 ;  /* 0x0000001d04047c36 */ /* 0x002fd60008000000 */
[----:B------:R-:W-:Y:S02]  /*6fac0*/  @P0 LOP3.LUT R9, R9, 0x80000000, RZ, 0xfc, !PT ;  /* 0x8000000009090812 */ /* 0x000fe400078efcff */
[----:B------:R-:W-:Y:S02]  /*6fad0*/  ISETP.GE.AND P0, PT, R5, UR57, PT ;  /* 0x0000003905007c0c */ /* 0x000fe4000bf06270 */
[----:B------:R-:W-:Y:S01]  /*6fae0*/  @P1 LOP3.LUT R10, R10, 0x1, RZ, 0xfc, !PT ;  /* 0x000000010a0a1812 */ /* 0x000fe200078efcff */
[----:B------:R1:W-:Y:S01]  /*6faf0*/  STL [R1+0x1180], R4 ;  /* 0x0011800401007387 */ /* 0x0003e20000100800 */
[----:B------:R-:W-:Y:S01]  /*6fb00*/  ISETP.LT.AND P1, PT, R28, UR26, !P0 ;  /* 0x0000001a1c007c0c */ /* 0x000fe2000c721270 */
[----:B------:R-:W-:Y:S01]  /*6fb10*/  VIADD R7, R2, 0x5 ;  /* 0x0000000502077836 */ /* 0x000fe20000000000 */
[----:B0-----:R-:W-:Y:S01]  /*6fb20*/  ISETP.LT.AND P0, PT, R3, UR73, !P0 ;  /* 0x0000004903007c0c */ /* 0x001fe2000c701270 */
[----:B------:R-:W0:Y:S01]  /*6fb30*/  LDCU UR73, c[0x0][0x398] ;  /* 0x00007300ff4977ac */ /* 0x000e220008000800 */
[----:B------:R-:W-:Y:S01]  /*6fb40*/  LOP3.LUT R9, R9, 0xbfffffff, RZ, 0xc0, !PT ;  /* 0xbfffffff09097812 */ /* 0x000fe200078ec0ff */
[----:B------:R-:W2:Y:S01]  /*6fb50*/  LDCU.64 UR56, c[0x0][0x398] ;  /* 0x00007300ff3877ac */ /* 0x000ea20008000a00 */
[----:B-1----:R-:W-:Y:S01]  /*6fb60*/  VIADD R4, R4, UR28 ;  /* 0x0000001c04047c36 */ /* 0x002fe20008000000 */
[----:B------:R-:W1:Y:S06]  /*6fb70*/  LDCU.64 UR28, c[0x0][0x398] ;  /* 0x00007300ff1c77ac */ /* 0x000e6c0008000a00 */
[----:B------:R-:W-:-:S04]  /*6fb80*/  @P1 LOP3.LUT R9, R9, 0x40000000, RZ, 0xfc, !PT ;  /* 0x4000000009091812 */ /* 0x000fc800078efcff */
[----:B------:R-:W-:-:S04]  /*6fb90*/  LOP3.LUT R9, R9, 0xdfffffff, RZ, 0xc0, !PT ;  /* 0xdfffffff09097812 */ /* 0x000fc800078ec0ff */
[----:B------:R-:W-:Y:S02]  /*6fba0*/  @P0 LOP3.LUT R9, R9, 0x20000000, RZ, 0xfc, !PT ;  /* 0x2000000009090812 */ /* 0x000fe400078efcff */
[----:B------:R-:W-:-:S04]  /*6fbb0*/  ISETP.GE.AND P0, PT, R15, UR17, PT ;  /* 0x000000110f007c0c */ /* 0x000fc8000bf06270 */
[----:B-1----:R-:W-:Y:S01]  /*6fbc0*/  ISETP.LT.AND P1, PT, R28, UR28, !P0 ;  /* 0x0000001c1c007c0c */ /* 0x002fe2000c721270 */
[----:B------:R1:W-:Y:S01]  /*6fbd0*/  STL [R1+0x1184], R4 ;  /* 0x0011840401007387 */ /* 0x0003e20000100800 */
[----:B0-----:R-:W-:Y:S01]  /*6fbe0*/  ISETP.LT.AND P0, PT, R3, UR73, !P0 ;  /* 0x0000004903007c0c */ /* 0x001fe2000c701270 */
[----:B------:R-:W0:Y:S01]  /*6fbf0*/  LDCU UR73, c[0x0][0x398] ;  /* 0x00007300ff4977ac */ /* 0x000e220008000800 */
[----:B------:R-:W-:Y:S01]  /*6fc00*/  LOP3.LUT R9, R9, 0xefffffff, RZ, 0xc0, !PT ;  /* 0xefffffff09097812 */ /* 0x000fe200078ec0ff */
[----:B-1----:R-:W-:Y:S01]  /*6fc10*/  VIADD R4, R4, UR30 ;  /* 0x0000001e04047c36 */ /* 0x002fe20008000000 */
[----:B------:R-:W1:Y:S07]  /*6fc20*/  LDCU.64 UR30, c[0x0][0x398] ;  /* 0x00007300ff1e77ac */ /* 0x000e6e0008000a00 */
[----:B------:R-:W-:-:S04]  /*6fc30*/  @P1 LOP3.LUT R9, R9, 0x10000000, RZ, 0xfc, !PT ;  /* 0x1000000009091812 */ /* 0x000fc800078efcff */
[----:B------:R-:W-:-:S04]  /*6fc40*/  LOP3.LUT R9, R9, 0xf7ffffff, RZ, 0xc0, !PT ;  /* 0xf7ffffff09097812 */ /* 0x000fc800078ec0ff */
[----:B------:R-:W-:Y:S02]  /*6fc50*/  @P0 LOP3.LUT R9, R9, 0x8000000, RZ, 0xfc, !PT ;  /* 0x0800000009090812 */ /* 0x000fe400078efcff */
[----:B------:R-:W-:-:S04]  /*6fc60*/  ISETP.GE.AND P0, PT, R16, UR19, PT ;  /* 0x0000001310007c0c */ /* 0x000fc8000bf06270 */
[----:B-1----:R-:W-:Y:S02]  /*6fc70*/  ISETP.LT.AND P1, PT, R28, UR30, !P0 ;  /* 0x0000001e1c007c0c */ /* 0x002fe4000c721270 */
[----:B0-----:R-:W-:Y:S01]  /*6fc80*/  ISETP.LT.AND P0, PT, R3, UR73, !P0 ;  /* 0x0000004903007c0c */ /* 0x001fe2000c701270 */
[----:B------:R-:W0:Y:S01]  /*6fc90*/  LDCU UR73, c[0x0][0x398] ;  /* 0x00007300ff4977ac */ /* 0x000e220008000800 */
[----:B------:R-:W-:-:S09]  /*6fca0*/  LOP3.LUT R9, R9, 0xfbffffff, RZ, 0xc0, !PT ;  /* 0xfbffffff09097812 */ /* 0x000fd200078ec0ff */
[----:B------:R-:W-:-:S04]  /*6fcb0*/  @P1 LOP3.LUT R9, R9, 0x4000000, RZ, 0xfc, !PT ;  /* 0x0400000009091812 */ /* 0x000fc800078efcff */
[----:B------:R-:W-:-:S04]  /*6fcc0*/  LOP3.LUT R9, R9, 0xfdffffff, RZ, 0xc0, !PT ;  /* 0xfdffffff09097812 */ /* 0x000fc800078ec0ff */
[----:B------:R-:W-:Y:S02]  /*6fcd0*/  @P0 LOP3.LUT R9, R9, 0x2000000, RZ, 0xfc, !PT ;  /* 0x0200000009090812 */ /* 0x000fe400078efcff */
[----:B------:R-:W-:Y:S01]  /*6fce0*/  ISETP.GE.AND P0, PT, R17, UR21, PT ;  /* 0x0000001511007c0c */ /* 0x000fe2000bf06270 */
[----:B------:R1:W-:Y:S03]  /*6fcf0*/  STL [R1+0x1188], R4 ;  /* 0x0011880401007387 */ /* 0x0003e60000100800 */
[----:B------:R-:W-:Y:S01]  /*6fd00*/  ISETP.LT.AND P1, PT, R28, UR32, !P0 ;  /* 0x000000201c007c0c */ /* 0x000fe2000c721270 */
[----:B-1----:R-:W-:Y:S01]  /*6fd10*/  VIADD R4, R4, UR35 ;  /* 0x0000002304047c36 */ /* 0x002fe20008000000 */
[----:B0-----:R-:W-:Y:S01]  /*6fd20*/  ISETP.LT.AND P0, PT, R3, UR73, !P0 ;  /* 0x0000004903007c0c */ /* 0x001fe2000c701270 */
[----:B------:R-:W0:Y:S03]  /*6fd30*/  LDCU UR73, c[0x0][0x398] ;  /* 0x00007300ff4977ac */ /* 0x000e260008000800 */
[----:B------:R1:W-:Y:S01]  /*6fd40*/  STL [R1+0x118c], R4 ;  /* 0x00118c0401007387 */ /* 0x0003e20000100800 */
[----:B------:R-:W-:Y:S01]  /*6fd50*/  LOP3.LUT R9, R9, 0xfeffffff, RZ, 0xc0, !PT ;  /* 0xfeffffff09097812 */ /* 0x000fe200078ec0ff */
[----:B-1----:R-:W-:Y:S01]  /*6fd60*/  VIADD R4, R4, UR34 ;  /* 0x0000002204047c36 */ /* 0x002fe20008000000 */
[----:B------:R-:W1:Y:S04]  /*6fd70*/  LDCU.64 UR34, c[0x0][0x398] ;  /* 0x00007300ff2277ac */ /* 0x000e680008000a00 */
[----:B------:R-:W-:-:S04]  /*6fd80*/  @P1 LOP3.LUT R9, R9, 0x1000000, RZ, 0xfc, !PT ;  /* 0x0100000009091812 */ /* 0x000fc800078efcff */
[----:B------:R-:W-:-:S04]  /*6fd90*/  LOP3.LUT R9, R9, 0xff7fffff, RZ, 0xc0, !PT ;  /* 0xff7fffff09097812 */ /* 0x000fc800078ec0ff */
[----:B------:R-:W-:Y:S02]  /*6fda0*/  @P0 LOP3.LUT R9, R9, 0x800000, RZ, 0xfc, !PT ;  /* 0x0080000009090812 */ /* 0x000fe400078efcff */
[----:B------:R-:W-:Y:S01]  /*6fdb0*/  ISETP.GE.AND P0, PT, R18, UR23, PT ;  /* 0x0000001712007c0c */ /* 0x000fe2000bf06270 */
[----:B------:R2:W-:Y:S03]  /*6fdc0*/  STL [R1+0x1190], R4 ;  /* 0x0011900401007387 */ /* 0x0005e60000100800 */
[----:B-1----:R-:W-:Y:S02]  /*6fdd0*/  ISETP.LT.AND P1, PT, R28, UR34, !P0 ;  /* 0x000000221c007c0c */ /* 0x002fe4000c721270 */
[----:B0-----:R-:W-:Y:S01]  /*6fde0*/  ISETP.LT.AND P0, PT, R3, UR73, !P0 ;  /* 0x0000004903007c0c */ /* 0x001fe2000c701270 */
[----:B------:R-:W0:Y:S01]  /*6fdf0*/  LDCU UR73, c[0x0][0x398] ;  /* 0x00007300ff4977ac */ /* 0x000e220008000800 */
[----:B--2---:R-:W-:Y:S01]  /*6fe00*/  VIADD R4, R4, UR36 ;  /* 0x0000002404047c36 */ /* 0x004fe20008000000 */
[----:B------:R-:W-:Y:S01]  /*6fe10*/  LOP3.LUT R9, R9, 0xffbfffff, RZ, 0xc0, !PT ;  /* 0xffbfffff09097812 */ /* 0x000fe200078ec0ff */
        /* <DEDUP_REMOVED lines=27> */
[----:B-1----:R-:W-:Y:S01]  /*6ffd0*/  ISETP.LT.AND P1, PT, R28, UR40, !P0 ;  /* 0x000000281c007c0c */ /* 0x002fe2000c721270 */
[----:B--2---:R-:W-:Y:S01]  /*6ffe0*/  VIADD R4, R4, UR42 ;  /* 0x0000002a04047c36 */ /* 0x004fe20008000000 */
[----:B------:R-:W1:Y:S01]  /*6fff0*/  LDCU.64 UR42, c[0x0][0x398] ;  /* 0x00007300ff2a77ac */ /* 0x000e620008000a00 */
[----:B0-----:R-:W-:Y:S02]  /*70000*/  ISETP.LT.AND P0, PT, R3, UR73, !P0 ;  /* 0x0000004903007c0c */ /* 0x001fe4000c701270 */
[----:B------:R-:W-:Y:S01]  /*70010*/  LOP3.LUT R9, R9, 0xfffeffff, RZ, 0xc0, !PT ;  /* 0xfffeffff09097812 */ /* 0x000fe200078ec0ff */
[----:B------:R3:W-:Y:S01]  /*70020*/  STL [R1+0x11a0], R4 ;  /* 0x0011a00401007387 */ /* 0x0007e20000100800 */
[----:B------:R-:W0:Y:S06]  /*70030*/  LDCU UR73, c[0x0][0x398] ;  /* 0x00007300ff4977ac */ /* 0x000e2c0008000800 */
[----:B------:R-:W-:Y:S01]  /*70040*/  @P1 LOP3.LUT R9, R9, 0x10000, RZ, 0xfc, !PT ;  /* 0x0001000009091812 */ /* 0x000fe200078efcff */
[----:B---3--:R-:W-:-:S03]  /*70050*/  VIADD R4, R4, UR47 ;  /* 0x0000002f04047c36 */ /* 0x008fc60008000000 */
[----:B------:R-:W-:Y:S02]  /*70060*/  LOP3.LUT R9, R9, 0xffff7fff, RZ, 0xc0, !PT ;  /* 0xffff7fff09097812 */ /* 0x000fe400078ec0ff */
[----:B------:R2:W-:Y:S02]  /*70070*/  STL [R1+0x11a4], R4 ;  /* 0x0011a40401007387 */ /* 0x0005e40000100800 */
[----:B------:R-:W-:Y:S02]  /*70080*/  @P0 LOP3.LUT R9, R9, 0x8000, RZ, 0xfc, !PT ;  /* 0x0000800009090812 */ /* 0x000fe400078efcff */
[----:B------:R-:W-:Y:S01]  /*70090*/  ISETP.GE.AND P0, PT, R22, UR31, PT ;  /* 0x0000001f16007c0c */ /* 0x000fe2000bf06270 */
[----:B--2---:R-:W-:-:S03]  /*700a0*/  VIADD R4, R4, UR46 ;  /* 0x0000002e04047c36 */ /* 0x004fc60008000000 */
[----:B-1----:R-:W-:Y:S01]  /*700b0*/  ISETP.LT.AND P1, PT, R28, UR42, !P0 ;  /* 0x0000002a1c007c0c */ /* 0x002fe2000c721270 */
[----:B------:R-:W1:Y:S01]  /*700c0*/  LDCU.64 UR46, c[0x0][0x398] ;  /* 0x00007300ff2e77ac */ /* 0x000e620008000a00 */
[----:B------:R2:W-:Y:S02]  /*700d0*/  STL [R1+0x11a8], R4 ;  /* 0x0011a80401007387 */ /* 0x0005e40000100800 */
[----:B--2---:R-:W-:Y:S01]  /*700e0*/  VIADD R4, R4, UR48 ;  /* 0x0000003004047c36 */ /* 0x004fe20008000000 */
[----:B0-----:R-:W-:Y:S01]  /*700f0*/  ISETP.LT.AND P0, PT, R3, UR73, !P0 ;  /* 0x0000004903007c0c */ /* 0x001fe2000c701270 */
[----:B------:R-:W0:Y:S03]  /*70100*/  LDCU UR73, c[0x0][0x398] ;  /* 0x00007300ff4977ac */ /* 0x000e260008000800 */
[----:B------:R2:W-:Y:S01]  /*70110*/  STL [R1+0x11ac], R4 ;  /* 0x0011ac0401007387 */ /* 0x0005e20000100800 */
[----:B------:R-:W-:Y:S01]  /*70120*/  LOP3.LUT R9, R9, 0xffffbfff, RZ, 0xc0, !PT ;  /* 0xffffbfff09097812 */ /* 0x000fe200078ec0ff */
[----:B------:R-:W3:Y:S01]  /*70130*/  LDCU.64 UR48, c[0x0][0x398] ;  /* 0x00007300ff3077ac */ /* 0x000ee20008000a00 */
[----:B--2---:R-:W-:-:S05]  /*70140*/  VIADD R4, R4, UR53 ;  /* 0x0000003504047c36 */ /* 0x004fca0008000000 */
[----:B------:R2:W-:Y:S01]  /*70150*/  STL [R1+0x11b0], R4 ;  /* 0x0011b00401007387 */ /* 0x0005e20000100800 */
[----:B------:R-:W-:Y:S01]  /*70160*/  @P1 LOP3.LUT R9, R9, 0x4000, RZ, 0xfc, !PT ;  /* 0x0000400009091812 */ /* 0x000fe200078efcff */
[----:B--2---:R-:W-:-:S03]  /*70170*/  VIADD R4, R4, UR52 ;  /* 0x0000003404047c36 */ /* 0x004fc60008000000 */
[----:B------:R-:W-:Y:S01]  /*70180*/  LOP3.LUT R9, R9, 0xffffdfff, RZ, 0xc0, !PT ;  /* 0xffffdfff09097812 */ /* 0x000fe200078ec0ff */
[----:B------:R-:W2:Y:S01]  /*70190*/  LDCU.64 UR52, c[0x0][0x398] ;  /* 0x00007300ff3477ac */ /* 0x000ea20008000a00 */
[----:B------:R0:W-:Y:S02]  /*701a0*/  STL [R1+0x11b4], R4 ;  /* 0x0011b40401007387 */ /* 0x0001e40000100800 */
[----:B------:R-:W-:Y:S02]  /*701b0*/  @P0 LOP3.LUT R9, R9, 0x2000, RZ, 0xfc, !PT ;  /* 0x0000200009090812 */ /* 0x000fe400078efcff */
[----:B------:R-:W-:Y:S01]  /*701c0*/  ISETP.GE.AND P0, PT, R24, UR33, PT ;  /* 0x0000002118007c0c */ /* 0x000fe2000bf06270 */
[----:B0-----:R-:W-:-:S03]  /*701d0*/  VIADD R4, R4, UR54 ;  /* 0x0000003604047c36 */ /* 0x001fc60008000000 */
[----:B------:R-:W-:Y:S01]  /*701e0*/  ISETP.LT.AND P1, PT, R28, UR44, !P0 ;  /* 0x0000002c1c007c0c */ /* 0x000fe2000c721270 */
[----:B------:R-:W0:Y:S01]  /*701f0*/  LDCU.64 UR54, c[0x0][0x398] ;  /* 0x00007300ff3677ac */ /* 0x000e220008000a00 */
[----:B------:R-:W-:Y:S01]  /*70200*/  VIADD R5, R4, UR61 ;  /* 0x0000003d04057c36 */ /* 0x000fe20008000000 */
[----:B------:R1:W-:Y:S03]  /*70210*/  STL [R1+0x11b8], R4 ;  /* 0x0011b80401007387 */ /* 0x0003e60000100800 */
[----:B------:R-:W-:Y:S01]  /*70220*/  VIADD R6, R5, UR60 ;  /* 0x0000003c05067c36 */ /* 0x000fe20008000000 */
[----:B------:R-:W-:Y:S01]  /*70230*/  STL [R1+0x11bc], R5 ;  /* 0x0011bc0501007387 */ /* 0x000fe20000100800 */
[----:B------:R-:W-:Y:S01]  /*70240*/  ISETP.LT.AND P0, PT, R3, UR73, !P0 ;  /* 0x0000004903007c0c */ /* 0x000fe2000c701270 */
[----:B------:R-:W0:Y:S02]  /*70250*/  LDCU UR73, c[0x0][0x398] ;  /* 0x00007300ff4977ac */ /* 0x000e240008000800 */
[----:B------:R2:W-:Y:S01]  /*70260*/  STL [R1+0x11c0], R6 ;  /* 0x0011c00601007387 */ /* 0x0005e20000100800 */
[----:B------:R-:W-:Y:S01]  /*70270*/  LOP3.LUT R9, R9, 0xffffefff, RZ, 0xc0, !PT ;  /* 0xffffefff09097812 */ /* 0x000fe200078ec0ff */
[----:B-1----:R-:W-:Y:S01]  /*70280*/  VIADD R4, R2, 0x7 ;  /* 0x0000000702047836 */ /* 0x002fe20000000000 */
[----:B---3--:R-:W-:Y:S01]  /*70290*/  ISETP.GE.AND P4, PT, R7, UR49, PT ;  /* 0x0000003107007c0c */ /* 0x008fe2000bf86270 */
[----:B------:R-:W3:Y:S01]  /*702a0*/  LDL.LU R15, [R1+0x2094] ;  /* 0x00209400010f7983 */ /* 0x000ee20000300800 */
[----:B------:R-:W1:Y:S01]  /*702b0*/  LDCU.64 UR60, c[0x0][0x398] ;  /* 0x00007300ff3c77ac */ /* 0x000e620008000a00 */
[----:B--2---:R-:W-:Y:S01]  /*702c0*/  VIADD R6, R6, UR62 ;  /* 0x0000003e06067c36 */ /* 0x004fe20008000000 */
[----:B------:R-:W-:Y:S01]  /*702d0*/  @P1 LOP3.LUT R9, R9, 0x1000, RZ, 0xfc, !PT ;  /* 0x0000100009091812 */ /* 0x000fe200078efcff */
[----:B------:R-:W-:Y:S01]  /*702e0*/  VIADD R5, R2, 0x6 ;  /* 0x0000000602057836 */ /* 0x000fe20000000000 */
[----:B------:R-:W2:Y:S02]  /*702f0*/  LDCU.64 UR62, c[0x0][0x398] ;  /* 0x00007300ff3e77ac */ /* 0x000ea40008000a00 */
[----:B------:R0:W-:Y:S04]  /*70300*/  STL [R1+0x11c4], R6 ;  /* 0x0011c40601007387 */ /* 0x0001e80000100800 */
[----:B------:R-:W2:Y:S01]  /*70310*/  LDL.LU R16, [R1+0x2090] ;  /* 0x0020900001107983 */ /* 0x000ea20000300800 */
[----:B0-----:R-:W-:Y:S01]  /*70320*/  VIADD R6, R6, UR4 ;  /* 0x0000000406067c36 */ /* 0x001fe20008000000 */
[----:B------:R-:W-:-:S04]  /*70330*/  LOP3.LUT R9, R9, 0xfffff7ff, RZ, 0xc0, !PT ;  /* 0xfffff7ff09097812 */ /* 0x000fc800078ec0ff */
[----:B------:R0:W-:Y:S01]  /*70340*/  STL [R1+0x11c8], R6 ;  /* 0x0011c80601007387 */ /* 0x0001e20000100800 */
[----:B------:R-:W-:-:S03]  /*70350*/  @P0 LOP3.LUT R9, R9, 0x800, RZ, 0xfc, !PT ;  /* 0x0000080009090812 */ /* 0x000fc600078efcff */
[----:B------:R-:W2:Y:S01]  /*70360*/  LDL.LU R17, [R1+0x208c] ;  /* 0x00208c0001117983 */ /* 0x000ea20000300800 */
[----:B0-----:R-:W-:Y:S01]  /*70370*/  VIADD R6, R6, UR5 ;  /* 0x0000000506067c36 */ /* 0x001fe20008000000 */
[----:B------:R-:W-:-:S04]  /*70380*/  ISETP.GE.AND P0, PT, R27, UR35, PT ;  /* 0x000000231b007c0c */ /* 0x000fc8000bf06270 */
[----:B------:R0:W-:Y:S01]  /*70390*/  STL [R1+0x11cc], R6 ;  /* 0x0011cc0601007387 */ /* 0x0001e20000100800 */
[----:B------:R-:W-:-:S03]  /*703a0*/  ISETP.LT.AND P1, PT, R28, UR46, !P0 ;  /* 0x0000002e1c007c0c */ /* 0x000fc6000c721270 */
[----:B------:R-:W2:Y:S01]  /*703b0*/  LDL.LU R18, [R1+0x2088] ;  /* 0x0020880001127983 */ /* 0x000ea20000300800 */
[----:B0-----:R-:W-:-:S05]  /*703c0*/  VIADD R6, R6, UR6 ;  /* 0x0000000606067c36 */ /* 0x001fca0008000000 */
[----:B------:R0:W-:Y:S01]  /*703d0*/  STL [R1+0x11d0], R6 ;  /* 0x0011d00601007387 */ /* 0x0001e20000100800 */
[----:B------:R-:W-:Y:S01]  /*703e0*/  ISETP.LT.AND P0, PT, R3, UR73, !P0 ;  /* 0x0000004903007c0c */ /* 0x000fe2000c701270 */
[----:B------:R-:W1:Y:S02]  /*703f0*/  LDCU UR73, c[0x0][0x398] ;  /* 0x00007300ff4977ac */ /* 0x000e640008000800 */
[----:B------:R-:W2:Y:S01]  /*70400*/  LDL.LU R19, [R1+0x2084] ;  /* 0x0020840001137983 */ /* 0x000ea20000300800 */
[----:B0-----:R-:W-:Y:S01]  /*70410*/  VIADD R6, R6, UR7 ;  /* 0x0000000706067c36 */ /* 0x001fe20008000000 */
[----:B------:R-:W-:-:S04]  /*70420*/  LOP3.LUT R9, R9, 0xfffffbff, RZ, 0xc0, !PT ;  /* 0xfffffbff09097812 */ /* 0x000fc800078ec0ff */
[----:B------:R0:W-:Y:S01]  /*70430*/  STL [R1+0x11d4], R6 ;  /* 0x0011d40601007387 */ /* 0x0001e20000100800 */
[----:B------:R-:W-:-:S03]  /*70440*/  @P1 LOP3.LUT R9, R9, 0x400, RZ, 0xfc, !PT ;  /* 0x0000040009091812 */ /* 0x000fc600078efcff */
[----:B------:R-:W2:Y:S01]  /*70450*/  LDL.LU R20, [R1+0x2080] ;  /* 0x0020800001147983 */ /* 0x000ea20000300800 */
[----:B0-----:R-:W-:-:S05]  /*70460*/  VIADD R6, R6, UR8 ;  /* 0x0000000806067c36 */ /* 0x001fca0008000000 */
[----:B------:R0:W-:Y:S01]  /*70470*/  STL [R1+0x11d8], R6 ;  /* 0x0011d80601007387 */ /* 0x0001e20000100800 */
[----:B------:R-:W-:-:S03]  /*70480*/  LOP3.LUT R9, R9, 0xfffffdff, RZ, 0xc0, !PT ;  /* 0xfffffdff09097812 */ /* 0x000fc600078ec0ff */
[----:B------:R-:W2:Y:S01]  /*70490*/  LDL.LU R21, [R1+0x207c] ;  /* 0x00207c0001157983 */ /* 0x000ea20000300800 */
[----:B0-----:R-:W-:Y:S01]  /*704a0*/  VIADD R6, R6, UR9 ;  /* 0x0000000906067c36 */ /* 0x001fe20008000000 */
[----:B------:R-:W-:-:S04]  /*704b0*/  @P0 LOP3.LUT R9, R9, 0x200, RZ, 0xfc, !PT ;  /* 0x0000020009090812 */ /* 0x000fc800078efcff */
[----:B------:R0:W-:Y:S01]  /*704c0*/  STL [R1+0x11dc], R6 ;  /* 0x0011dc0601007387 */ /* 0x0001e20000100800 */
[----:B------:R-:W-:-:S03]  /*704d0*/  ISETP.GE.AND P0, PT, R23, UR37, PT ;  /* 0x0000002517007c0c */ /* 0x000fc6000bf06270 */
[----:B------:R-:W2:Y:S01]  /*704e0*/  LDL.LU R22, [R1+0x2078] ;  /* 0x0020780001167983 */ /* 0x000ea20000300800 */
[----:B0-----:R-:W-:Y:S01]  /*704f0*/  VIADD R6, R6, UR10 ;  /* 0x0000000a06067c36 */ /* 0x001fe20008000000 */
[----:B------:R-:W-:-:S04]  /*70500*/  ISETP.LT.AND P1, PT, R28, UR48, !P0 ;  /* 0x000000301c007c0c */ /* 0x000fc8000c721270 */
[----:B------:R0:W-:Y:S04]  /*70510*/  STL [R1+0x11e4], R6 ;  /* 0x0011e40601007387 */ /* 0x0001e80000100800 */
[----:B------:R-:W2:Y:S01]  /*70520*/  LDL.LU R24, [R1+0x2074] ;  /* 0x0020740001187983 */ /* 0x000ea20000300800 */
[----:B0-----:R-:W-:Y:S01]  /*70530*/  VIADD R6, R6, UR11 ;  /* 0x0000000b06067c36 */ /* 0x001fe20008000000 */
[----:B-1----:R-:W-:Y:S01]  /*70540*/  ISETP.LT.AND P0, PT, R3, UR73, !P0 ;  /* 0x0000004903007c0c */ /* 0x002fe2000c701270 */
[----:B------:R-:W0:Y:S03]  /*70550*/  LDCU UR73, c[0x0][0x398] ;  /* 0x00007300ff4977ac */ /* 0x000e260008000800 */
[----:B------:R1:W-:Y:S01]  /*70560*/  STL [R1+0x11e8], R6 ;  /* 0x0011e80601007387 */ /* 0x0003e20000100800 */
[----:B------:R-:W-:-:S03]  /*70570*/  LOP3.LUT R9, R9, 0xfffffeff, RZ, 0xc0, !PT ;  /* 0xfffffeff09097812 */ /* 0x000fc600078ec0ff */
[----:B------:R-:W2:Y:S01]  /*70580*/  LDL.LU R27, [R1+0x2070] ;  /* 0x00207000011b7983 */ /* 0x000ea20000300800 */
[----:B-1----:R-:W-:Y:S01]  /*70590*/  VIADD R6, R6, UR12 ;  /* 0x0000000c06067c36 */ /* 0x002fe20008000000 */
[----:B------:R-:W-:-:S04]  /*705a0*/  @P1 LOP3.LUT R9, R9, 0x100, RZ, 0xfc, !PT ;  /* 0x0000010009091812 */ /* 0x000fc800078efcff */
[----:B------:R1:W-:Y:S01]  /*705b0*/  STL [R1+0x11ec], R6 ;  /* 0x0011ec0601007387 */ /* 0x0003e20000100800 */
[----:B------:R-:W-:-:S03]  /*705c0*/  LOP3.LUT R9, R9, 0xffffff7f, RZ, 0xc0, !PT ;  /* 0xffffff7f09097812 */ /* 0x000fc600078ec0ff */
[----:B------:R-:W2:Y:S01]  /*705d0*/  LDL.LU R23, [R1+0x206c] ;  /* 0x00206c0001177983 */ /* 0x000ea20000300800 */
[----:B-1----:R-:W-:-:S05]  /*705e0*/  VIADD R6, R6, UR13 ;  /* 0x0000000d06067c36 */ /* 0x002fca0008000000 */
[----:B------:R1:W-:Y:S01]  /*705f0*/  STL [R1+0x11f4], R6 ;  /* 0x0011f40601007387 */ /* 0x0003e20000100800 */
[----:B------:R-:W-:Y:S02]  /*70600*/  @P0 LOP3.LUT R9, R9, 0x80, RZ, 0xfc, !PT ;  /* 0x0000008009090812 */ /* 0x000fe400078efcff */
[----:B------:R-:W-:Y:S01]  /*70610*/  ISETP.GE.AND P0, PT, R25, UR39, PT ;  /* 0x0000002719007c0c */ /* 0x000fe2000bf06270 */
[----:B-1----:R-:W-:-:S05]  /*70620*/  VIADD R6, R6, UR14 ;  /* 0x0000000e06067c36 */ /* 0x002fca0008000000 */
[----:B------:R4:W-:Y:S04]  /*70630*/  STL [R1+0x1200], R6 ;  /* 0x0012000601007387 */ /* 0x0009e80000100800 */
[----:B------:R-:W2:Y:S01]  /*70640*/  LDL.LU R25, [R1+0x374] ;  /* 0x0003740001197983 */ /* 0x000ea20000300800 */
[----:B------:R-:W-:Y:S02]  /*70650*/  ISETP.LT.AND P1, PT, R28, UR50, !P0 ;  /* 0x000000321c007c0c */ /* 0x000fe4000c721270 */
[----:B0-----:R-:W-:Y:S01]  /*70660*/  ISETP.LT.AND P0, PT, R3, UR73, !P0 ;  /* 0x0000004903007c0c */ /* 0x001fe2000c701270 */
[----:B------:R-:W0:Y:S01]  /*70670*/  LDCU UR73, c[0x0][0x398] ;  /* 0x00007300ff4977ac */ /* 0x000e220008000800 */
[----:B------:R-:W-:-:S09]  /*70680*/  LOP3.LUT R9, R9, 0xffffffbf, RZ, 0xc0, !PT ;  /* 0xffffffbf09097812 */ /* 0x000fd200078ec0ff */
[----:B------:R-:W-:-:S04]  /*70690*/  @P1 LOP3.LUT R9, R9, 0x40, RZ, 0xfc, !PT ;  /* 0x0000004009091812 */ /* 0x000fc800078efcff */
[----:B------:R-:W-:-:S04]  /*706a0*/  LOP3.LUT R9, R9, 0xffffffdf, RZ, 0xc0, !PT ;  /* 0xffffffdf09097812 */ /* 0x000fc800078ec0ff */
[----:B------:R-:W-:Y:S02]  /*706b0*/  @P0 LOP3.LUT R9, R9, 0x20, RZ, 0xfc, !PT ;  /* 0x0000002009090812 */ /* 0x000fe400078efcff */
[----:B------:R-:W-:-:S04]  /*706c0*/  ISETP.GE.AND P0, PT, R26, UR41, PT ;  /* 0x000000291a007c0c */ /* 0x000fc8000bf06270 */
        /* <DEDUP_REMOVED lines=8> */
[----:B------:R-:W-:Y:S01]  /*70750*/  ISETP.LT.AND P1, PT, R28, UR54, !P0 ;  /* 0x000000361c007c0c */ /* 0x000fe2000c721270 */
[----:B----4-:R-:W-:Y:S01]  /*70760*/  VIADD R6, R6, UR15 ;  /* 0x0000000f06067c36 */ /* 0x010fe20008000000 */
[----:B0-----:R-:W-:Y:S01]  /*70770*/  ISETP.LT.AND P0, PT, R3, UR73, !P0 ;  /* 0x0000004903007c0c */ /* 0x001fe2000c701270 */
[----:B------:R-:W0:Y:S01]  /*70780*/  LDCU UR73, c[0x0][0x398] ;  /* 0x00007300ff4977ac */ /* 0x000e220008000800 */
[----:B------:R-:W-:Y:S02]  /*70790*/  LOP3.LUT R9, R9, 0xfffffffb, RZ, 0xc0, !PT ;  /* 0xfffffffb09097812 */ /* 0x000fe400078ec0ff */
[----:B------:R1:W-:Y:S04]  /*707a0*/  STL [R1+0x11fc], R6 ;  /* 0x0011fc0601007387 */ /* 0x0003e80000100800 */
[----:B------:R-:W4:Y:S03]  /*707b0*/  LDL.LU R26, [R1+0x2068] ;  /* 0x00206800011a7983 */ /* 0x000f260000300800 */
[----:B------:R-:W-:Y:S01]  /*707c0*/  @P1 LOP3.LUT R9, R9, 0x4, RZ, 0xfc, !PT ;  /* 0x0000000409091812 */ /* 0x000fe200078efcff */
[----:B------:R-:W3:Y:S01]  /*707d0*/  LDL.LU R29, [R1+0x2064] ;  /* 0x00206400011d7983 */ /* 0x000ee20000300800 */
[----:B-1----:R-:W-:-:S02]  /*707e0*/  VIADD R6, R6, UR64 ;  /* 0x0000004006067c36 */ /* 0x002fc40008000000 */
[----:B------:R-:W-:-:S03]  /*707f0*/  LOP3.LUT R9, R9, 0xfffffffd, RZ, 0xc0, !PT ;  /* 0xfffffffd09097812 */ /* 0x000fc600078ec0ff */
[----:B------:R1:W-:Y:S01]  /*70800*/  STL [R1+0x11f8], R6 ;  /* 0x0011f80601007387 */ /* 0x0003e20000100800 */
[----:B------:R-:W-:Y:S02]  /*70810*/  @P0 LOP3.LUT R9, R9, 0x2, RZ, 0xfc, !PT ;  /* 0x0000000209090812 */ /* 0x000fe400078efcff */
[----:B------:R-:W-:Y:S02]  /*70820*/  ISETP.GE.AND P0, PT, R4, UR45, PT ;  /* 0x0000002d04007c0c */ /* 0x000fe4000bf06270 */
[----:B------:R-:W3:Y:S01]  /*70830*/  LDL.LU R4, [R1+0x2060] ;  /* 0x0020600001047983 */ /* 0x000ee20000300800 */
[----:B-1----:R-:W-:Y:S01]  /*70840*/  VIADD R6, R6, UR65 ;  /* 0x0000004106067c36 */ /* 0x002fe20008000000 */
[----:B------:R-:W-:-:S04]  /*70850*/  ISETP.GE.AND P2, PT, R5, UR47, PT ;  /* 0x0000002f05007c0c */ /* 0x000fc8000bf46270 */
[----:B------:R1:W-:Y:S04]  /*70860*/  STL [R1+0x11f0], R6 ;  /* 0x0011f00601007387 */ /* 0x0003e80000100800 */
[----:B------:R-:W3:Y:S01]  /*70870*/  LDL.LU R5, [R1+0x205c] ;  /* 0x00205c0001057983 */ /* 0x000ee20000300800 */
[----:B-1----:R-:W-:-:S05]  /*70880*/  VIADD R6, R6, UR66 ;  /* 0x0000004206067c36 */ /* 0x002fca0008000000 */
[----:B------:R1:W-:Y:S02]  /*70890*/  STL [R1+0x11e0], R6 ;  /* 0x0011e00601007387 */ /* 0x0003e40000100800 */
[----:B-1----:R-:W-:-:S05]  /*708a0*/  VIADD R6, R6, UR67 ;  /* 0x0000004306067c36 */ /* 0x002fca0008000000 */
[----:B------:R1:W-:Y:S04]  /*708b0*/  STL [R1+0x1204], R6 ;  /* 0x0012040601007387 */ /* 0x0003e80000100800 */
[----:B-1----:R-:W4:Y:S04]  /*708c0*/  LDL.LU R6, [R1+0x2058] ;  /* 0x0020580001067983 */ /* 0x002f280000300800 */
[----:B------:R-:W4:Y:S01]  /*708d0*/  LDL.LU R7, [R1+0x2054] ;  /* 0x0020540001077983 */ /* 0x000f220000300800 */
[----:B--2---:R-:W-:-:S03]  /*708e0*/  R2UR.FILL UR58, R25 ;  /* 0x00000000193a72ca */ /* 0x004fc600004e0000 */
[----:B------:R-:W2:Y:S01]  /*708f0*/  LDL.LU R25, [R1+0x2050] ;  /* 0x0020500001197983 */ /* 0x000ea20000300800 */
[C---:B------:R-:W-:Y:S02]  /*70900*/  ISETP.LT.AND P1, PT, R28.reuse, UR56, !P0 ;  /* 0x000000381c007c0c */ /* 0x040fe4000c721270 */
[----:B------:R-:W-:Y:S02]  /*70910*/  LOP3.LUT R9, R9, 0xfffffffe, RZ, 0xc0, !PT ;  /* 0xfffffffe09097812 */ /* 0x000fe400078ec0ff */
[----:B0-----:R-:W-:Y:S02]  /*70920*/  ISETP.LT.AND P0, PT, R3, UR73, !P0 ;  /* 0x0000004903007c0c */ /* 0x001fe4000c701270 */
[----:B------:R-:W-:-:S07]  /*70930*/  ISETP.LT.AND P3, PT, R28, UR68, !P4 ;  /* 0x000000441c007c0c */ /* 0x000fce000e761270 */
[----:B------:R-:W-:Y:S02]  /*70940*/  @P1 LOP3.LUT R9, R9, 0x1, RZ, 0xfc, !PT ;  /* 0x0000000109091812 */ /* 0x000fe400078efcff */
[----:B------:R-:W-:Y:S02]  /*70950*/  ISETP.LT.AND P1, PT, R28, UR60, !P2 ;  /* 0x0000003c1c007c0c */ /* 0x000fe4000d721270 */
[----:B------:R-:W-:Y:S01]  /*70960*/  ISETP.LT.AND P2, PT, R3, UR62, !P2 ;  /* 0x0000003e03007c0c */ /* 0x000fe2000d741270 */
[----:B---3--:R-:W-:Y:S01]  /*70970*/  STL.64 [R1+0x21e0], R4 ;  /* 0x0021e00401007387 */ /* 0x008fe20000100a00 */
[----:B------:R-:W-:Y:S01]  /*70980*/  BAR.SYNC.DEFER_BLOCKING 0x0 ;  /* 0x0000000000007b1d */ /* 0x000fe20000010000 */
[----:B------:R-:W-:-:S05]  /*70990*/  ISETP.LT.AND P5, PT, R2, UR63, !P5 ;  /* 0x0000003f02007c0c */ /* 0x000fca000efa1270 */
[----:B------:R-:W0:Y:S01]  /*709a0*/  LDCU UR4, c[0x0][0x398] ;  /* 0x00007300ff0477ac */ /* 0x000e220008000800 */
[----:B------:R-:W-:Y:S01]  /*709b0*/  STL [R1+0x21c8], R9 ;  /* 0x0021c80901007387 */ /* 0x000fe20000100800 */
[----:B------:R-:W1:Y:S03]  /*709c0*/  LDCU UR5, c[0x0][0x398] ;  /* 0x00007300ff0577ac */ /* 0x000e660008000800 */
[----:B------:R-:W-:Y:S01]  /*709d0*/  STL [R1+0x2180], R10 ;  /* 0x0021800a01007387 */ /* 0x000fe20000100800 */
[----:B------:R-:W3:Y:S03]  /*709e0*/  LDCU UR7, c[0x0][0x39c] ;  /* 0x00007380ff0777ac */ /* 0x000ee60008000800 */
[----:B------:R-:W-:Y:S01]  /*709f0*/  STL [R1+0x2130], R11 ;  /* 0x0021300b01007387 */ /* 0x000fe20000100800 */
[----:B------:R-:W0:Y:S03]  /*70a00*/  LDCU UR6, c[0x0][0x39c] ;  /* 0x00007380ff0677ac */ /* 0x000e260008000800 */
[----:B------:R0:W-:Y:S01]  /*70a10*/  STL [R1+0x20e0], R12 ;  /* 0x0020e00c01007387 */ /* 0x0001e20000100800 */
[----:B------:R-:W1:Y:S03]  /*70a20*/  LDCU UR8, c[0x0][0x39c] ;  /* 0x00007380ff0877ac */ /* 0x000e660008000800 */
[----:B------:R0:W-:Y:S04]  /*70a30*/  STL [R1+0x20dc], R13 ;  /* 0x0020dc0d01007387 */ /* 0x0001e80000100800 */
[----:B------:R-:W-:Y:S04]  /*70a40*/  STL [R1+0x20c4], R15 ;  /* 0x0020c40f01007387 */ /* 0x000fe80000100800 */
[----:B------:R1:W-:Y:S04]  /*70a50*/  STL [R1+0x2598], R14 ;  /* 0x0025980e01007387 */ /* 0x0003e80000100800 */
[----:B0-----:R-:W2:Y:S04]  /*70a60*/  LDL.LU R12, [R1+0x70] ;  /* 0x00007000010c7983 */ /* 0x001ea80000300800 */
[----:B------:R-:W2:Y:S04]  /*70a70*/  LDL.LU R13, [R1+0x74] ;  /* 0x00007400010d7983 */ /* 0x000ea80000300800 */
[----:B-1----:R-:W2:Y:S04]  /*70a80*/  LDL.LU R14, [R1+0x78] ;  /* 0x00007800010e7983 */ /* 0x002ea80000300800 */
[----:B------:R-:W2:Y:S04]  /*70a90*/  LDL.LU R15, [R1+0x7c] ;  /* 0x00007c00010f7983 */ /* 0x000ea80000300800 */
[----:B------:R-:W2:Y:S04]  /*70aa0*/  LDL R5, [R1+0xa18] ;  /* 0x000a180001057983 */ /* 0x000ea80000100800 */
[----:B----4-:R-:W-:Y:S04]  /*70ab0*/  STL.64 [R1+0x2608], R6 ;  /* 0x0026080601007387 */ /* 0x010fe80000100a00 */
[----:B--2---:R0:W-:Y:S04]  /*70ac0*/  STL [R1+0x2600], R5 ;  /* 0x0026000501007387 */ /* 0x0041e80000100800 */
[----:B------:R-:W2:Y:S04]  /*70ad0*/  LDL.LU R4, [R1] ;  /* 0x0000000001047983 */ /* 0x000ea80000300800 */
[----:B0-----:R-:W2:Y:S04]  /*70ae0*/  LDL.LU R5, [R1+0x4] ;  /* 0x0000040001057983 */ /* 0x001ea80000300800 */
[----:B------:R-:W2:Y:S04]  /*70af0*/  LDL.LU R6, [R1+0x8] ;  /* 0x0000080001067983 */ /* 0x000ea80000300800 */
[----:B------:R-:W2:Y:S04]  /*70b00*/  LDL.LU R7, [R1+0xc] ;  /* 0x00000c0001077983 */ /* 0x000ea80000300800 */
[----:B------:R-:W-:Y:S04]  /*70b10*/  STL.64 [R1+0x25e8], R14 ;  /* 0x0025e80e01007387 */ /* 0x000fe80000100a00 */
[----:B------:R-:W-:Y:S04]  /*70b20*/  STL.64 [R1+0x25e0], R12 ;  /* 0x0025e00c01007387 */ /* 0x000fe80000100a00 */
[----:B------:R0:W-:Y:S04]  /*70b30*/  STL [R1+0x20b8], R16 ;  /* 0x0020b81001007387 */ /* 0x0001e80000100800 */
[----:B------:R1:W-:Y:S04]  /*70b40*/  STL [R1+0x20b0], R17 ;  /* 0x0020b01101007387 */ /* 0x0003e80000100800 */
[----:B------:R4:W-:Y:S04]  /*70b50*/  STL [R1+0x20ac], R18 ;  /* 0x0020ac1201007387 */ /* 0x0009e80000100800 */
[----:B------:R3:W-:Y:S04]  /*70b60*/  STL [R1+0x20a8], R19 ;  /* 0x0020a81301007387 */ /* 0x0007e80000100800 */
[----:B0-----:R-:W2:Y:S04]  /*70b70*/  LDL.LU R16, [R1+0x80] ;  /* 0x0000800001107983 */ /* 0x001ea80000300800 */
[----:B-1----:R-:W2:Y:S04]  /*70b80*/  LDL.LU R17, [R1+0x84] ;  /* 0x0000840001117983 */ /* 0x002ea80000300800 */
[----:B----4-:R-:W4:Y:S04]  /*70b90*/  LDL.LU R18, [R1+0x88] ;  /* 0x0000880001127983 */ /* 0x010f280000300800 */
[----:B---3--:R-:W4:Y:S04]  /*70ba0*/  LDL.LU R19, [R1+0x8c] ;  /* 0x00008c0001137983 */ /* 0x008f280000300800 */
[----:B----4-:R-:W-:Y:S04]  /*70bb0*/  STL.64 [R1+0x25f8], R18 ;  /* 0x0025f81201007387 */ /* 0x010fe80000100a00 */
[----:B--2---:R0:W-:Y:S04]  /*70bc0*/  STL.64 [R1+0x25f0], R16 ;  /* 0x0025f01001007387 */ /* 0x0041e80000100a00 */
[----:B0-----:R-:W2:Y:S04]  /*70bd0*/  LDL.LU R16, [R1+0x10] ;  /* 0x0000100001107983 */ /* 0x001ea80000300800 */
[----:B------:R-:W2:Y:S04]  /*70be0*/  LDL.LU R17, [R1+0x14] ;  /* 0x0000140001117983 */ /* 0x000ea80000300800 */
[----:B------:R-:W2:Y:S04]  /*70bf0*/  LDL.LU R18, [R1+0x18] ;  /* 0x0000180001127983 */ /* 0x000ea80000300800 */
[----:B------:R-:W2:Y:S04]  /*70c00*/  LDL.LU R19, [R1+0x1c] ;  /* 0x00001c0001137983 */ /* 0x000ea80000300800 */
[----:B------:R-:W3:Y:S04]  /*70c10*/  LDL.LU R12, [R1+0x40] ;  /* 0x00004000010c7983 */ /* 0x000ee80000300800 */
[----:B------:R-:W3:Y:S04]  /*70c20*/  LDL.LU R13, [R1+0x44] ;  /* 0x00004400010d7983 */ /* 0x000ee80000300800 */
[----:B------:R-:W3:Y:S04]  /*70c30*/  LDL.LU R14, [R1+0x48] ;  /* 0x00004800010e7983 */ /* 0x000ee80000300800 */
[----:B------:R-:W3:Y:S04]  /*70c40*/  LDL.LU R15, [R1+0x4c] ;  /* 0x00004c00010f7983 */ /* 0x000ee80000300800 */
[----:B------:R0:W-:Y:S04]  /*70c50*/  STL [R1+0x20a0], R20 ;  /* 0x0020a01401007387 */ /* 0x0001e80000100800 */
[----:B------:R1:W-:Y:S04]  /*70c60*/  STL [R1+0x2098], R21 ;  /* 0x0020981501007387 */ /* 0x0003e80000100800 */
[----:B------:R4:W-:Y:S04]  /*70c70*/  STL [R1+0x2090], R22 ;  /* 0x0020901601007387 */ /* 0x0009e80000100800 */
[----:B------:R4:W-:Y:S04]  /*70c80*/  STL [R1+0x2088], R23 ;  /* 0x0020881701007387 */ /* 0x0009e80000100800 */
[----:B0-----:R-:W3:Y:S04]  /*70c90*/  LDL.LU R20, [R1+0x50] ;  /* 0x0000500001147983 */ /* 0x001ee80000300800 */
[----:B-1----:R-:W3:Y:S04]  /*70ca0*/  LDL.LU R21, [R1+0x54] ;  /* 0x0000540001157983 */ /* 0x002ee80000300800 */
[----:B----4-:R-:W4:Y:S04]  /*70cb0*/  LDL.LU R22, [R1+0x58] ;  /* 0x0000580001167983 */ /* 0x010f280000300800 */
[----:B------:R-:W4:Y:S04]  /*70cc0*/  LDL.LU R23, [R1+0x5c] ;  /* 0x00005c0001177983 */ /* 0x000f280000300800 */
[----:B------:R0:W-:Y:S04]  /*70cd0*/  STL [R1+0x2078], R24 ;  /* 0x0020781801007387 */ /* 0x0001e80000100800 */
[----:B------:R1:W-:Y:S04]  /*70ce0*/  STL [R1+0x2074], R25 ;  /* 0x0020741901007387 */ /* 0x0003e80000100800 */
[----:B------:R1:W-:Y:S04]  /*70cf0*/  STL [R1+0x2070], R26 ;  /* 0x0020701a01007387 */ /* 0x0003e80000100800 */
[----:B------:R1:W-:Y:S04]  /*70d00*/  STL [R1+0x2064], R27 ;  /* 0x0020641b01007387 */ /* 0x0003e80000100800 */
[----:B0-----:R-:W3:Y:S04]  /*70d10*/  LDL.LU R24, [R1+0x20] ;  /* 0x0000200001187983 */ /* 0x001ee80000300800 */
[----:B-1----:R-:W3:Y:S04]  /*70d20*/  LDL.LU R25, [R1+0x24] ;  /* 0x0000240001197983 */ /* 0x002ee80000300800 */
[----:B------:R-:W3:Y:S04]  /*70d30*/  LDL.LU R26, [R1+0x28] ;  /* 0x00002800011a7983 */ /* 0x000ee80000300800 */
[----:B------:R-:W3:Y:S04]  /*70d40*/  LDL.LU R27, [R1+0x2c] ;  /* 0x00002c00011b7983 */ /* 0x000ee80000300800 */
[----:B------:R-:W-:Y:S04]  /*70d50*/  STL [R1+0x205c], R29 ;  /* 0x00205c1d01007387 */ /* 0x000fe80000100800 */
[----:B------:R0:W-:Y:S04]  /*70d60*/  STSM.16.M88.4 [R8], R4 ;  /* 0x0000000408007844 */ /* 0x0001e80000000200 */
[----:B0-----:R-:W3:Y:S04]  /*70d70*/  LDL.LU.64 R6, [R1+0x2608] ;  /* 0x0026080001067983 */ /* 0x001ee80000300a00 */
[----:B------:R-:W4:Y:S04]  /*70d80*/  LDL.LU R5, [R1+0x2600] ;  /* 0x0026000001057983 */ /* 0x000f280000300800 */
[----:B--2---:R-:W-:Y:S01]  /*70d90*/  STSM.16.M88.4 [R8+0x200], R16 ;  /* 0x0002001008007844 */ /* 0x004fe20000000200 */
[----:B------:R-:W-:Y:S06]  /*70da0*/  BAR.SYNC.DEFER_BLOCKING 0x0 ;  /* 0x0000000000007b1d */ /* 0x000fec0000010000 */
[----:B------:R-:W0:Y:S04]  /*70db0*/  LDS.128 R16, [R0] ;  /* 0x0000000000107984 */ /* 0x000e280000000c00 */
[----:B---3--:R1:W-:Y:S01]  /*70dc0*/  STL.64 [R1+0x21d8], R6 ;  /* 0x0021d80601007387 */ /* 0x0083e20000100a00 */
[----:B----4-:R-:W-:-:S03]  /*70dd0*/  IMAD.WIDE R4, R5, 0x2, R6 ;  /* 0x0000000205047825 */ /* 0x010fc600078e0206 */
[----:B0-----:R-:W-:Y:S04]  /*70de0*/  STL [R1+0x94], R17 ;  /* 0x0000941101007387 */ /* 0x001fe80000100800 */
[----:B------:R-:W-:Y:S01]  /*70df0*/  STL.64 [R1+0x98], R18 ;  /* 0x0000981201007387 */ /* 0x000fe20000100a00 */
[----:B-1----:R-:W-:-:S03]  /*70e00*/  IMAD.MOV.U32 R6, RZ, RZ, R16 ;  /* 0x000000ffff067224 */ /* 0x002fc600078e0010 */
[----:B------:R-:W0:Y:S04]  /*70e10*/  LDS.128 R16, [R0+0x400] ;  /* 0x0004000000107984 */ /* 0x000e280000000c00 */
[----:B------:R-:W-:Y:S04]  /*70e20*/  STL [R1+0x2250], R6 ;  /* 0x0022500601007387 */ /* 0x000fe80000100800 */
[----:B------:R1:W-:Y:S01]  /*70e30*/  STL.64 [R1+0x2248], R4 ;  /* 0x0022480401007387 */ /* 0x0003e20000100a00 */
[----:B------:R-:W-:Y:S06]  /*70e40*/  BAR.SYNC.DEFER_BLOCKING 0x0 ;  /* 0x0000000000007b1d */ /* 0x000fec0000010000 */
[----:B-1----:R-:W2:Y:S04]  /*70e50*/  LDL.LU R4, [R1+0x30] ;  /* 0x0000300001047983 */ /* 0x002ea80000300800 */
[----:B------:R-:W2:Y:S04]  /*70e60*/  LDL.LU R5, [R1+0x34] ;  /* 0x0000340001057983 */ /* 0x000ea80000300800 */
[----:B------:R-:W2:Y:S04]  /*70e70*/  LDL.LU R6, [R1+0x38] ;  /* 0x0000380001067983 */ /* 0x000ea80000300800 */
[----:B------:R-:W2:Y:S04]  /*70e80*/  LDL.LU R7, [R1+0x3c] ;  /* 0x00003c0001077983 */ /* 0x000ea80000300800 */
[----:B------:R-:W-:Y:S04]  /*70e90*/  STSM.16.M88.4 [R8], R12 ;  /* 0x0000000c08007844 */ /* 0x000fe80000000200 */
[----:B0-----:R-:W-:Y:S04]  /*70ea0*/  STL.64 [R1+0x60], R16 ;  /* 0x0000601001007387 */ /* 0x001fe80000100a00 */
[----:B------:R0:W-:Y:S04]  /*70eb0*/  STL.64 [R1+0x68], R18 ;  /* 0x0000681201007387 */ /* 0x0001e80000100a00 */
[----:B0-----:R-:W3:Y:S04]  /*70ec0*/  LDL.LU.64 R18, [R1+0x25f8] ;  /* 0x0025f80001127983 */ /* 0x001ee80000300a00 */
[----:B------:R-:W3:Y:S04]  /*70ed0*/  LDL.LU.64 R16, [R1+0x25f0] ;  /* 0x0025f00001107983 */ /* 0x000ee80000300a00 */
[----:B------:R-:W4:Y:S04]  /*70ee0*/  LDL.LU.64 R14, [R1+0x25e8] ;  /* 0x0025e800010e7983 */ /* 0x000f280000300a00 */
[----:B------:R-:W4:Y:S04]  /*70ef0*/  LDL.LU.64 R12, [R1+0x25e0] ;  /* 0x0025e000010c7983 */ /* 0x000f280000300a00 */
[----:B--2---:R-:W-:Y:S01]  /*70f00*/  STSM.16.M88.4 [R8+0x200], R4 ;  /* 0x0002000408007844 */ /* 0x004fe20000000200 */
[----:B------:R-:W-:Y:S06]  /*70f10*/  BAR.SYNC.DEFER_BLOCKING 0x0 ;  /* 0x0000000000007b1d */ /* 0x000fec0000010000 */
[----:B------:R-:W0:Y:S04]  /*70f20*/  LDS.128 R4, [R0] ;  /* 0x0000000000047984 */ /* 0x000e280000000c00 */
[----:B0-----:R-:W-:Y:S01]  /*70f30*/  STL [R1+0x40], R4 ;  /* 0x0000400401007387 */ /* 0x001fe20000100800 */
[----:B------:R-:W-:-:S03]  /*70f40*/  IMAD.MOV.U32 R9, RZ, RZ, R5 ;  /* 0x000000ffff097224 */ /* 0x000fc600078e0005 */
[----:B------:R-:W-:Y:S04]  /*70f50*/  STL.64 [R1+0x48], R6 ;  /* 0x0000480601007387 */ /* 0x000fe80000100a00 */
[----:B------:R-:W0:Y:S01]  /*70f60*/  LDS.128 R4, [R0+0x400] ;  /* 0x0004000000047984 */ /* 0x000e220000000c00 */
[----:B------:R-:W-:Y:S06]  /*70f70*/  BAR.SYNC.DEFER_BLOCKING 0x0 ;  /* 0x0000000000007b1d */ /* 0x000fec0000010000 */
[----:B------:R-:W-:Y:S04]  /*70f80*/  STSM.16.M88.4 [R8], R24 ;  /* 0x0000001808007844 */ /* 0x000fe80000000200 */
[----:B------:R-:W-:Y:S04]  /*70f90*/  STSM.16.M88.4 [R8+0x200], R20 ;  /* 0x0002001408007844 */ /* 0x000fe80000000200 */
[----:B0-----:R-:W-:Y:S04]  /*70fa0*/  STL.64 [R1+0x30], R4 ;  /* 0x0000300401007387 */ /* 0x001fe80000100a00 */
[----:B------:R-:W-:Y:S01]  /*70fb0*/  STL.64 [R1+0x38], R6 ;  /* 0x0000380601007387 */ /* 0x000fe20000100a00 */
[----:B------:R-:W-:Y:S06]  /*70fc0*/  BAR.SYNC.DEFER_BLOCKING 0x0 ;  /* 0x0000000000007b1d */ /* 0x000fec0000010000 */
[----:B------:R-:W0:Y:S04]  /*70fd0*/  LDS.128 R4, [R0] ;  /* 0x0000000000047984 */ /* 0x000e280000000c00 */
[----:B0-----:R-:W-:Y:S01]  /*70fe0*/  STL [R1+0x10], R4 ;  /* 0x0000100401007387 */ /* 0x001fe20000100800 */
[----:B------:R-:W-:-:S03]  /*70ff0*/  IMAD.MOV.U32 R10, RZ, RZ, R5 ;  /* 0x000000ffff0a7224 */ /* 0x000fc600078e0005 */
[----:B------:R-:W-:Y:S04]  /*71000*/  STL.64 [R1+0x18], R6 ;  /* 0x0000180601007387 */ /* 0x000fe80000100a00 */
[----:B------:R-:W0:Y:S01]  /*71010*/  LDS.128 R4, [R0+0x400] ;  /* 0x0004000000047984 */ /* 0x000e220000000c00 */
[----:B------:R-:W-:Y:S06]  /*71020*/  BAR.SYNC.DEFER_BLOCKING 0x0 ;  /* 0x0000000000007b1d */ /* 0x000fec0000010000 */
[----:B---3--:R-:W-:Y:S04]  /*71030*/  STSM.16.M88.4 [R8], R16 ;  /* 0x0000001008007844 */ /* 0x008fe80000000200 */
[----:B----4-:R-:W-:Y:S01]  /*71040*/  STSM.16.M88.4 [R8+0x200], R12 ;  /* 0x0002000c08007844 */ /* 0x010fe20000000200 */
[----:B------:R-:W-:Y:S06]  /*71050*/  BAR.SYNC.DEFER_BLOCKING 0x0 ;  /* 0x0000000000007b1d */ /* 0x000fec0000010000 */
[----:B0-----:R0:W-:Y:S04]  /*71060*/  STL.64 [R1+0x220], R4 ;  /* 0x0002200401007387 */ /* 0x0011e80000100a00 */
[----:B------:R-:W-:Y:S04]  /*71070*/  STL.64 [R1+0x228], R6 ;  /* 0x0002280601007387 */ /* 0x000fe80000100a00 */
[----:B0-----:R-:W2:Y:S04]  /*71080*/  LDL.LU R4, [R1+0xf0] ;  /* 0x0000f00001047983 */ /* 0x001ea80000300800 */
[----:B------:R-:W0:Y:S04]  /*71090*/  LDS.128 R12, [R0] ;  /* 0x00000000000c7984 */ /* 0x000e280000000c00 */
[----:B------:R-:W1:Y:S04]  /*710a0*/  LDS.128 R16, [R0+0x400] ;  /* 0x0004000000107984 */ /* 0x000e680000000c00 */
[----:B0-----:R-:W-:Y:S04]  /*710b0*/  STL.64 [R1], R12 ;  /* 0x0000000c01007387 */ /* 0x001fe80000100a00 */
[----:B------:R-:W-:Y:S04]  /*710c0*/  STL.64 [R1+0x8], R14 ;  /* 0x0000080e01007387 */ /* 0x000fe80000100a00 */
[----:B------:R-:W2:Y:S04]  /*710d0*/  LDL.LU R5, [R1+0xf4] ;  /* 0x0000f40001057983 */ /* 0x000ea80000300800 */
[----:B------:R-:W3:Y:S04]  /*710e0*/  LDL.LU R6, [R1+0xf8] ;  /* 0x0000f80001067983 */ /* 0x000ee80000300800 */
[----:B------:R-:W3:Y:S01]  /*710f0*/  LDL.LU R7, [R1+0xfc] ;  /* 0x0000fc0001077983 */ /* 0x000ee20000300800 */
[----:B------:R-:W-:Y:S06]  /*71100*/  BAR.SYNC.DEFER_BLOCKING 0x0 ;  /* 0x0000000000007b1d */ /* 0x000fec0000010000 */
        /* <DEDUP_REMOVED lines=28> */
[----:B------:R-:W4:Y:S04]  /*712d0*/  LDL.LU R24, [R1+0x110] ;  /* 0x0001100001187983 */ /* 0x000f280000300800 */
[----:B------:R-:W4:Y:S04]  /*712e0*/  LDL.LU R25, [R1+0x114] ;  /* 0x0001140001197983 */ /* 0x000f280000300800 */
[----:B------:R-:W4:Y:S04]  /*712f0*/  LDL.LU R26, [R1+0x118] ;  /* 0x00011800011a7983 */ /* 0x000f280000300800 */
[----:B------:R-:W4:Y:S04]  /*71300*/  LDL.LU R27, [R1+0x11c] ;  /* 0x00011c00011b7983 */ /* 0x000f280000300800 */
[----:B------:R-:W3:Y:S04]  /*71310*/  LDL.LU R20, [R1+0x100] ;  /* 0x0001000001147983 */ /* 0x000ee80000300800 */
[----:B------:R-:W3:Y:S04]  /*71320*/  LDL.LU R21, [R1+0x104] ;  /* 0x0001040001157983 */ /* 0x000ee80000300800 */
[----:B------:R-:W3:Y:S04]  /*71330*/  LDL.LU R22, [R1+0x108] ;  /* 0x0001080001167983 */ /* 0x000ee80000300800 */
[----:B------:R-:W3:Y:S04]  /*71340*/  LDL.LU R23, [R1+0x10c] ;  /* 0x00010c0001177983 */ /* 0x000ee80000300800 */
[----:B-1----:R0:W-:Y:S04]  /*71350*/  STL.64 [R1+0x50], R16 ;  /* 0x0000501001007387 */ /* 0x0021e80000100a00 */
[----:B------:R1:W-:Y:S04]  /*71360*/  STL.64 [R1+0x58], R18 ;  /* 0x0000581201007387 */ /* 0x0003e80000100a00 */
[----:B0-----:R-:W3:Y:S04]  /*71370*/  LDL.LU R16, [R1+0x120] ;  /* 0x0001200001107983 */ /* 0x001ee80000300800 */
[----:B------:R-:W3:Y:S04]  /*71380*/  LDL.LU R17, [R1+0x124] ;  /* 0x0001240001117983 */ /* 0x000ee80000300800 */
[----:B-1----:R-:W3:Y:S04]  /*71390*/  LDL.LU R18, [R1+0x128] ;  /* 0x0001280001127983 */ /* 0x002ee80000300800 */
[----:B------:R-:W3:Y:S04]  /*713a0*/  LDL.LU R19, [R1+0x12c] ;  /* 0x00012c0001137983 */ /* 0x000ee80000300800 */
[----:B--2---:R0:W-:Y:S04]  /*713b0*/  STSM.16.M88.4 [R8], R4 ;  /* 0x0000000408007844 */ /* 0x0041e80000000200 */
[----:B0-----:R-:W2:Y:S04]  /*713c0*/  LDL.LU.64 R6, [R1+0x25d8] ;  /* 0x0025d80001067983 */ /* 0x001ea80000300a00 */
[----:B------:R-:W2:Y:S04]  /*713d0*/  LDL.LU.64 R4, [R1+0x25d0] ;  /* 0x0025d00001047983 */ /* 0x000ea80000300a00 */
[----:B--2---:R-:W-:Y:S01]  /*713e0*/  STSM.16.M88.4 [R8+0x200], R4 ;  /* 0x0002000408007844 */ /* 0x004fe20000000200 */
[----:B------:R-:W-:Y:S06]  /*713f0*/  BAR.SYNC.DEFER_BLOCKING 0x0 ;  /* 0x0000000000007b1d */ /* 0x000fec0000010000 */
[----:B------:R-:W0:Y:S04]  /*71400*/  LDS.128 R4, [R0] ;  /* 0x0000000000047984 */ /* 0x000e280000000c00 */
[----:B0-----:R-:W-:Y:S01]  /*71410*/  STL [R1+0x80], R4 ;  /* 0x0000800401007387 */ /* 0x001fe20000100800 */
[----:B------:R-:W-:-:S03]  /*71420*/  IMAD.MOV.U32 R11, RZ, RZ, R5 ;  /* 0x000000ffff0b7224 */ /* 0x000fc600078e0005 */
[----:B------:R-:W-:Y:S04]  /*71430*/  STL.64 [R1+0x88], R6 ;  /* 0x0000880601007387 */ /* 0x000fe80000100a00 */
[----:B------:R-:W0:Y:S04]  /*71440*/  LDS.128 R4, [R0+0x400] ;  /* 0x0004000000047984 */ /* 0x000e280000000c00 */
[----:B------:R-:W-:Y:S04]  /*71450*/  STL.64 [R1+0x2188], R10 ;  /* 0x0021880a01007387 */ /* 0x000fe80000100a00 */
[----:B------:R-:W-:Y:S04]  /*71460*/  STL.64 [R1+0x21a8], R10 ;  /* 0x0021a80a01007387 */ /* 0x000fe80000100a00 */
[----:B------:R-:W-:Y:S04]  /*71470*/  STL.64 [R1+0x21d0], R10 ;  /* 0x0021d00a01007387 */ /* 0x000fe80000100a00 */
[----:B0-----:R-:W-:Y:S04]  /*71480*/  STL.64 [R1+0xb0], R4 ;  /* 0x0000b00401007387 */ /* 0x001fe80000100a00 */
[----:B------:R0:W-:Y:S04]  /*71490*/  STL.64 [R1+0xb8], R6 ;  /* 0x0000b80601007387 */ /* 0x0001e80000100a00 */
[----:B0-----:R-:W2:Y:S04]  /*714a0*/  LDL.LU.64 R6, [R1+0x25c8] ;  /* 0x0025c80001067983 */ /* 0x001ea80000300a00 */
[----:B------:R-:W2:Y:S01]  /*714b0*/  LDL.LU.64 R4, [R1+0x25c0] ;  /* 0x0025c00001047983 */ /* 0x000ea20000300a00 */
[----:B------:R-:W-:Y:S06]  /*714c0*/  BAR.SYNC.DEFER_BLOCKING 0x0 ;  /* 0x0000000000007b1d */ /* 0x000fec0000010000 */
[----:B--2---:R0:W-:Y:S04]  /*714d0*/  STSM.16.M88.4 [R8], R4 ;  /* 0x0000000408007844 */ /* 0x0041e80000000200 */
[----:B0-----:R-:W2:Y:S04]  /*714e0*/  LDL.LU.64 R6, [R1+0x25b8] ;  /* 0x0025b80001067983 */ /* 0x001ea80000300a00 */
[----:B------:R-:W2:Y:S04]  /*714f0*/  LDL.LU.64 R4, [R1+0x25b0] ;  /* 0x0025b00001047983 */ /* 0x000ea80000300a00 */
[----:B--2---:R-:W-:Y:S01]  /*71500*/  STSM.16.M88.4 [R8+0x200], R4 ;  /* 0x0002000408007844 */ /* 0x004fe20000000200 */
[----:B------:R-:W-:Y:S06]  /*71510*/  BAR.SYNC.DEFER_BLOCKING 0x0 ;  /* 0x0000000000007b1d */ /* 0x000fec0000010000 */
[----:B------:R-:W0:Y:S04]  /*71520*/  LDS.128 R4, [R0] ;  /* 0x0000000000047984 */ /* 0x000e280000000c00 */
[----:B0-----:R-:W-:Y:S04]  /*71530*/  STL.64 [R1+0x70], R4 ;  /* 0x0000700401007387 */ /* 0x001fe80000100a00 */
[----:B------:R-:W-:Y:S04]  /*71540*/  STL.64 [R1+0x78], R6 ;  /* 0x0000780601007387 */ /* 0x000fe80000100a00 */
[----:B------:R-:W0:Y:S01]  /*71550*/  LDS.128 R4, [R0+0x400] ;  /* 0x0004000000047984 */ /* 0x000e220000000c00 */
[----:B------:R-:W-:Y:S06]  /*71560*/  BAR.SYNC.DEFER_BLOCKING 0x0 ;  /* 0x0000000000007b1d */ /* 0x000fec0000010000 */
[----:B0-----:R-:W-:Y:S04]  /*71570*/  STL.64 [R1+0xa0], R4 ;  /* 0x0000a00401007387 */ /* 0x001fe80000100a00 */
[----:B------:R0:W-:Y:S04]  /*71580*/  STL.64 [R1+0xa8], R6 ;  /* 0x0000a80601007387 */ /* 0x0001e80000100a00 */
[----:B0-----:R-:W2:Y:S04]  /*71590*/  LDL.LU.64 R6, [R1+0x25a8] ;  /* 0x0025a80001067983 */ /* 0x001ea80000300a00 */
[----:B------:R-:W2:Y:S04]  /*715a0*/  LDL.LU.64 R4, [R1+0x25a0] ;  /* 0x0025a00001047983 */ /* 0x000ea80000300a00 */
[----:B---3--:R0:W-:Y:S04]  /*715b0*/  STSM.16.M88.4 [R8], R12 ;  /* 0x0000000c08007844 */ /* 0x0081e80000000200 */
[----:B0-----:R-:W3:Y:S04]  /*715c0*/  LDL.LU R14, [R1+0x2598] ;  /* 0x00259800010e7983 */ /* 0x001ee80000300800 */
        /* <DEDUP_REMOVED lines=8> */
[----:B----4-:R-:W-:Y:S04]  /*71650*/  STSM.16.M88.4 [R8], R24 ;  /* 0x0000001808007844 */ /* 0x010fe80000000200 */
[----:B------:R-:W-:Y:S01]  /*71660*/  STSM.16.M88.4 [R8+0x200], R20 ;  /* 0x0002001408007844 */ /* 0x000fe20000000200 */
[----:B------:R-:W-:Y:S06]  /*71670*/  BAR.SYNC.DEFER_BLOCKING 0x0 ;  /* 0x0000000000007b1d */ /* 0x000fec0000010000 */
[----:B0-----:R-:W-:Y:S04]  /*71680*/  STL.64 [R1+0xf0], R4 ;  /* 0x0000f00401007387 */ /* 0x001fe80000100a00 */
[----:B------:R-:W-:Y:S04]  /*71690*/  STL.64 [R1+0xf8], R6 ;  /* 0x0000f80601007387 */ /* 0x000fe80000100a00 */
[----:B------:R-:W0:Y:S04]  /*716a0*/  LDS.128 R20, [R0] ;  /* 0x0000000000147984 */ /* 0x000e280000000c00 */
[----:B------:R-:W1:Y:S01]  /*716b0*/  LDS.128 R4, [R0+0x400] ;  /* 0x0004000000047984 */ /* 0x000e620000000c00 */
[----:B------:R-:W-:Y:S06]  /*716c0*/  BAR.SYNC.DEFER_BLOCKING 0x0 ;  /* 0x0000000000007b1d */ /* 0x000fec0000010000 */
[----:B0-----:R-:W-:Y:S04]  /*716d0*/  STL.64 [R1+0xc0], R20 ;  /* 0x0000c01401007387 */ /* 0x001fe80000100a00 */
[----:B------:R-:W-:Y:S04]  /*716e0*/  STL.64 [R1+0xc8], R22 ;  /* 0x0000c81601007387 */ /* 0x000fe80000100a00 */
[----:B-1----:R-:W-:Y:S04]  /*716f0*/  STL.64 [R1+0xe0], R4 ;  /* 0x0000e00401007387 */ /* 0x002fe80000100a00 */
[----:B------:R-:W-:Y:S04]  /*71700*/  STL.64 [R1+0xe8], R6 ;  /* 0x0000e80601007387 */ /* 0x000fe80000100a00 */
[----:B------:R-:W2:Y:S04]  /*71710*/  LDL.LU R24, [R1+0x180] ;  /* 0x0001800001187983 */ /* 0x000ea80000300800 */
        /* <DEDUP_REMOVED lines=33> */
[----:B------:R0:W-:Y:S04]  /*71930*/  STSM.16.M88.4 [R8], R16 ;  /* 0x0000001008007844 */ /* 0x0001e80000000200 */
        /* <DEDUP_REMOVED lines=8> */
[----:B0-----:R-:W3:Y:S04]  /*719c0*/  LDL.LU R16, [R1+0x1b0] ;  /* 0x0001b00001107983 */ /* 0x001ee80000300800 */
[----:B------:R-:W3:Y:S04]  /*719d0*/  LDL.LU R17, [R1+0x1b4] ;  /* 0x0001b40001117983 */ /* 0x000ee80000300800 */
[----:B------:R-:W3:Y:S04]  /*719e0*/  LDL.LU R18, [R1+0x1b8] ;  /* 0x0001b80001127983 */ /* 0x000ee80000300800 */
[----:B------:R-:W3:Y:S04]  /*719f0*/  LDL.LU R19, [R1+0x1bc] ;  /* 0x0001bc0001137983 */ /* 0x000ee80000300800 */
        /* <DEDUP_REMOVED lines=10> */
[----:B------:R-:W-:Y:S04]  /*71aa0*/  STL [R1+0x2178], R12 ;  /* 0x0021780c01007387 */ /* 0x000fe80000100800 */
        /* <DEDUP_REMOVED lines=14> */
[----:B------:R-:W0:Y:S04]  /*71b90*/  LDS.128 R24, [R0+0x400] ;  /* 0x0004000000187984 */ /* 0x000e280000000c00 */
        /* <DEDUP_REMOVED lines=19> */
[----:B----4-:R-:W-:Y:S04]  /*71cd0*/  STSM.16.M88.4 [R8], R4 ;  /* 0x0000000408007844 */ /* 0x010fe80000000200 */
[----:B--2---:R-:W-:Y:S01]  /*71ce0*/  STSM.16.M88.4 [R8+0x200], R24 ;  /* 0x0002001808007844 */ /* 0x004fe20000000200 */
[----:B------:R-:W-:Y:S06]  /*71cf0*/  BAR.SYNC.DEFER_BLOCKING 0x0 ;  /* 0x0000000000007b1d */ /* 0x000fec0000010000 */
[----:B------:R-:W0:Y:S04]  /*71d00*/  LDS.128 R24, [R0] ;  /* 0x0000000000187984 */ /* 0x000e280000000c00 */
[----:B------:R-:W1:Y:S01]  /*71d10*/  LDS.128 R4, [R0+0x400] ;  /* 0x0004000000047984 */ /* 0x000e620000000c00 */
[----:B------:R-:W-:Y:S06]  /*71d20*/  BAR.SYNC.DEFER_BLOCKING 0x0 ;  /* 0x0000000000007b1d */ /* 0x000fec0000010000 */
[----:B---3--:R-:W-:Y:S04]  /*71d30*/  STSM.16.M88.4 [R8], R20 ;  /* 0x0000001408007844 */ /* 0x008fe80000000200 */
[----:B------:R-:W-:Y:S04]  /*71d40*/  STSM.16.M88.4 [R8+0x200], R16 ;  /* 0x0002001008007844 */ /* 0x000fe80000000200 */
[----:B0-----:R-:W-:Y:S04]  /*71d50*/  STL.64 [R1+0x140], R24 ;  /* 0x0001401801007387 */ /* 0x001fe80000100a00 */
[----:B------:R-:W-:Y:S04]  /*71d60*/  STL.64 [R1+0x148], R26 ;  /* 0x0001481a01007387 */ /* 0x000fe80000100a00 */
[----:B-1----:R-:W-:Y:S04]  /*71d70*/  STL.64 [R1+0x160], R4 ;  /* 0x0001600401007387 */ /* 0x002fe80000100a00 */
[----:B------:R-:W-:Y:S01]  /*71d80*/  STL.64 [R1+0x168], R6 ;  /* 0x0001680601007387 */ /* 0x000fe20000100a00 */
[----:B------:R-:W-:Y:S06]  /*71d90*/  BAR.SYNC.DEFER_BLOCKING 0x0 ;  /* 0x0000000000007b1d */ /* 0x000fec0000010000 */
[----:B------:R-:W0:Y:S04]  /*71da0*/  LDS.128 R4, [R0] ;  /* 0x0000000000047984 */ /* 0x000e280000000c00 */
[----:B------:R-:W-:Y:S04]  /*71db0*/  STL [R1+0x2540], R10 ;  /* 0x0025400a01007387 */ /* 0x000fe80000100800 */
[----:B------:R-:W-:Y:S04]  /*71dc0*/  STL.64 [R1+0x2538], R8 ;  /* 0x0025380801007387 */ /* 0x000fe80000100a00 */
[----:B------:R-:W1:Y:S04]  /*71dd0*/  LDS.128 R8, [R0+0x400] ;  /* 0x0004000000087984 */ /* 0x000e680000000c00 */
[----:B0-----:R-:W-:Y:S04]  /*71de0*/  STL [R1+0x190], R4 ;  /* 0x0001900401007387 */ /* 0x001fe80000100800 */
[----:B------:R-:W-:Y:S04]  /*71df0*/  STL.64 [R1+0x198], R6 ;  /* 0x0001980601007387 */ /* 0x000fe80000100a00 */
[----:B------:R-:W2:Y:S04]  /*71e00*/  LDL.LU R16, [R1+0x1f0] ;  /* 0x0001f00001107983 */ /* 0x000ea80000300800 */
[----:B------:R-:W2:Y:S04]  /*71e10*/  LDL.LU R17, [R1+0x1f4] ;  /* 0x0001f40001117983 */ /* 0x000ea80000300800 */
[----:B------:R-:W3:Y:S04]  /*71e20*/  LDL.LU R18, [R1+0x1f8] ;  /* 0x0001f80001127983 */ /* 0x000ee80000300800 */
[----:B------:R-:W3:Y:S01]  /*71e30*/  LDL.LU R19, [R1+0x1fc] ;  /* 0x0001fc0001137983 */ /* 0x000ee20000300800 */
[----:B------:R-:W-:Y:S01]  /*71e40*/  IMAD.MOV.U32 R15, RZ, RZ, R5 ;  /* 0x000000ffff0f7224 */ /* 0x000fe200078e0005 */
        /* <DEDUP_REMOVED lines=21> */
[----:B------:R-:W2:Y:S04]  /*71fa0*/  LDL.LU R20, [R1+0x240] ;  /* 0x0002400001147983 */ /* 0x000ea80000300800 */
[----:B------:R-:W2:Y:S04]  /*71fb0*/  LDL.LU R21, [R1+0x244] ;  /* 0x0002440001157983 */ /* 0x000ea80000300800 */
[----:B------:R-:W2:Y:S04]  /*71fc0*/  LDL.LU R22, [R1+0x248] ;  /* 0x0002480001167983 */ /* 0x000ea80000300800 */
[----:B------:R-:W2:Y:S04]  /*71fd0*/  LDL.LU R23, [R1+0x24c] ;  /* 0x00024c0001177983 */ /* 0x000ea80000300800 */
[----:B------:R-:W-:Y:S04]  /*71fe0*/  STL.64 [R1+0x20c8], R14 ;  /* 0x0020c80e01007387 */ /* 0x000fe80000100a00 */
[----:B------:R-:W-:Y:S04]  /*71ff0*/  STL.64 [R1+0x20f0], R14 ;  /* 0x0020f00e01007387 */ /* 0x000fe80000100a00 */
[----:B------:R-:W-:Y:S04]  /*72000*/  STL [R1+0x2110], R14 ;  /* 0x0021100e01007387 */ /* 0x000fe80000100800 */
[----:B------:R-:W-:Y:S04]  /*72010*/  STL.64 [R1+0x2138], R14 ;  /* 0x0021380e01007387 */ /* 0x000fe80000100a00 */
[----:B------:R-:W-:Y:S04]  /*72020*/  STL.64 [R1+0x2158], R14 ;  /* 0x0021580e01007387 */ /* 0x000fe80000100a00 */
[----:B------:R-:W-:Y:S04]  /*72030*/  STL.64 [R1+0x2190], R14 ;  /* 0x0021900e01007387 */ /* 0x000fe80000100a00 */
[----:B------:R-:W-:Y:S04]  /*72040*/  STL.64 [R1+0x21b8], R14 ;  /* 0x0021b80e01007387 */ /* 0x000fe80000100a00 */
[----:B------:R-:W-:Y:S04]  /*72050*/  STL.64 [R1+0x21f0], R14 ;  /* 0x0021f00e01007387 */ /* 0x000fe80000100a00 */
[----:B------:R0:W-:Y:S04]  /*72060*/  STL [R1+0x21e8], R12 ;  /* 0x0021e80c01007387 */ /* 0x0001e80000100800 */
[----:B0-----:R-:W2:Y:S04]  /*72070*/  LDL.LU R12, [R1+0x1e0] ;  /* 0x0001e000010c7983 */ /* 0x001ea80000300800 */
[----:B------:R-:W2:Y:S04]  /*72080*/  LDL.LU R13, [R1+0x1e4] ;  /* 0x0001e400010d7983 */ /* 0x000ea80000300800 */
[----:B------:R-:W2:Y:S04]  /*72090*/  LDL.LU R14, [R1+0x1e8] ;  /* 0x0001e800010e7983 */ /* 0x000ea80000300800 */
[----:B------:R-:W2:Y:S04]  /*720a0*/  LDL.LU R15, [R1+0x1ec] ;  /* 0x0001ec00010f7983 */ /* 0x000ea80000300800 */
[----:B-1----:R-:W-:Y:S04]  /*720b0*/  STL.64 [R1+0x1b0], R8 ;  /* 0x0001b00801007387 */ /* 0x002fe80000100a00 */
[----:B------:R0:W-:Y:S04]  /*720c0*/  STL.64 [R1+0x1b8], R10 ;  /* 0x0001b80a01007387 */ /* 0x0001e80000100a00 */
[----:B0-----:R-:W2:Y:S04]  /*720d0*/  LDL.LU R10, [R1+0x2540] ;  /* 0x00254000010a7983 */ /* 0x001ea80000300800 */
[----:B------:R-:W2:Y:S04]  /*720e0*/  LDL.LU.64 R8, [R1+0x2538] ;  /* 0x0025380001087983 */ /* 0x000ea80000300a00 */
        /* <DEDUP_REMOVED lines=14> */
[----:B------:R-:W-:Y:S04]  /*721d0*/  STSM.16.M88.4 [R8], R12 ;  /* 0x0000000c08007844 */ /* 0x000fe80000000200 */
        /* <DEDUP_REMOVED lines=11> */
[----:B------:R-:W-:Y:S04]  /*72290*/  STL [R1+0x20bc], R16 ;  /* 0x0020bc1001007387 */ /* 0x000fe80000100800 */
[----:B0-----:R-:W-:Y:S04]  /*722a0*/  STL.64 [R1+0x1f0], R12 ;  /* 0x0001f00c01007387 */ /* 0x001fe80000100a00 */
[----:B------:R-:W-:Y:S04]  /*722b0*/  STL.64 [R1+0x1f8], R14 ;  /* 0x0001f80e01007387 */ /* 0x000fe80000100a00 */
[----:B------:R-:W0:Y:S04]  /*722c0*/  LDS.128 R12, [R0] ;  /* 0x00000000000c7984 */ /* 0x000e280000000c00 */
[----:B------:R-:W1:Y:S01]  /*722d0*/  LDS.128 R4, [R0+0x400] ;  /* 0x0004000000047984 */ /* 0x000e620000000c00 */
[----:B------:R-:W-:Y:S06]  /*722e0*/  BAR.SYNC.DEFER_BLOCKING 0x0 ;  /* 0x0000000000007b1d */ /* 0x000fec0000010000 */
[----:B0-----:R-:W-:Y:S04]  /*722f0*/  STL.64 [R1+0x1c0], R12 ;  /* 0x0001c00c01007387 */ /* 0x001fe80000100a00 */
[----:B------:R-:W-:Y:S04]  /*72300*/  STL.64 [R1+0x1c8], R14 ;  /* 0x0001c80e01007387 */ /* 0x000fe80000100a00 */
[----:B-1----:R0:W-:Y:S04]  /*72310*/  STL.64 [R1+0x1e0], R4 ;  /* 0x0001e00401007387 */ /* 0x0021e80000100a00 */
[----:B------:R1:W-:Y:S04]  /*72320*/  STL.64 [R1+0x1e8], R6 ;  /* 0x0001e80601007387 */ /* 0x0003e80000100a00 */
        /* <DEDUP_REMOVED lines=34> */
[----:B------:R0:W-:Y:S04]  /*72550*/  STSM.16.M88.4 [R8], R20 ;  /* 0x0000001408007844 */ /* 0x0001e80000000200 */
        /* <DEDUP_REMOVED lines=19> */
[----:B------:R-:W-:Y:S04]  /*72690*/  STL [R1+0x20b4], R17 ;  /* 0x0020b41101007387 */ /* 0x000fe80000100800 */
        /* <DEDUP_REMOVED lines=31> */
[----:B------:R-:W-:Y:S01]  /*72890*/  STL [R1+0x20c0], R18 ;  /* 0x0020c01201007387 */ /* 0x000fe20000100800 */
[----:B------:R-:W-:Y:S06]  /*728a0*/  BAR.SYNC.DEFER_BLOCKING 0x0 ;  /* 0x0000000000007b1d */ /* 0x000fec0000010000 */
[----:B0-----:R-:W-:Y:S04]  /*728b0*/  STL.64 [R1+0x280], R4 ;  /* 0x0002800401007387 */ /* 0x001fe80000100a00 */
[----:B------:R0:W-:Y:S04]  /*728c0*/  STL.64 [R1+0x288], R6 ;  /* 0x0002880601007387 */ /* 0x0001e80000100a00 */
[----:B0-----:R-:W2:Y:S04]  /*728d0*/  LDL.LU.64 R6, [R1+0x24d0] ;  /* 0x0024d00001067983 */ /* 0x001ea80000300a00 */
[----:B------:R-:W2:Y:S04]  /*728e0*/  LDL.LU.64 R4, [R1+0x24c8] ;  /* 0x0024c80001047983 */ /* 0x000ea80000300a00 */
[----:B---3--:R-:W-:Y:S04]  /*728f0*/  STSM.16.M88.4 [R8], R12 ;  /* 0x0000000c08007844 */ /* 0x008fe80000000200 */
[----:B--2---:R-:W-:Y:S01]  /*72900*/  STSM.16.M88.4 [R8+0x200], R4 ;  /* 0x0002000408007844 */ /* 0x004fe20000000200 */
[----:B------:R-:W-:Y:S06]  /*72910*/  BAR.SYNC.DEFER_BLOCKING 0x0 ;  /* 0x0000000000007b1d */ /* 0x000fec0000010000 */
[----:B------:R-:W0:Y:S04]  /*72920*/  LDS.128 R12, [R0] ;  /* 0x00000000000c7984 */ /* 0x000e280000000c00 */
[----:B------:R-:W1:Y:S01]  /*72930*/  LDS.128 R4, [R0+0x400] ;  /* 0x0004000000047984 */ /* 0x000e620000000c00 */
[----:B------:R-:W-:Y:S06]  /*72940*/  BAR.SYNC.DEFER_BLOCKING 0x0 ;  /* 0x0000000000007b1d */ /* 0x000fec0000010000 */
[----:B----4-:R-:W-:Y:S04]  /*72950*/  STSM.16.M88.4 [R8], R24 ;  /* 0x0000001808007844 */ /* 0x010fe80000000200 */
        /* <DEDUP_REMOVED lines=15> */
[----:B------:R-:W3:Y:S04]  /*72a50*/  LDL.LU R15, [R1+0x32c] ;  /* 0x00032c00010f7983 */ /* 0x000ee80000300800 */
[----:B------:R-:W4:Y:S04]  /*72a60*/  LDL.LU R20, [R1+0x310] ;  /* 0x0003100001147983 */ /* 0x000f280000300800 */
[----:B------:R-:W4:Y:S04]  /*72a70*/  LDL.LU R21, [R1+0x314] ;  /* 0x0003140001157983 */ /* 0x000f280000300800 */
[----:B------:R-:W2:Y:S04]  /*72a80*/  LDL.LU R22, [R1+0x318] ;  /* 0x0003180001167983 */ /* 0x000ea80000300800 */
[----:B------:R-:W2:Y:S01]  /*72a90*/  LDL.LU R23, [R1+0x31c] ;  /* 0x00031c0001177983 */ /* 0x000ea20000300800 */
[----:B------:R-:W-:Y:S01]  /*72aa0*/  IMAD.MOV.U32 R19, RZ, RZ, R5 ;  /* 0x000000ffff137224 */ /* 0x000fe200078e0005 */
[----:B------:R-:W-:Y:S06]  /*72ab0*/  BAR.SYNC.DEFER_BLOCKING 0x0 ;  /* 0x0000000000007b1d */ /* 0x000fec0000010000 */
        /* <DEDUP_REMOVED lines=26> */
[----:B------:R-:W-:Y:S04]  /*72c60*/  STL [R1+0x20d0], R19 ;  /* 0x0020d01301007387 */ /* 0x000fe80000100800 */
[----:B------:R-:W-:Y:S04]  /*72c70*/  STL.64 [R1+0x2118], R18 ;  /* 0x0021181201007387 */ /* 0x000fe80000100a00 */
[----:B------:R-:W-:Y:S04]  /*72c80*/  STL [R1+0x2150], R18 ;  /* 0x0021501201007387 */ /* 0x000fe80000100800 */
[----:B------:R-:W-:Y:S04]  /*72c90*/  STL [R1+0x2170], R19 ;  /* 0x0021701301007387 */ /* 0x000fe80000100800 */
[----:B------:R-:W-:Y:S04]  /*72ca0*/  STL [R1+0x21c0], R18 ;  /* 0x0021c01201007387 */ /* 0x000fe80000100800 */
[----:B------:R-:W-:Y:S04]  /*72cb0*/  STL [R1+0x21fc], R19 ;  /* 0x0021fc1301007387 */ /* 0x000fe80000100800 */
        /* <DEDUP_REMOVED lines=41> */
[----:B------:R-:W1:Y:S01]  /*72f50*/  LDS.128 R12, [R0+0x400] ;  /* 0x00040000000c7984 */ /* 0x000e620000000c00 */
[----:B------:R-:W-:Y:S06]  /*72f60*/  BAR.SYNC.DEFER_BLOCKING 0x0 ;  /* 0x0000000000007b1d */ /* 0x000fec0000010000 */
[----:B----4-:R-:W-:Y:S04]  /*72f70*/  STSM.16.M88.4 [R8], R4 ;  /* 0x0000000408007844 */ /* 0x010fe80000000200 */
[----:B------:R-:W-:Y:S01]  /*72f80*/  STSM.16.M88.4 [R8+0x200], R24 ;  /* 0x0002001808007844 */ /* 0x000fe20000000200 */
[----:B------:R-:W-:Y:S06]  /*72f90*/  BAR.SYNC.DEFER_BLOCKING 0x0 ;  /* 0x0000000000007b1d */ /* 0x000fec0000010000 */
[----:B------:R-:W2:Y:S04]  /*72fa0*/  LDS.128 R4, [R0] ;  /* 0x0000000000047984 */ /* 0x000ea80000000c00 */
[----:B0-----:R-:W-:Y:S04]  /*72fb0*/  STL.64 [R1+0x2d0], R16 ;  /* 0x0002d01001007387 */ /* 0x001fe80000100a00 */
[----:B------:R-:W-:Y:S04]  /*72fc0*/  STL.64 [R1+0x2d8], R18 ;  /* 0x0002d81201007387 */ /* 0x000fe80000100a00 */
[----:B-1----:R0:W-:Y:S04]  /*72fd0*/  STL.64 [R1+0x2f0], R12 ;  /* 0x0002f00c01007387 */ /* 0x0021e80000100a00 */
[----:B------:R1:W-:Y:S04]  /*72fe0*/  STL.64 [R1+0x2f8], R14 ;  /* 0x0002f80e01007387 */ /* 0x0003e80000100a00 */
[----:B------:R-:W-:Y:S04]  /*72ff0*/  STL [R1+0x2480], R10 ;  /* 0x0024800a01007387 */ /* 0x000fe80000100800 */
[----:B------:R-:W-:Y:S04]  /*73000*/  STL.64 [R1+0x2478], R8 ;  /* 0x0024780801007387 */ /* 0x000fe80000100a00 */
[----:B------:R-:W3:Y:S04]  /*73010*/  LDS.128 R8, [R0+0x400] ;  /* 0x0004000000087984 */ /* 0x000ee80000000c00 */
[----:B--2---:R-:W-:Y:S04]  /*73020*/  STL [R1+0x320], R4 ;  /* 0x0003200401007387 */ /* 0x004fe80000100800 */
[----:B------:R-:W-:Y:S04]  /*73030*/  STL.64 [R1+0x328], R6 ;  /* 0x0003280601007387 */ /* 0x000fe80000100a00 */
[----:B0-----:R-:W2:Y:S04]  /*73040*/  LDL.LU R12, [R1+0x490] ;  /* 0x00049000010c7983 */ /* 0x001ea80000300800 */
[----:B------:R-:W2:Y:S04]  /*73050*/  LDL.LU R13, [R1+0x494] ;  /* 0x00049400010d7983 */ /* 0x000ea80000300800 */
[----:B-1----:R-:W4:Y:S04]  /*73060*/  LDL.LU R14, [R1+0x498] ;  /* 0x00049800010e7983 */ /* 0x002f280000300800 */
[----:B------:R-:W4:Y:S01]  /*73070*/  LDL.LU R15, [R1+0x49c] ;  /* 0x00049c00010f7983 */ /* 0x000f220000300800 */
[----:B------:R-:W-:Y:S01]  /*73080*/  IMAD.MOV.U32 R21, RZ, RZ, R5 ;  /* 0x000000ffff157224 */ /* 0x000fe200078e0005 */
[----:B------:R-:W-:Y:S06]  /*73090*/  BAR.SYNC.DEFER_BLOCKING 0x0 ;  /* 0x0000000000007b1d */ /* 0x000fec0000010000 */
        /* <DEDUP_REMOVED lines=30> */
[----:B------:R-:W-:Y:S04]  /*73280*/  STL [R1+0x209c], R21 ;  /* 0x00209c1501007387 */ /* 0x000fe80000100800 */
[----:B------:R-:W-:Y:S04]  /*73290*/  STL [R1+0x2128], R20 ;  /* 0x0021281401007387 */ /* 0x000fe80000100800 */
[----:B------:R0:W-:Y:S04]  /*732a0*/  STL [R1+0x217c], R20 ;  /* 0x00217c1401007387 */ /* 0x0001e80000100800 */
[----:B------:R1:W-:Y:S04]  /*732b0*/  STL [R1+0x2198], R21 ;  /* 0x0021981501007387 */ /* 0x0003e80000100800 */
[----:B0-----:R-:W2:Y:S04]  /*732c0*/  LDL.LU R20, [R1+0x470] ;  /* 0x0004700001147983 */ /* 0x001ea80000300800 */
[----:B-1----:R-:W2:Y:S04]  /*732d0*/  LDL.LU R21, [R1+0x474] ;  /* 0x0004740001157983 */ /* 0x002ea80000300800 */
[----:B------:R-:W2:Y:S04]  /*732e0*/  LDL.LU R22, [R1+0x478] ;  /* 0x0004780001167983 */ /* 0x000ea80000300800 */
[----:B------:R-:W2:Y:S04]  /*732f0*/  LDL.LU R23, [R1+0x47c] ;  /* 0x00047c0001177983 */ /* 0x000ea80000300800 */
[----:B---3--:R-:W-:Y:S04]  /*73300*/  STL.64 [R1+0x340], R8 ;  /* 0x0003400801007387 */ /* 0x008fe80000100a00 */
[----:B------:R0:W-:Y:S04]  /*73310*/  STL.64 [R1+0x348], R10 ;  /* 0x0003480a01007387 */ /* 0x0001e80000100a00 */
[----:B0-----:R-:W3:Y:S04]  /*73320*/  LDL.LU R10, [R1+0x2480] ;  /* 0x00248000010a7983 */ /* 0x001ee80000300800 */
        /* <DEDUP_REMOVED lines=25> */
[----:B0-----:R-:W-:Y:S01]  /*734c0*/  STL [R1+0x380], R12 ;  /* 0x0003800c01007387 */ /* 0x001fe20000100800 */
[----:B------:R-:W-:-:S03]  /*734d0*/  IMAD.MOV.U32 R23, RZ, RZ, R13 ;  /* 0x000000ffff177224 */ /* 0x000fc600078e000d */
[----:B------:R0:W-:Y:S04]  /*734e0*/  STL.64 [R1+0x388], R14 ;  /* 0x0003880e01007387 */ /* 0x0001e80000100a00 */
[----:B0-----:R-:W2:Y:S04]  /*734f0*/  LDL.LU.64 R14, [R1+0x2450] ;  /* 0x00245000010e7983 */ /* 0x001ea80000300a00 */
[----:B------:R-:W2:Y:S04]  /*73500*/  LDL.LU.64 R12, [R1+0x2448] ;  /* 0x00244800010c7983 */ /* 0x000ea80000300a00 */
[----:B----4-:R-:W-:Y:S04]  /*73510*/  STSM.16.M88.4 [R8], R16 ;  /* 0x0000001008007844 */ /* 0x010fe80000000200 */
[----:B------:R-:W-:Y:S04]  /*73520*/  STL [R1+0x208c], R23 ;  /* 0x00208c1701007387 */ /* 0x000fe80000100800 */
[----:B--2---:R-:W-:Y:S01]  /*73530*/  STSM.16.M88.4 [R8+0x200], R12 ;  /* 0x0002000c08007844 */ /* 0x004fe20000000200 */
[----:B------:R-:W-:Y:S06]  /*73540*/  BAR.SYNC.DEFER_BLOCKING 0x0 ;  /* 0x0000000000007b1d */ /* 0x000fec0000010000 */
[----:B------:R-:W0:Y:S04]  /*73550*/  LDS.128 R12, [R0] ;  /* 0x00000000000c7984 */ /* 0x000e280000000c00 */
[----:B0-----:R-:W-:Y:S01]  /*73560*/  STL.64 [R1+0x350], R12 ;  /* 0x0003500c01007387 */ /* 0x001fe20000100a00 */
[----:B------:R-:W-:-:S03]  /*73570*/  IMAD.MOV.U32 R23, RZ, RZ, R15 ;  /* 0x000000ffff177224 */ /* 0x000fc600078e000f */
[----:B------:R-:W-:Y:S04]  /*73580*/  STL [R1+0x358], R14 ;  /* 0x0003580e01007387 */ /* 0x000fe80000100800 */
[----:B------:R-:W0:Y:S01]  /*73590*/  LDS.128 R12, [R0+0x400] ;  /* 0x00040000000c7984 */ /* 0x000e220000000c00 */
[----:B------:R-:W-:Y:S06]  /*735a0*/  BAR.SYNC.DEFER_BLOCKING 0x0 ;  /* 0x0000000000007b1d */ /* 0x000fec0000010000 */
[----:B------:R-:W-:Y:S04]  /*735b0*/  STSM.16.M88.4 [R8], R4 ;  /* 0x0000000408007844 */ /* 0x000fe80000000200 */
[----:B------:R-:W-:Y:S01]  /*735c0*/  STSM.16.M88.4 [R8+0x200], R24 ;  /* 0x0002001808007844 */ /* 0x000fe20000000200 */
[----:B------:R-:W-:Y:S06]  /*735d0*/  BAR.SYNC.DEFER_BLOCKING 0x0 ;  /* 0x0000000000007b1d */ /* 0x000fec0000010000 */
[----:B------:R-:W1:Y:S04]  /*735e0*/  LDS.128 R4, [R0] ;  /* 0x0000000000047984 */ /* 0x000e680000000c00 */
[----:B------:R-:W-:Y:S04]  /*735f0*/  STL [R1+0x20d4], R23 ;  /* 0x0020d41701007387 */ /* 0x000fe80000100800 */
[----:B------:R-:W-:Y:S04]  /*73600*/  STL [R1+0x212c], R23 ;  /* 0x00212c1701007387 */ /* 0x000fe80000100800 */
[----:B------:R-:W-:Y:S04]  /*73610*/  STL.64 [R1+0x21b0], R22 ;  /* 0x0021b01601007387 */ /* 0x000fe80000100a00 */
[----:B------:R-:W-:Y:S04]  /*73620*/  STL [R1+0x2254], R22 ;  /* 0x0022541601007387 */ /* 0x000fe80000100800 */
[----:B0-----:R-:W-:Y:S04]  /*73630*/  STL.64 [R1+0x370], R12 ;  /* 0x0003700c01007387 */ /* 0x001fe80000100a00 */
[----:B------:R-:W-:Y:S04]  /*73640*/  STL.64 [R1+0x378], R14 ;  /* 0x0003780e01007387 */ /* 0x000fe80000100a00 */
[----:B------:R-:W2:Y:S04]  /*73650*/  LDL.LU R16, [R1+0x510] ;  /* 0x0005100001107983 */ /* 0x000ea80000300800 */
[----:B------:R-:W0:Y:S04]  /*73660*/  LDS.128 R24, [R0+0x400] ;  /* 0x0004000000187984 */ /* 0x000e280000000c00 */
[----:B-1----:R-:W-:Y:S04]  /*73670*/  STL.64 [R1+0x3a0], R4 ;  /* 0x0003a00401007387 */ /* 0x002fe80000100a00 */
[----:B------:R-:W-:Y:S04]  /*73680*/  STL.64 [R1+0x3a8], R6 ;  /* 0x0003a80601007387 */ /* 0x000fe80000100a00 */
[----:B------:R-:W2:Y:S04]  /*73690*/  LDL.LU R17, [R1+0x514] ;  /* 0x0005140001117983 */ /* 0x000ea80000300800 */
[----:B------:R-:W4:Y:S04]  /*736a0*/  LDL.LU R18, [R1+0x518] ;  /* 0x0005180001127983 */ /* 0x000f280000300800 */
[----:B------:R-:W4:Y:S01]  /*736b0*/  LDL.LU R19, [R1+0x51c] ;  /* 0x00051c0001137983 */ /* 0x000f220000300800 */
[----:B------:R-:W-:Y:S06]  /*736c0*/  BAR.SYNC.DEFER_BLOCKING 0x0 ;  /* 0x0000000000007b1d */ /* 0x000fec0000010000 */
[----:B----4-:R-:W-:Y:S04]  /*736d0*/  STL.64 [R1+0x2420], R18 ;  /* 0x0024201201007387 */ /* 0x010fe80000100a00 */
[----:B--2---:R1:W-:Y:S04]  /*736e0*/  STL.64 [R1+0x2418], R16 ;  /* 0x0024181001007387 */ /* 0x0043e80000100a00 */
[----:B-1----:R-:W2:Y:S04]  /*736f0*/  LDL.LU R16, [R1+0x500] ;  /* 0x0005000001107983 */ /* 0x002ea80000300800 */
[----:B------:R-:W2:Y:S04]  /*73700*/  LDL.LU R17, [R1+0x504] ;  /* 0x0005040001117983 */ /* 0x000ea80000300800 */
[----:B------:R-:W4:Y:S04]  /*73710*/  LDL.LU R18, [R1+0x508] ;  /* 0x0005080001127983 */ /* 0x000f280000300800 */
[----:B------:R-:W4:Y:S04]  /*73720*/  LDL.LU R19, [R1+0x50c] ;  /* 0x00050c0001137983 */ /* 0x000f280000300800 */
        /* <DEDUP_REMOVED lines=24> */
[----:B0-----:R0:W-:Y:S04]  /*738b0*/  STL [R1+0x3d0], R24 ;  /* 0x0003d01801007387 */ /* 0x0011e80000100800 */
[----:B------:R-:W-:Y:S01]  /*738c0*/  STL.64 [R1+0x3d8], R26 ;  /* 0x0003d81a01007387 */ /* 0x000fe20000100a00 */
[----:B0-----:R-:W-:-:S05]  /*738d0*/  IMAD.MOV.U32 R24, RZ, RZ, R25 ;  /* 0x000000ffff187224 */ /* 0x001fca00078e0019 */
[----:B------:R0:W-:Y:S04]  /*738e0*/  STL [R1+0x207c], R24 ;  /* 0x00207c1801007387 */ /* 0x0001e80000100800 */
[----:B0-----:R-:W2:Y:S04]  /*738f0*/  LDL.LU R24, [R1+0x4e0] ;  /* 0x0004e00001187983 */ /* 0x001ea80000300800 */
[----:B------:R-:W2:Y:S04]  /*73900*/  LDL.LU R25, [R1+0x4e4] ;  /* 0x0004e40001197983 */ /* 0x000ea80000300800 */
[----:B------:R-:W2:Y:S04]  /*73910*/  LDL.LU R26, [R1+0x4e8] ;  /* 0x0004e800011a7983 */ /* 0x000ea80000300800 */
[----:B------:R-:W2:Y:S04]  /*73920*/  LDL.LU R27, [R1+0x4ec] ;  /* 0x0004ec00011b7983 */ /* 0x000ea80000300800 */
[----:B--2---:R-:W-:Y:S04]  /*73930*/  STSM.16.M88.4 [R8], R24 ;  /* 0x0000001808007844 */ /* 0x004fe80000000200 */
[----:B------:R-:W-:Y:S01]  /*73940*/  STSM.16.M88.4 [R8+0x200], R16 ;  /* 0x0002001008007844 */ /* 0x000fe20000000200 */
[----:B------:R-:W-:Y:S06]  /*73950*/  BAR.SYNC.DEFER_BLOCKING 0x0 ;  /* 0x0000000000007b1d */ /* 0x000fec0000010000 */
[----:B------:R-:W0:Y:S04]  /*73960*/  LDS.128 R16, [R0] ;  /* 0x0000000000107984 */ /* 0x000e280000000c00 */
[----:B0-----:R-:W-:Y:S01]  /*73970*/  STL.64 [R1+0x390], R16 ;  /* 0x0003901001007387 */ /* 0x001fe20000100a00 */
[----:B------:R-:W-:-:S03]  /*73980*/  IMAD.MOV.U32 R24, RZ, RZ, R19 ;  /* 0x000000ffff187224 */ /* 0x000fc600078e0013 */
[----:B------:R-:W-:Y:S04]  /*73990*/  STL [R1+0x398], R18 ;  /* 0x0003981201007387 */ /* 0x000fe80000100800 */
[----:B------:R-:W0:Y:S04]  /*739a0*/  LDS.128 R16, [R0+0x400] ;  /* 0x0004000000107984 */ /* 0x000e280000000c00 */
[----:B------:R-:W-:Y:S04]  /*739b0*/  STL [R1+0x2080], R24 ;  /* 0x0020801801007387 */ /* 0x000fe80000100800 */
        /* <DEDUP_REMOVED lines=13> */
[----:B------:R0:W-:Y:S04]  /*73a90*/  STL.64 [R1+0x3f8], R18 ;  /* 0x0003f81201007387 */ /* 0x0001e80000100a00 */
[----:B0-----:R-:W2:Y:S04]  /*73aa0*/  LDL.LU.64 R18, [R1+0x2420] ;  /* 0x0024200001127983 */ /* 0x001ea80000300a00 */
[----:B------:R-:W2:Y:S04]  /*73ab0*/  LDL.LU.64 R16, [R1+0x2418] ;  /* 0x0024180001107983 */ /* 0x000ea80000300a00 */
[----:B------:R-:W-:Y:S04]  /*73ac0*/  STL [R1+0x2084], R25 ;  /* 0x0020841901007387 */ /* 0x000fe80000100800 */
[----:B------:R-:W-:Y:S04]  /*73ad0*/  STL [R1+0x2154], R24 ;  /* 0x0021541801007387 */ /* 0x000fe80000100800 */
[----:B------:R-:W-:Y:S04]  /*73ae0*/  STL [R1+0x21c4], R24 ;  /* 0x0021c41801007387 */ /* 0x000fe80000100800 */
[----:B------:R-:W0:Y:S01]  /*73af0*/  LDS.128 R24, [R0+0x400] ;  /* 0x0004000000187984 */ /* 0x000e220000000c00 */
[----:B------:R-:W-:Y:S06]  /*73b00*/  BAR.SYNC.DEFER_BLOCKING 0x0 ;  /* 0x0000000000007b1d */ /* 0x000fec0000010000 */
[----:B----4-:R-:W-:Y:S04]  /*73b10*/  STSM.16.M88.4 [R8], R20 ;  /* 0x0000001408007844 */ /* 0x010fe80000000200 */
[----:B0-----:R-:W-:Y:S04]  /*73b20*/  STL.64 [R1+0x410], R24 ;  /* 0x0004101801007387 */ /* 0x001fe80000100a00 */
[----:B------:R-:W-:Y:S04]  /*73b30*/  STL.64 [R1+0x418], R26 ;  /* 0x0004181a01007387 */ /* 0x000fe80000100a00 */
        /* <DEDUP_REMOVED lines=11> */
[----:B------:R-:W1:Y:S04]  /*73bf0*/  LDS.128 R4, [R0+0x400] ;  /* 0x0004000000047984 */ /* 0x000e680000000c00 */
[----:B------:R-:W2:Y:S04]  /*73c00*/  LDS.128 R12, [R0] ;  /* 0x00000000000c7984 */ /* 0x000ea80000000c00 */
[----:B0-----:R-:W-:Y:S04]  /*73c10*/  STL.64 [R1+0x400], R16 ;  /* 0x0004001001007387 */ /* 0x001fe80000100a00 */
[----:B------:R-:W-:Y:S04]  /*73c20*/  STL.64 [R1+0x408], R18 ;  /* 0x0004081201007387 */ /* 0x000fe80000100a00 */
[----:B-1----:R-:W-:Y:S04]  /*73c30*/  STL [R1+0x450], R4 ;  /* 0x0004500401007387 */ /* 0x002fe80000100800 */
[----:B--2---:R-:W-:Y:S04]  /*73c40*/  STL.64 [R1+0x430], R12 ;  /* 0x0004300c01007387 */ /* 0x004fe80000100a00 */
[----:B------:R-:W-:Y:S04]  /*73c50*/  STL.64 [R1+0x438], R14 ;  /* 0x0004380e01007387 */ /* 0x000fe80000100a00 */
[----:B------:R-:W-:Y:S04]  /*73c60*/  STL.64 [R1+0x458], R6 ;  /* 0x0004580601007387 */ /* 0x000fe80000100a00 */
[----:B------:R-:W2:Y:S04]  /*73c70*/  LDL.LU R20, [R1+0x6c0] ;  /* 0x0006c00001147983 */ /* 0x000ea80000300800 */
[----:B------:R-:W2:Y:S04]  /*73c80*/  LDL.LU R21, [R1+0x6c4] ;  /* 0x0006c40001157983 */ /* 0x000ea80000300800 */
[----:B------:R-:W4:Y:S04]  /*73c90*/  LDL.LU R22, [R1+0x6c8] ;  /* 0x0006c80001167983 */ /* 0x000f280000300800 */
        /* <DEDUP_REMOVED lines=39> */
[----:B------:R-:W-:Y:S04]  /*73f10*/  STL [R1+0x2068], R27 ;  /* 0x0020681b01007387 */ /* 0x000fe80000100800 */
[----:B--2---:R0:W-:Y:S04]  /*73f20*/  STSM.16.M88.4 [R8], R20 ;  /* 0x0000001408007844 */ /* 0x0041e80000000200 */
[----:B0-----:R-:W2:Y:S04]  /*73f30*/  LDL.LU.64 R22, [R1+0x2410] ;  /* 0x0024100001167983 */ /* 0x001ea80000300a00 */
[----:B------:R-:W2:Y:S04]  /*73f40*/  LDL.LU.64 R20, [R1+0x2408] ;  /* 0x0024080001147983 */ /* 0x000ea80000300a00 */
[----:B--2---:R-:W-:Y:S01]  /*73f50*/  STSM.16.M88.4 [R8+0x200], R20 ;  /* 0x0002001408007844 */ /* 0x004fe20000000200 */
[----:B------:R-:W-:Y:S06]  /*73f60*/  BAR.SYNC.DEFER_BLOCKING 0x0 ;  /* 0x0000000000007b1d */ /* 0x000fec0000010000 */
[----:B------:R-:W0:Y:S04]  /*73f70*/  LDS.128 R20, [R0] ;  /* 0x0000000000147984 */ /* 0x000e280000000c00 */
[----:B0-----:R-:W-:Y:S01]  /*73f80*/  STL.64 [R1+0x420], R20 ;  /* 0x0004201401007387 */ /* 0x001fe20000100a00 */
[----:B------:R-:W-:-:S03]  /*73f90*/  IMAD.MOV.U32 R27, RZ, RZ, R23 ;  /* 0x000000ffff1b7224 */ /* 0x000fc600078e0017 */
[----:B------:R-:W-:Y:S04]  /*73fa0*/  STL [R1+0x428], R22 ;  /* 0x0004281601007387 */ /* 0x000fe80000100800 */
[----:B------:R-:W0:Y:S04]  /*73fb0*/  LDS.128 R20, [R0+0x400] ;  /* 0x0004000000147984 */ /* 0x000e280000000c00 */
[----:B------:R-:W-:Y:S04]  /*73fc0*/  STL [R1+0x206c], R27 ;  /* 0x00206c1b01007387 */ /* 0x000fe80000100800 */
[----:B------:R-:W-:Y:S04]  /*73fd0*/  STL [R1+0x20d8], R26 ;  /* 0x0020d81a01007387 */ /* 0x000fe80000100800 */
[----:B------:R1:W-:Y:S04]  /*73fe0*/  STL [R1+0x2230], R26 ;  /* 0x0022301a01007387 */ /* 0x0003e80000100800 */
[----:B------:R-:W2:Y:S04]  /*73ff0*/  LDL.LU R24, [R1+0x6d0] ;  /* 0x0006d00001187983 */ /* 0x000ea80000300800 */
[----:B------:R-:W2:Y:S04]  /*74000*/  LDL.LU R25, [R1+0x6d4] ;  /* 0x0006d40001197983 */ /* 0x000ea80000300800 */
[----:B-1----:R-:W2:Y:S04]  /*74010*/  LDL.LU R26, [R1+0x6d8] ;  /* 0x0006d800011a7983 */ /* 0x002ea80000300800 */
[----:B------:R-:W2:Y:S01]  /*74020*/  LDL.LU R27, [R1+0x6dc] ;  /* 0x0006dc00011b7983 */ /* 0x000ea20000300800 */
[----:B------:R-:W-:Y:S06]  /*74030*/  BAR.SYNC.DEFER_BLOCKING 0x0 ;  /* 0x0000000000007b1d */ /* 0x000fec0000010000 */
[----:B0-----:R-:W-:Y:S04]  /*74040*/  STL.64 [R1+0x440], R20 ;  /* 0x0004401401007387 */ /* 0x001fe80000100a00 */
[----:B------:R0:W-:Y:S04]  /*74050*/  STL.64 [R1+0x448], R22 ;  /* 0x0004481601007387 */ /* 0x0001e80000100a00 */
[----:B0-----:R-:W2:Y:S04]  /*74060*/  LDL.LU.64 R22, [R1+0x2400] ;  /* 0x0024000001167983 */ /* 0x001ea80000300a00 */
        /* <DEDUP_REMOVED lines=24> */
[----:B---3--:R-:W-:Y:S04]  /*741f0*/  STSM.16.M88.4 [R8], R16 ;  /* 0x0000001008007844 */ /* 0x008fe80000000200 */
[----:B----4-:R-:W-:Y:S01]  /*74200*/  STSM.16.M88.4 [R8+0x200], R12 ;  /* 0x0002000c08007844 */ /* 0x010fe20000000200 */
[----:B------:R-:W-:Y:S06]  /*74210*/  BAR.SYNC.DEFER_BLOCKING 0x0 ;  /* 0x0000000000007b1d */ /* 0x000fec0000010000 */
[----:B------:R-:W1:Y:S04]  /*74220*/  LDS.128 R16, [R0] ;  /* 0x0000000000107984 */ /* 0x000e680000000c00 */
[----:B------:R-:W2:Y:S04]  /*74230*/  LDS.128 R12, [R0+0x400] ;  /* 0x00040000000c7984 */ /* 0x000ea80000000c00 */
[----:B------:R-:W-:Y:S04]  /*74240*/  STL [R1+0x2060], R29 ;  /* 0x0020601d01007387 */ /* 0x000fe80000100800 */
[----:B0-----:R-:W-:Y:S04]  /*74250*/  STL.64 [R1+0x490], R20 ;  /* 0x0004901401007387 */ /* 0x001fe80000100a00 */
[----:B------:R-:W-:Y:S01]  /*74260*/  STL.64 [R1+0x498], R22 ;  /* 0x0004981601007387 */ /* 0x000fe20000100a00 */
[----:B------:R-:W-:Y:S06]  /*74270*/  BAR.SYNC.DEFER_BLOCKING 0x0 ;  /* 0x0000000000007b1d */ /* 0x000fec0000010000 */
[----:B-1----:R0:W-:Y:S04]  /*74280*/  STL.64 [R1+0x4c0], R16 ;  /* 0x0004c01001007387 */ /* 0x0021e80000100a00 */
[----:B------:R1:W-:Y:S04]  /*74290*/  STL.64 [R1+0x4c8], R18 ;  /* 0x0004c81201007387 */ /* 0x0003e80000100a00 */
[----:B--2---:R-:W-:Y:S04]  /*742a0*/  STL.64 [R1+0x4e0], R12 ;  /* 0x0004e00c01007387 */ /* 0x004fe80000100a00 */
[----:B------:R-:W-:Y:S04]  /*742b0*/  STL.64 [R1+0x4e8], R14 ;  /* 0x0004e80e01007387 */ /* 0x000fe80000100a00 */
        /* <DEDUP_REMOVED lines=99> */
[----:B---3--:R-:W-:Y:S01]  /*748f0*/  STSM.16.M88.4 [R8+0x200], R24 ;  /* 0x0002001808007844 */ /* 0x008fe20000000200 */
[----:B------:R-:W-:Y:S06]  /*74900*/  BAR.SYNC.DEFER_BLOCKING 0x0 ;  /* 0x0000000000007b1d */ /* 0x000fec0000010000 */
[----:B------:R-:W0:Y:S04]  /*74910*/  LDS.128 R24, [R0] ;  /* 0x0000000000187984 */ /* 0x000e280000000c00 */
[----:B0-----:R-:W-:Y:S04]  /*74920*/  STL.64 [R1+0x540], R24 ;  /* 0x0005401801007387 */ /* 0x001fe80000100a00 */
[----:B------:R-:W-:Y:S04]  /*74930*/  STL.64 [R1+0x548], R26 ;  /* 0x0005481a01007387 */ /* 0x000fe80000100a00 */
        /* <DEDUP_REMOVED lines=8> */
[----:B------:R-:W1:Y:S01]  /*749c0*/  LDS.128 R16, [R0+0x400] ;  /* 0x0004000000107984 */ /* 0x000e620000000c00 */
[----:B------:R-:W-:Y:S06]  /*749d0*/  BAR.SYNC.DEFER_BLOCKING 0x0 ;  /* 0x0000000000007b1d */ /* 0x000fec0000010000 */
[----:B------:R-:W-:Y:S04]  /*749e0*/  STSM.16.M88.4 [R8], R12 ;  /* 0x0000000c08007844 */ /* 0x000fe80000000200 */
[----:B------:R-:W-:Y:S01]  /*749f0*/  STSM.16.M88.4 [R8+0x200], R4 ;  /* 0x0002000408007844 */ /* 0x000fe20000000200 */
[----:B------:R-:W-:Y:S06]  /*74a00*/  BAR.SYNC.DEFER_BLOCKING 0x0 ;  /* 0x0000000000007b1d */ /* 0x000fec0000010000 */
[----:B------:R-:W2:Y:S04]  /*74a10*/  LDS.128 R12, [R0] ;  /* 0x00000000000c7984 */ /* 0x000ea80000000c00 */
[----:B------:R-:W3:Y:S04]  /*74a20*/  LDS.128 R4, [R0+0x400] ;  /* 0x0004000000047984 */ /* 0x000ee80000000c00 */
[----:B0-----:R0:W-:Y:S04]  /*74a30*/  STL.64 [R1+0x510], R20 ;  /* 0x0005101401007387 */ /* 0x0011e80000100a00 */
[----:B------:R4:W-:Y:S04]  /*74a40*/  STL.64 [R1+0x518], R22 ;  /* 0x0005181601007387 */ /* 0x0009e80000100a00 */
[----:B-1----:R-:W-:Y:S04]  /*74a50*/  STL.64 [R1+0x560], R16 ;  /* 0x0005601001007387 */ /* 0x002fe80000100a00 */
[----:B------:R-:W-:Y:S04]  /*74a60*/  STL.64 [R1+0x568], R18 ;  /* 0x0005681201007387 */ /* 0x000fe80000100a00 */
[----:B0-----:R-:W4:Y:S04]  /*74a70*/  LDL.LU R20, [R1+0xb50] ;  /* 0x000b500001147983 */ /* 0x001f280000300800 */
[----:B--2---:R-:W-:Y:S04]  /*74a80*/  STL.64 [R1+0x580], R12 ;  /* 0x0005800c01007387 */ /* 0x004fe80000100a00 */
[----:B------:R-:W-:Y:S04]  /*74a90*/  STL.64 [R1+0x588], R14 ;  /* 0x0005880e01007387 */ /* 0x000fe80000100a00 */
[----:B---3--:R-:W-:Y:S04]  /*74aa0*/  STL.64 [R1+0x5a0], R4 ;  /* 0x0005a00401007387 */ /* 0x008fe80000100a00 */
[----:B------:R-:W-:Y:S04]  /*74ab0*/  STL.64 [R1+0x5a8], R6 ;  /* 0x0005a80601007387 */ /* 0x000fe80000100a00 */
[----:B------:R-:W2:Y:S04]  /*74ac0*/  LDL.LU R21, [R1+0xb54] ;  /* 0x000b540001157983 */ /* 0x000ea80000300800 */
[----:B----4-:R-:W3:Y:S04]  /*74ad0*/  LDL.LU R22, [R1+0xb58] ;  /* 0x000b580001167983 */ /* 0x010ee80000300800 */
        /* <DEDUP_REMOVED lines=106> */
[----:B------:R-:W3:Y:S04]  /*75180*/  LDS.128 R12, [R0+0x400] ;  /* 0x00040000000c7984 */ /* 0x000ee80000000c00 */
[----:B0-----:R-:W-:Y:S04]  /*75190*/  STL.64 [R1+0x600], R24 ;  /* 0x0006001801007387 */ /* 0x001fe80000100a00 */
[----:B------:R-:W-:Y:S04]  /*751a0*/  STL.64 [R1+0x608], R26 ;  /* 0x0006081a01007387 */ /* 0x000fe80000100a00 */
[----:B-1----:R-:W-:Y:S04]  /*751b0*/  STL.64 [R1+0x630], R20 ;  /* 0x0006301401007387 */ /* 0x002fe80000100a00 */
[----:B------:R-:W-:Y:S01]  /*751c0*/  STL.64 [R1+0x638], R22 ;  /* 0x0006381601007387 */ /* 0x000fe20000100a00 */
[----:B------:R-:W-:Y:S06]  /*751d0*/  BAR.SYNC.DEFER_BLOCKING 0x0 ;  /* 0x0000000000007b1d */ /* 0x000fec0000010000 */
[----:B--2---:R0:W-:Y:S04]  /*751e0*/  STL.64 [R1+0x590], R16 ;  /* 0x0005901001007387 */ /* 0x0041e80000100a00 */
[----:B------:R1:W-:Y:S04]  /*751f0*/  STL.64 [R1+0x598], R18 ;  /* 0x0005981201007387 */ /* 0x0003e80000100a00 */
[----:B---3--:R-:W-:Y:S04]  /*75200*/  STL.64 [R1+0x620], R12 ;  /* 0x0006200c01007387 */ /* 0x008fe80000100a00 */
        /* <DEDUP_REMOVED lines=255> */
[----:B------:R-:W3:Y:S04]  /*76200*/  LDL.LU R20, [R1+0x1290] ;  /* 0x0012900001147983 */ /* 0x000ee80000300800 */
[----:B------:R-:W3:Y:S04]  /*76210*/  LDL.LU R21, [R1+0x1294] ;  /* 0x0012940001157983 */ /* 0x000ee80000300800 */
[----:B------:R-:W3:Y:S04]  /*76220*/  LDL.LU R22, [R1+0x1298] ;  /* 0x0012980001167983 */ /* 0x000ee80000300800 */
[----:B------:R0:W-:Y:S04]  /*76230*/  STSM.16.M88.4 [R8], R4 ;  /* 0x0000000408007844 */ /* 0x0001e80000000200 */
[----:B------:R-:W3:Y:S04]  /*76240*/  LDL.LU R23, [R1+0x129c] ;  /* 0x00129c0001177983 */ /* 0x000ee80000300800 */
[----:B0-----:R-:W3:Y:S04]  /*76250*/  LDL.LU R4, [R1+0x12b0] ;  /* 0x0012b00001047983 */ /* 0x001ee80000300800 */
[----:B------:R-:W3:Y:S04]  /*76260*/  LDL.LU R5, [R1+0x12b4] ;  /* 0x0012b40001057983 */ /* 0x000ee80000300800 */
[----:B------:R-:W3:Y:S04]  /*76270*/  LDL.LU R6, [R1+0x12b8] ;  /* 0x0012b80001067983 */ /* 0x000ee80000300800 */
[----:B------:R-:W3:Y:S04]  /*76280*/  LDL.LU R7, [R1+0x12bc] ;  /* 0x0012bc0001077983 */ /* 0x000ee80000300800 */
        /* <DEDUP_REMOVED lines=11> */
[----:B------:R-:W4:Y:S04]  /*76340*/  LDL.LU R19, [R1+0x130c] ;  /* 0x00130c0001137983 */ /* 0x000f280000300800 */
[----:B------:R-:W-:Y:S01]  /*76350*/  STSM.16.M88.4 [R8+0x200], R20 ;  /* 0x0002001408007844 */ /* 0x000fe20000000200 */
[----:B------:R-:W-:Y:S06]  /*76360*/  BAR.SYNC.DEFER_BLOCKING 0x0 ;  /* 0x0000000000007b1d */ /* 0x000fec0000010000 */
[----:B------:R-:W0:Y:S04]  /*76370*/  LDS.128 R20, [R0] ;  /* 0x0000000000147984 */ /* 0x000e280000000c00 */
[----:B----4-:R-:W-:Y:S04]  /*76380*/  STL.64 [R1+0x2218], R18 ;  /* 0x0022181201007387 */ /* 0x010fe80000100a00 */
[----:B---3--:R1:W-:Y:S04]  /*76390*/  STL.64 [R1+0x2210], R16 ;  /* 0x0022101001007387 */ /* 0x0083e80000100a00 */
[----:B-1----:R-:W3:Y:S04]  /*763a0*/  LDL.LU R16, [R1+0x12f0] ;  /* 0x0012f00001107983 */ /* 0x002ee80000300800 */
[----:B------:R-:W3:Y:S04]  /*763b0*/  LDL.LU R17, [R1+0x12f4] ;  /* 0x0012f40001117983 */ /* 0x000ee80000300800 */
[----:B------:R-:W4:Y:S04]  /*763c0*/  LDL.LU R18, [R1+0x12f8] ;  /* 0x0012f80001127983 */ /* 0x000f280000300800 */
[----:B------:R-:W4:Y:S04]  /*763d0*/  LDL.LU R19, [R1+0x12fc] ;  /* 0x0012fc0001137983 */ /* 0x000f280000300800 */
[----:B----4-:R-:W-:Y:S04]  /*763e0*/  STL.64 [R1+0x2228], R18 ;  /* 0x0022281201007387 */ /* 0x010fe80000100a00 */
[----:B---3--:R1:W-:Y:S04]  /*763f0*/  STL.64 [R1+0x2220], R16 ;  /* 0x0022201001007387 */ /* 0x0083e80000100a00 */
[----:B-1----:R-:W3:Y:S04]  /*76400*/  LDL.LU R16, [R1+0x12d0] ;  /* 0x0012d00001107983 */ /* 0x002ee80000300800 */
[----:B------:R-:W3:Y:S04]  /*76410*/  LDL.LU R17, [R1+0x12d4] ;  /* 0x0012d40001117983 */ /* 0x000ee80000300800 */
[----:B------:R-:W3:Y:S04]  /*76420*/  LDL.LU R18, [R1+0x12d8] ;  /* 0x0012d80001127983 */ /* 0x000ee80000300800 */
[----:B------:R-:W3:Y:S04]  /*76430*/  LDL.LU R19, [R1+0x12dc] ;  /* 0x0012dc0001137983 */ /* 0x000ee80000300800 */
[----:B------:R-:W4:Y:S04]  /*76440*/  LDL.LU R12, [R1+0x1310] ;  /* 0x00131000010c7983 */ /* 0x000f280000300800 */
[----:B------:R-:W4:Y:S04]  /*76450*/  LDL.LU R13, [R1+0x1314] ;  /* 0x00131400010d7983 */ /* 0x000f280000300800 */
[----:B------:R-:W4:Y:S04]  /*76460*/  LDL.LU R14, [R1+0x1318] ;  /* 0x00131800010e7983 */ /* 0x000f280000300800 */
[----:B------:R-:W4:Y:S04]  /*76470*/  LDL.LU R15, [R1+0x131c] ;  /* 0x00131c00010f7983 */ /* 0x000f280000300800 */
[----:B0-----:R-:W-:Y:S04]  /*76480*/  STL.64 [R1+0x770], R20 ;  /* 0x0007701401007387 */ /* 0x001fe80000100a00 */
[----:B------:R-:W-:Y:S04]  /*76490*/  STL.64 [R1+0x778], R22 ;  /* 0x0007781601007387 */ /* 0x000fe80000100a00 */
[----:B------:R-:W0:Y:S01]  /*764a0*/  LDS.128 R20, [R0+0x400] ;  /* 0x0004000000147984 */ /* 0x000e220000000c00 */
[----:B------:R-:W-:Y:S06]  /*764b0*/  BAR.SYNC.DEFER_BLOCKING 0x0 ;  /* 0x0000000000007b1d */ /* 0x000fec0000010000 */
[----:B------:R-:W-:Y:S04]  /*764c0*/  STSM.16.M88.4 [R8], R4 ;  /* 0x0000000408007844 */ /* 0x000fe80000000200 */
[----:B--2---:R-:W-:Y:S01]  /*764d0*/  STSM.16.M88.4 [R8+0x200], R24 ;  /* 0x0002001808007844 */ /* 0x004fe20000000200 */
[----:B------:R-:W-:Y:S06]  /*764e0*/  BAR.SYNC.DEFER_BLOCKING 0x0 ;  /* 0x0000000000007b1d */ /* 0x000fec0000010000 */
[----:B------:R-:W1:Y:S04]  /*764f0*/  LDS.128 R24, [R0] ;  /* 0x0000000000187984 */ /* 0x000e680000000c00 */
[----:B0-----:R-:W-:Y:S04]  /*76500*/  STL.64 [R1+0x7e0], R20 ;  /* 0x0007e01401007387 */ /* 0x001fe80000100a00 */
[----:B------:R0:W-:Y:S04]  /*76510*/  STL.64 [R1+0x7e8], R22 ;  /* 0x0007e81601007387 */ /* 0x0001e80000100a00 */
[----:B0-----:R-:W2:Y:S04]  /*76520*/  LDL.LU R22, [R1+0x2254] ;  /* 0x0022540001167983 */ /* 0x001ea80000300800 */
[----:B------:R-:W2:Y:S04]  /*76530*/  LDL.LU R6, [R1+0x2250] ;  /* 0x0022500001067983 */ /* 0x000ea80000300800 */
[----:B------:R-:W2:Y:S04]  /*76540*/  LDL.LU.64 R4, [R1+0x2248] ;  /* 0x0022480001047983 */ /* 0x000ea80000300a00 */
[----:B------:R-:W2:Y:S04]  /*76550*/  LDL.LU R7, [R1+0xa18] ;  /* 0x000a180001077983 */ /* 0x000ea80000300800 */
[----:B------:R-:W2:Y:S04]  /*76560*/  LDL.LU R23, [R1+0x980] ;  /* 0x0009800001177983 */ /* 0x000ea80000300800 */
[----:B-1----:R-:W-:Y:S04]  /*76570*/  STL.64 [R1+0x7f0], R24 ;  /* 0x0007f01801007387 */ /* 0x002fe80000100a00 */
        /* <DEDUP_REMOVED lines=8> */
[----:B---3--:R-:W-:Y:S01]  /*76600*/  STSM.16.M88.4 [R8+0x200], R16 ;  /* 0x0002001008007844 */ /* 0x008fe20000000200 */
[----:B------:R-:W-:Y:S06]  /*76610*/  BAR.SYNC.DEFER_BLOCKING 0x0 ;  /* 0x0000000000007b1d */ /* 0x000fec0000010000 */
[----:B0-----:R-:W2:Y:S04]  /*76620*/  LDL.LU R26, [R1+0x2230] ;  /* 0x00223000011a7983 */ /* 0x001ea80000300800 */
[----:B------:R-:W3:Y:S04]  /*76630*/  LDL.LU R25, [R1+0x40] ;  /* 0x0000400001197983 */ /* 0x000ee80000300800 */
        /* <DEDUP_REMOVED lines=24> */
[----:B------:R-:W3:Y:S04]  /*767c0*/  LDL.LU R21, [R1+0x94] ;  /* 0x0000940001157983 */ /* 0x000ee80000300800 */
[----:B------:R-:W-:Y:S04]  /*767d0*/  STL [R1+0x2058], R0 ;  /* 0x0020580001007387 */ /* 0x000fe80000100800 */
[----:B--2---:R0:W-:Y:S04]  /*767e0*/  STSM.16.M88.4 [R8], R16 ;  /* 0x0000001008007844 */ /* 0x0041e80000000200 */
[----:B----4-:R1:W-:Y:S01]  /*767f0*/  STSM.16.M88.4 [R8+0x200], R12 ;  /* 0x0002000c08007844 */ /* 0x0103e20000000200 */
[----:B------:R-:W-:Y:S06]  /*76800*/  BAR.SYNC.DEFER_BLOCKING 0x0 ;  /* 0x0000000000007b1d */ /* 0x000fec0000010000 */
[----:B0-----:R-:W2:Y:S04]  /*76810*/  LDL.LU R19, [R1+0x21fc] ;  /* 0x0021fc0001137983 */ /* 0x001ea80000300800 */
[----:B------:R-:W4:Y:S04]  /*76820*/  LDL.LU R16, [R1+0x21f8] ;  /* 0x0021f80001107983 */ /* 0x000f280000300800 */
[----:B-1----:R-:W2:Y:S04]  /*76830*/  LDL.LU.64 R14, [R1+0x21f0] ;  /* 0x0021f000010e7983 */ /* 0x002ea80000300a00 */
[----:B------:R-:W2:Y:S04]  /*76840*/  LDL.LU R12, [R1+0x21e8] ;  /* 0x0021e800010c7983 */ /* 0x000ea80000300800 */
[----:B------:R0:W-:Y:S04]  /*76850*/  @P5 STG.E.U16 desc[UR58][R4.64], R6 ;  /* 0x0000000604005986 */ /* 0x0001e8000c10153a */
[----:B0-----:R-:W2:Y:S01]  /*76860*/  LDL.LU.64 R4, [R1+0x21e0] ;  /* 0x0021e00001047983 */ /* 0x001ea20000300a00 */
[----:B------:R-:W-:-:S02]  /*76870*/  ISETP.GE.AND P5, PT, R2, UR61, PT ;  /* 0x0000003d02007c0c */ /* 0x000fc4000bfa6270 */
[----:B------:R-:W-:Y:S01]  /*76880*/  PRMT R10, R6, 0x7632, R10 ;  /* 0x00007632060a7816 */ /* 0x000fe2000000000a */
[----:B------:R-:W3:Y:S01]  /*76890*/  LDL.LU R17, [R1+0x740] ;  /* 0x0007400001117983 */ /* 0x000ee20000300800 */
[----:B------:R-:W-:Y:S01]  /*768a0*/  ISETP.LT.AND P5, PT, R28, UR4, !P5 ;  /* 0x000000041c007c0c */ /* 0x000fe2000efa1270 */
[----:B------:R-:W-:Y:S02]  /*768b0*/  VIADD R13, R2, 0x1 ;  /* 0x00000001020d7836 */ /* 0x000fe40000000000 */
[----:B--2---:R-:W-:-:S10]  /*768c0*/  IMAD.WIDE R6, R7, 0x2, R4 ;  /* 0x0000000207067825 */ /* 0x004fd400078e0204 */
[----:B------:R0:W-:Y:S04]  /*768d0*/  @P5 STG.E.U16 desc[UR58][R6.64], R10 ;  /* 0x0000000a06005986 */ /* 0x0001e8000c10153a */
[----:B0-----:R-:W2:Y:S01]  /*768e0*/  LDL.LU.64 R6, [R1+0x21d8] ;  /* 0x0021d80001067983 */ /* 0x001ea20000300a00 */
[----:B------:R-:W-:Y:S02]  /*768f0*/  ISETP.GE.AND P5, PT, R13, UR57, PT ;  /* 0x000000390d007c0c */ /* 0x000fe4000bfa6270 */
[----:B---3--:R-:W-:Y:S01]  /*76900*/  PRMT R22, R25, 0x7632, R22 ;  /* 0x0000763219167816 */ /* 0x008fe20000000016 */
[----:B------:R-:W3:Y:S01]  /*76910*/  LDL.LU R13, [R1+0x744] ;  /* 0x00074400010d7983 */ /* 0x000ee20000300800 */
[----:B------:R-:W-:Y:S01]  /*76920*/  ISETP.LT.AND P6, PT, R3, UR5, !P5 ;  /* 0x0000000503007c0c */ /* 0x000fe2000efc1270 */
[----:B------:R-:W0:Y:S02]  /*76930*/  LDCU UR5, c[0x0][0x398] ;  /* 0x00007300ff0577ac */ /* 0x000e240008000800 */
[----:B0-----:R-:W-:Y:S01]  /*76940*/  ISETP.LT.AND P5, PT, R28, UR5, !P5 ;  /* 0x000000051c007c0c */ /* 0x001fe2000efa1270 */
[----:B------:R-:W0:Y:S01]  /*76950*/  LDCU UR5, c[0x0][0x398] ;  /* 0x00007300ff0577ac */ /* 0x000e220008000800 */
[----:B------:R-:W-:-:S02]  /*76960*/  PRMT R19, R21, 0x7632, R19 ;  /* 0x0000763215137816 */ /* 0x000fc40000000013 */
[----:B------:R-:W-:Y:S01]  /*76970*/  PRMT R15, R9, 0x7632, R15 ;  /* 0x00007632090f7816 */ /* 0x000fe2000000000f */
[----:B--2---:R-:W-:-:S05]  /*76980*/  IMAD.WIDE R10, R23, 0x2, R6 ;  /* 0x00000002170a7825 */ /* 0x004fca00078e0206 */
[----:B------:R1:W-:Y:S02]  /*76990*/  @P6 STG.E.U16 desc[UR58][R10.64], R25 ;  /* 0x000000190a006986 */ /* 0x0003e4000c10153a */
[----:B-1----:R-:W-:Y:S02]  /*769a0*/  IMAD.WIDE R24, R23, 0x2, R4 ;  /* 0x0000000217187825 */ /* 0x002fe400078e0204 */
[----:B------:R-:W2:Y:S04]  /*769b0*/  LDL.LU.64 R10, [R1+0x21d0] ;  /* 0x0021d000010a7983 */ /* 0x000ea80000300a00 */
[----:B------:R1:W-:Y:S04]  /*769c0*/  @P5 STG.E.U16 desc[UR58][R24.64], R22 ;  /* 0x0000001618005986 */ /* 0x0003e8000c10153a */
[----:B------:R-:W2:Y:S01]  /*769d0*/  LDL.LU R18, [R1+0x98] ;  /* 0x0000980001127983 */ /* 0x000ea20000300800 */
[----:B-1----:R-:W-:-:S05]  /*769e0*/  VIADD R24, R2, 0x2 ;  /* 0x0000000202187836 */ /* 0x002fca0000000000 */
[----:B------:R-:W-:-:S04]  /*769f0*/  ISETP.GE.AND P5, PT, R24, UR55, PT ;  /* 0x0000003718007c0c */ /* 0x000fc8000bfa6270 */
[----:B0-----:R-:W-:Y:S01]  /*76a00*/  ISETP.LT.AND P6, PT, R3, UR5, !P5 ;  /* 0x0000000503007c0c */ /* 0x001fe2000efc1270 */
[----:B------:R-:W0:Y:S01]  /*76a10*/  LDCU UR5, c[0x0][0x398] ;  /* 0x00007300ff0577ac */ /* 0x000e220008000800 */
[----:B------:R-:W-:Y:S01]  /*76a20*/  IMAD.WIDE R22, R20, 0x2, R6 ;  /* 0x0000000214167825 */ /* 0x000fe200078e0206 */
[----:B0-----:R-:W-:Y:S01]  /*76a30*/  ISETP.LT.AND P5, PT, R28, UR5, !P5 ;  /* 0x000000051c007c0c */ /* 0x001fe2000efa1270 */
[----:B------:R-:W0:Y:S09]  /*76a40*/  LDCU UR5, c[0x0][0x398] ;  /* 0x00007300ff0577ac */ /* 0x000e320008000800 */
[----:B------:R1:W-:Y:S02]  /*76a50*/  @P6 STG.E.U16 desc[UR58][R22.64], R21 ;  /* 0x0000001516006986 */ /* 0x0003e4000c10153a */
[----:B-1----:R-:W-:-:S05]  /*76a60*/  IMAD.WIDE R20, R20, 0x2, R4 ;  /* 0x0000000214147825 */ /* 0x002fca00078e0204 */
[----:B------:R1:W-:Y:S02]  /*76a70*/  @P5 STG.E.U16 desc[UR58][R20.64], R19 ;  /* 0x0000001314005986 */ /* 0x0003e4000c10153a */
[----:B-1----:R-:W-:-:S05]  /*76a80*/  VIADD R19, R2, 0x3 ;  /* 0x0000000302137836 */ /* 0x002fca0000000000 */
[----:B------:R-:W-:-:S04]  /*76a90*/  ISETP.GE.AND P5, PT, R19, UR53, PT ;  /* 0x0000003513007c0c */ /* 0x000fc8000bfa6270 */
[----:B0-----:R-:W-:Y:S01]  /*76aa0*/  ISETP.LT.AND P6, PT, R3, UR5, !P5 ;  /* 0x0000000503007c0c */ /* 0x001fe2000efc1270 */
[----:B------:R-:W0:Y:S01]  /*76ab0*/  LDCU UR5, c[0x0][0x398] ;  /* 0x00007300ff0577ac */ /* 0x000e220008000800 */
[----:B------:R-:W-:Y:S01]  /*76ac0*/  IMAD.WIDE R20, R17, 0x2, R6 ;  /* 0x0000000211147825 */ /* 0x000fe200078e0206 */
[----:B0-----:R-:W-:-:S10]  /*76ad0*/  ISETP.LT.AND P5, PT, R28, UR5, !P5 ;  /* 0x000000051c007c0c */ /* 0x001fd4000efa1270 */
[----:B------:R0:W-:Y:S01]  /*76ae0*/  @P6 STG.E.U16 desc[UR58][R20.64], R9 ;  /* 0x0000000914006986 */ /* 0x0001e2000c10153a */
[----:B------:R-:W1:Y:S01]  /*76af0*/  LDCU UR5, c[0x0][0x398] ;  /* 0x00007300ff0577ac */ /* 0x000e620008000800 */
[----:B0-----:R-:W-:Y:S02]  /*76b00*/  IMAD.WIDE R20, R17, 0x2, R4 ;  /* 0x0000000211147825 */ /* 0x001fe400078e0204 */
[----:B------:R-:W4:Y:S04]  /*76b10*/  LDL.LU R9, [R1+0x21c8] ;  /* 0x0021c80001097983 */ /* 0x000f280000300800 */
[----:B------:R0:W-:Y:S04]  /*76b20*/  @P5 STG.E.U16 desc[UR58][R20.64], R15 ;  /* 0x0000000f14005986 */ /* 0x0001e8000c10153a */
[----:B------:R-:W4:Y:S01]  /*76b30*/  LDL.LU R19, [R1+0x748] ;  /* 0x0007480001137983 */ /* 0x000f220000300800 */
[----:B0-----:R-:W-:-:S05]  /*76b40*/  VIADD R15, R2, 0x4 ;  /* 0x00000004020f7836 */ /* 0x001fca0000000000 */
[----:B------:R-:W-:Y:S02]  /*76b50*/  ISETP.GE.AND P5, PT, R15, UR51, PT ;  /* 0x000000330f007c0c */ /* 0x000fe4000bfa6270 */
[----:B------:R-:W4:Y:S04]  /*76b60*/  LDL.LU R15, [R1+0x48] ;  /* 0x00004800010f7983 */ /* 0x000f280000300800 */
[----:B------:R-:W4:Y:S04]  /*76b70*/  LDL.LU R23, [R1+0x74c] ;  /* 0x00074c0001177983 */ /* 0x000f280000300800 */
[----:B------:R-:W4:Y:S01]  /*76b80*/  LDL.LU R17, [R1+0x9c] ;  /* 0x00009c0001117983 */ /* 0x000f220000300800 */
[----:B-1----:R-:W-:Y:S01]  /*76b90*/  ISETP.LT.AND P6, PT, R3, UR5, !P5 ;  /* 0x0000000503007c0c */ /* 0x002fe2000efc1270 */
[----:B------:R-:W0:Y:S02]  /*76ba0*/  LDCU UR5, c[0x0][0x398] ;  /* 0x00007300ff0577ac */ /* 0x000e240008000800 */
[----:B0-----:R-:W-:Y:S01]  /*76bb0*/  ISETP.LT.AND P5, PT, R28, UR5, !P5 ;  /* 0x000000051c007c0c */ /* 0x001fe2000efa1270 */
[----:B------:R-:W0:Y:S01]  /*76bc0*/  LDCU UR5, c[0x0][0x398] ;  /* 0x00007300ff0577ac */ /* 0x000e220008000800 */
[----:B---3--:R-:W-:-:S04]  /*76bd0*/  IMAD.WIDE R20, R13, 0x2, R6 ;  /* 0x000000020d147825 */ /* 0x008fc800078e0206 */
[----:B------:R-:W-:Y:S01]  /*76be0*/  IMAD.WIDE R24, R13, 0x2, R4 ;  /* 0x000000020d187825 */ /* 0x000fe200078e0204 */
[----:B------:R-:W-:Y:S04]  /*76bf0*/  STL [R1+0x20f8], R28 ;  /* 0x0020f81c01007387 */ /* 0x000fe80000100800 */
[----:B------:R-:W-:Y:S01]  /*76c00*/  STL [R1+0x2140], R28 ;  /* 0x0021401c01007387 */ /* 0x000fe20000100800 */
[----:B0-----:R-:W-:Y:S01]  /*76c10*/  ISETP.LT.AND P4, PT, R3, UR5, !P4 ;  /* 0x0000000503007c0c */ /* 0x001fe2000e781270 */
[----:B------:R-:W0:Y:S01]  /*76c20*/  LDCU UR5, c[0x0][0x39c] ;  /* 0x00007380ff0577ac */ /* 0x000e220008000800 */
[----:B--2---:R-:W-:Y:S01]  /*76c30*/  PRMT R11, R18, 0x7632, R11 ;  /* 0x00007632120b7816 */ /* 0x004fe2000000000b */
[----:B------:R1:W-:Y:S04]  /*76c40*/  @P6 STG.E.U16 desc[UR58][R20.64], R18 ;  /* 0x0000001214006986 */ /* 0x0003e8000c10153a */
[----:B------:R2:W-:Y:S04]  /*76c50*/  @P5 STG.E.U16 desc[UR58][R24.64], R11 ;  /* 0x0000000b18005986 */ /* 0x0005e8000c10153a */
[----:B-1----:R-:W3:Y:S04]  /*76c60*/  LDL.LU R21, [R1+0x758] ;  /* 0x0007580001157983 */ /* 0x002ee80000300800 */
[----:B------:R-:W3:Y:S04]  /*76c70*/  LDL.LU R13, [R1+0x4c] ;  /* 0x00004c00010d7983 */ /* 0x000ee80000300800 */
[----:B--2---:R-:W2:Y:S04]  /*76c80*/  LDL.LU R11, [R1+0x75c] ;  /* 0x00075c00010b7983 */ /* 0x004ea80000300800 */
[----:B------:R-:W2:Y:S04]  /*76c90*/  LDL.LU R29, [R1+0x60] ;  /* 0x00006000011d7983 */ /* 0x000ea80000300800 */
[----:B------:R-:W-:Y:S04]  /*76ca0*/  STL.64 [R1+0x2120], R2 ;  /* 0x0021200201007387 */ /* 0x000fe80000100a00 */
[----:B------:R-:W-:Y:S04]  /*76cb0*/  STL.64 [R1+0x2168], R2 ;  /* 0x0021680201007387 */ /* 0x000fe80000100a00 */
[----:B------:R-:W-:Y:S01]  /*76cc0*/  STL [R1+0x2174], R2 ;  /* 0x0021740201007387 */ /* 0x000fe20000100800 */
[----:B----4-:R-:W-:-:S04]  /*76cd0*/  IMAD.WIDE R24, R19, 0x2, R6 ;  /* 0x0000000213187825 */ /* 0x010fc800078e0206 */
[----:B------:R-:W-:Y:S01]  /*76ce0*/  IMAD.WIDE R18, R19, 0x2, R4 ;  /* 0x0000000213127825 */ /* 0x000fe200078e0204 */
[----:B------:R-:W-:Y:S01]  /*76cf0*/  PRMT R14, R15, 0x7632, R14 ;  /* 0x000076320f0e7816 */ /* 0x000fe2000000000e */
[----:B------:R1:W-:Y:S04]  /*76d00*/  @P4 STG.E.U16 desc[UR58][R24.64], R15 ;  /* 0x0000000f18004986 */ /* 0x0003e8000c10153a */
[----:B------:R4:W-:Y:S04]  /*76d10*/  @P3 STG.E.U16 desc[UR58][R18.64], R14 ;  /* 0x0000000e12003986 */ /* 0x0009e8000c10153a */
[----:B-1----:R-:W2:Y:S01]  /*76d20*/  LDL.LU R24, [R1+0x21c4] ;  /* 0x0021c40001187983 */ /* 0x002ea20000300800 */
[----:B----4-:R-:W-:-:S03]  /*76d30*/  IMAD.WIDE R14, R23, 0x2, R6 ;  /* 0x00000002170e7825 */ /* 0x010fc600078e0206 */
[----:B------:R-:W4:Y:S04]  /*76d40*/  LDL.LU R27, [R1+0x780] ;  /* 0x00078000011b7983 */ /* 0x000f280000300800 */
[----:B------:R-:W2:Y:S04]  /*76d50*/  LDL.LU R25, [R1+0x30] ;  /* 0x0000300001197983 */ /* 0x000ea80000300800 */
[----:B------:R-:W2:Y:S04]  /*76d60*/  LDL.LU R18, [R1+0x21c0] ;  /* 0x0021c00001127983 */ /* 0x000ea80000300800 */
[----:B------:R-:W2:Y:S04]  /*76d70*/  LDL.LU R20, [R1+0x784] ;  /* 0x0007840001147983 */ /* 0x000ea80000300800 */
[----:B------:R-:W2:Y:S04]  /*76d80*/  LDL.LU R19, [R1+0x64] ;  /* 0x0000640001137983 */ /* 0x000ea80000300800 */
[----:B------:R1:W-:Y:S04]  /*76d90*/  @P2 STG.E.U16 desc[UR58][R14.64], R17 ;  /* 0x000000110e002986 */ /* 0x0003e8000c10153a */
[----:B-1----:R-:W2:Y:S01]  /*76da0*/  LDL.LU.64 R14, [R1+0x21b8] ;  /* 0x0021b800010e7983 */ /* 0x002ea20000300a00 */
[----:B------:R-:W-:-:S02]  /*76db0*/  LOP3.LUT P6, RZ, R9, 0x80, RZ, 0xc0, !PT ;  /* 0x0000008009ff7812 */ /* 0x000fc400078cc0ff */
[----:B------:R-:W-:-:S11]  /*76dc0*/  LOP3.LUT R8, R8, 0xffdfffff, RZ, 0xc0, !PT ;  /* 0xffdfffff08087812 */ /* 0x000fd600078ec0ff */
[----:B------:R-:W-:Y:S02]  /*76dd0*/  @P6 LOP3.LUT R8, R8, 0x200000, RZ, 0xfc, !PT ;  /* 0x0020000008086812 */ /* 0x000fe400078efcff */
[----:B------:R-:W-:Y:S02]  /*76de0*/  LOP3.LUT P6, RZ, R9, 0x4, RZ, 0xc0, !PT ;  /* 0x0000000409ff7812 */ /* 0x000fe400078cc0ff */
[----:B------:R-:W-:-:S11]  /*76df0*/  LOP3.LUT R8, R8, 0xffbfffff, RZ, 0xc0, !PT ;  /* 0xffbfffff08087812 */ /* 0x000fd600078ec0ff */
[----:B------:R-:W-:Y:S02]  /*76e00*/  @P6 LOP3.LUT R8, R8, 0x400000, RZ, 0xfc, !PT ;  /* 0x0040000008086812 */ /* 0x000fe400078efcff */
[----:B------:R-:W-:Y:S01]  /*76e10*/  LOP3.LUT P6, RZ, R9, 0x2, RZ, 0xc0, !PT ;  /* 0x0000000209ff7812 */ /* 0x000fe200078cc0ff */
[----:B------:R-:W-:Y:S01]  /*76e20*/  IMAD.WIDE R22, R23, 0x2, R4 ;  /* 0x0000000217167825 */ /* 0x000fe200078e0204 */
[----:B------:R-:W-:-:S11]  /*76e30*/  LOP3.LUT R8, R8, 0xff7fffff, RZ, 0xc0, !PT ;  /* 0xff7fffff08087812 */ /* 0x000fd600078ec0ff */
[----:B------:R-:W-:Y:S02]  /*76e40*/  @P6 LOP3.LUT R8, R8, 0x800000, RZ, 0xfc, !PT ;  /* 0x0080000008086812 */ /* 0x000fe400078efcff */
[----:B------:R-:W-:Y:S02]  /*76e50*/  LOP3.LUT P6, RZ, R9, 0x1, RZ, 0xc0, !PT ;  /* 0x0000000109ff7812 */ /* 0x000fe400078cc0ff */
[----:B---3--:R-:W-:Y:S02]  /*76e60*/  PRMT R10, R13, 0x7632, R10 ;  /* 0x000076320d0a7816 */ /* 0x008fe4000000000a */
[----:B--2---:R-:W-:-:S05]  /*76e70*/  PRMT R15, R17, 0x7632, R15 ;  /* 0x00007632110f7816 */ /* 0x004fca000000000f */
[----:B------:R1:W-:Y:S02]  /*76e80*/  @P1 STG.E.U16 desc[UR58][R22.64], R15 ;  /* 0x0000000f16001986 */ /* 0x0003e4000c10153a */
[C---:B-1----:R-:W-:Y:S02]  /*76e90*/  IMAD.WIDE R22, R21.reuse, 0x2, R6 ;  /* 0x0000000215167825 */ /* 0x042fe400078e0206 */
[----:B------:R-:W2:Y:S04]  /*76ea0*/  LDL.LU R15, [R1+0x788] ;  /* 0x00078800010f7983 */ /* 0x000ea80000300800 */
[----:B------:R1:W-:Y:S04]  /*76eb0*/  @P0 STG.E.U16 desc[UR58][R22.64], R13 ;  /* 0x0000000d16000986 */ /* 0x0003e8000c10153a */
[----:B------:R-:W3:Y:S01]  /*76ec0*/  LDL.LU R17, [R1+0x34] ;  /* 0x0000340001117983 */ /* 0x000ee20000300800 */
[----:B-1----:R-:W-:-:S03]  /*76ed0*/  IMAD.WIDE R22, R21, 0x2, R4 ;  /* 0x0000000215167825 */ /* 0x002fc600078e0204 */
[----:B------:R-:W2:Y:S04]  /*76ee0*/  LDL.LU R21, [R1+0x78c] ;  /* 0x00078c0001157983 */ /* 0x000ea80000300800 */
[----:B------:R1:W-:Y:S01]  /*76ef0*/  @P6 STG.E.U16 desc[UR58][R22.64], R10 ;  /* 0x0000000a16006986 */ /* 0x0003e2000c10153a */
[----:B------:R-:W-:-:S03]  /*76f00*/  LOP3.LUT P6, RZ, R8, 0x800000, RZ, 0xc0, !PT ;  /* 0x0080000008ff7812 */ /* 0x000fc600078cc0ff */
[----:B------:R-:W2:Y:S01]  /*76f10*/  LDL.LU R13, [R1+0x68] ;  /* 0x00006800010d7983 */ /* 0x000ea20000300800 */
[----:B-1----:R-:W-:-:S09]  /*76f20*/  IMAD.WIDE R22, R11, 0x2, R6 ;  /* 0x000000020b167825 */ /* 0x002fd200078e0206 */
[----:B------:R1:W-:Y:S04]  /*76f30*/  @P6 STG.E.U16 desc[UR58][R22.64], R29 ;  /* 0x0000001d16006986 */ /* 0x0003e8000c10153a */
[----:B-1----:R-:W2:Y:S01]  /*76f40*/  LDL.LU.64 R22, [R1+0x21b0] ;  /* 0x0021b00001167983 */ /* 0x002ea20000300a00 */
[----:B------:R-:W-:Y:S02]  /*76f50*/  LOP3.LUT P6, RZ, R8, 0x400000, RZ, 0xc0, !PT ;  /* 0x0040000008ff7812 */ /* 0x000fe400078cc0ff */
[----:B------:R-:W-:Y:S01]  /*76f60*/  LOP3.LUT P0, RZ, R9, 0x8, RZ, 0xc0, !PT ;  /* 0x0000000809ff7812 */ /* 0x000fe2000780c0ff */
[----:B------:R-:W-:Y:S01]  /*76f70*/  IMAD.WIDE R10, R11, 0x2, R4 ;  /* 0x000000020b0a7825 */ /* 0x000fe200078e0204 */
[----:B------:R-:W-:Y:S02]  /*76f80*/  PRMT R28, R29, 0x7632, R28 ;  /* 0x000076321d1c7816 */ /* 0x000fe4000000001c */
[----:B------:R-:W-:-:S02]  /*76f90*/  LOP3.LUT P1, RZ, R9, 0x10, RZ, 0xc0, !PT ;  /* 0x0000001009ff7812 */ /* 0x000fc4000782c0ff */
[----:B------:R-:W-:-:S05]  /*76fa0*/  LOP3.LUT P5, RZ, R9, 0x20, RZ, 0xc0, !PT ;  /* 0x0000002009ff7812 */ /* 0x000fca00078ac0ff */
[----:B------:R4:W-:Y:S02]  /*76fb0*/  @P6 STG.E.U16 desc[UR58][R10.64], R28 ;  /* 0x0000001c0a006986 */ /* 0x0009e4000c10153a */
[C---:B----4-:R-:W-:Y:S02]  /*76fc0*/  IMAD.WIDE R28, R27.reuse, 0x2, R6 ;  /* 0x000000021b1c7825 */ /* 0x050fe400078e0206 */
[----:B------:R-:W3:Y:S04]  /*76fd0*/  LDL.LU.64 R10, [R1+0x21a8] ;  /* 0x0021a800010a7983 */ /* 0x000ee80000300a00 */
[----:B------:R1:W-:Y:S02]  /*76fe0*/  @P0 STG.E.U16 desc[UR58][R28.64], R25 ;  /* 0x000000191c000986 */ /* 0x0003e4000c10153a */
[----:B-1----:R-:W-:Y:S01]  /*76ff0*/  IMAD.WIDE R28, R27, 0x2, R4 ;  /* 0x000000021b1c7825 */ /* 0x002fe200078e0204 */
[----:B------:R-:W-:-:S02]  /*77000*/  PRMT R14, R19, 0x7632, R14 ;  /* 0x00007632130e7816 */ /* 0x000fc4000000000e */
[----:B--2---:R-:W-:-:S05]  /*77010*/  PRMT R22, R25, 0x7632, R22 ;  /* 0x0000763219167816 */ /* 0x004fca0000000016 */
[----:B------:R1:W-:Y:S02]  /*77020*/  @P1 STG.E.U16 desc[UR58][R28.64], R22 ;  /* 0x000000161c001986 */ /* 0x0003e4000c10153a */
[----:B-1----:R-:W-:-:S05]  /*77030*/  IMAD.WIDE R28, R20, 0x2, R6 ;  /* 0x00000002141c7825 */ /* 0x002fca00078e0206 */
[----:B------:R1:W-:Y:S02]  /*77040*/  @P5 STG.E.U16 desc[UR58][R28.64], R19 ;  /* 0x000000131c005986 */ /* 0x0003e4000c10153a */
[----:B-1----:R-:W-:Y:S02]  /*77050*/  IMAD.WIDE R28, R20, 0x2, R4 ;  /* 0x00000002141c7825 */ /* 0x002fe400078e0204 */
[----:B------:R-:W2:Y:S04]  /*77060*/  LDL.LU R20, [R1+0x800] ;  /* 0x0008000001147983 */ /* 0x000ea80000300800 */
[----:B------:R-:W4:Y:S01]  /*77070*/  LDL.LU R19, [R1+0x38] ;  /* 0x0000380001137983 */ /* 0x000f220000300800 */
[----:B------:R-:W-:Y:S02]  /*77080*/  LOP3.LUT P2, RZ, R9, 0x40, RZ, 0xc0, !PT ;  /* 0x0000004009ff7812 */ /* 0x000fe4000784c0ff */
[----:B------:R-:W-:-:S02]  /*77090*/  LOP3.LUT P6, RZ, R8, 0x200000, RZ, 0xc0, !PT ;  /* 0x0020000008ff7812 */ /* 0x000fc400078cc0ff */
[C---:B------:R-:W-:Y:S02]  /*770a0*/  LOP3.LUT P3, RZ, R9.reuse, 0x100, RZ, 0xc0, !PT ;  /* 0x0000010009ff7812 */ /* 0x040fe4000786c0ff */
[C---:B------:R-:W-:Y:S02]  /*770b0*/  LOP3.LUT P4, RZ, R9.reuse, 0x200, RZ, 0xc0, !PT ;  /* 0x0000020009ff7812 */ /* 0x040fe4000788c0ff */
[----:B------:R-:W-:Y:S02]  /*770c0*/  LOP3.LUT P5, RZ, R9, 0x400, RZ, 0xc0, !PT ;  /* 0x0000040009ff7812 */ /* 0x000fe400078ac0ff */
[----:B---3--:R-:W-:-:S03]  /*770d0*/  PRMT R11, R17, 0x7632, R11 ;  /* 0x00007632110b7816 */ /* 0x008fc6000000000b */
[----:B------:R1:W-:Y:S01]  /*770e0*/  @P2 STG.E.U16 desc[UR58][R28.64], R14 ;  /* 0x0000000e1c002986 */ /* 0x0003e2000c10153a */
[----:B------:R-:W-:Y:S02]  /*770f0*/  LOP3.LUT P1, RZ, R9, 0x800, RZ, 0xc0, !PT ;  /* 0x0000080009ff7812 */ /* 0x000fe4000782c0ff */
[----:B------:R-:W-:Y:S01]  /*77100*/  PRMT R12, R13, 0x7632, R12 ;  /* 0x000076320d0c7816 */ /* 0x000fe2000000000c */
[----:B-1----:R-:W-:-:S04]  /*77110*/  IMAD.WIDE R28, R15, 0x2, R6 ;  /* 0x000000020f1c7825 */ /* 0x002fc800078e0206 */
[--C-:B------:R-:W-:Y:S01]  /*77120*/  IMAD.WIDE R14, R15, 0x2, R4.reuse ;  /* 0x000000020f0e7825 */ /* 0x100fe200078e0204 */
[----:B------:R1:W-:Y:S04]  /*77130*/  @P6 STG.E.U16 desc[UR58][R28.64], R17 ;  /* 0x000000111c006986 */ /* 0x0003e8000c10153a */
[----:B------:R3:W-:Y:S01]  /*77140*/  @P3 STG.E.U16 desc[UR58][R14.64], R11 ;  /* 0x0000000b0e003986 */ /* 0x0007e2000c10153a */
[----:B-1----:R-:W-:-:S03]  /*77150*/  IMAD.WIDE R28, R21, 0x2, R4 ;  /* 0x00000002151c7825 */ /* 0x002fc600078e0204 */
[----:B------:R-:W4:Y:S01]  /*77160*/  LDL.LU R17, [R1+0x804] ;  /* 0x0008040001117983 */ /* 0x000f220000300800 */
[----:B---3--:R-:W-:-:S05]  /*77170*/  IMAD.WIDE R14, R21, 0x2, R6 ;  /* 0x00000002150e7825 */ /* 0x008fca00078e0206 */
[----:B------:R1:W-:Y:S04]  /*77180*/  @P4 STG.E.U16 desc[UR58][R14.64], R13 ;  /* 0x0000000d0e004986 */ /* 0x0003e8000c10153a */
[----:B------:R3:W-:Y:S04]  /*77190*/  @P5 STG.E.U16 desc[UR58][R28.64], R12 ;  /* 0x0000000c1c005986 */ /* 0x0007e8000c10153a */
[----:B-1----:R-:W4:Y:S04]  /*771a0*/  LDL.LU R14, [R1+0x6c] ;  /* 0x00006c00010e7983 */ /* 0x002f280000300800 */
[----:B------:R-:W4:Y:S04]  /*771b0*/  LDL.LU R15, [R1+0x808] ;  /* 0x00080800010f7983 */ /* 0x000f280000300800 */
[----:B------:R-:W4:Y:S04]  /*771c0*/  LDL.LU R11, [R1+0x3c] ;  /* 0x00003c00010b7983 */ /* 0x000f280000300800 */
[----:B---3--:R-:W3:Y:S04]  /*771d0*/  LDL.LU R29, [R1+0x80c] ;  /* 0x00080c00011d7983 */ /* 0x008ee80000300800 */
[----:B------:R-:W3:Y:S01]  /*771e0*/  LDL.LU R27, [R1+0x10] ;  /* 0x00001000011b7983 */ /* 0x000ee20000300800 */
[----:B--2---:R-:W-:-:S05]  /*771f0*/  IMAD.WIDE R12, R20, 0x2, R6 ;  /* 0x00000002140c7825 */ /* 0x004fca00078e0206 */
[----:B----4-:R1:W-:Y:S04]  /*77200*/  @P1 STG.E.U16 desc[UR58][R12.64], R19 ;  /* 0x000000130c001986 */ /* 0x0103e8000c10153a */
[----:B-1----:R-:W2:Y:S01]  /*77210*/  LDL.LU.64 R12, [R1+0x21a0] ;  /* 0x0021a000010c7983 */ /* 0x002ea20000300a00 */
[C---:B------:R-:W-:Y:S02]  /*77220*/  LOP3.LUT P0, RZ, R9.reuse, 0x80000, RZ, 0xc0, !PT ;  /* 0x0008000009ff7812 */ /* 0x040fe4000780c0ff */
[----:B------:R-:W-:Y:S02]  /*77230*/  LOP3.LUT R8, R8, 0xfffdffff, RZ, 0xc0, !PT ;  /* 0xfffdffff08087812 */ /* 0x000fe400078ec0ff */
[C---:B------:R-:W-:Y:S02]  /*77240*/  LOP3.LUT P6, RZ, R9.reuse, 0x1000, RZ, 0xc0, !PT ;  /* 0x0000100009ff7812 */ /* 0x040fe400078cc0ff */
[----:B------:R-:W-:Y:S01]  /*77250*/  LOP3.LUT P2, RZ, R9, 0x2000, RZ, 0xc0, !PT ;  /* 0x0000200009ff7812 */ /* 0x000fe2000784c0ff */
[----:B------:R-:W-:Y:S01]  /*77260*/  IMAD.WIDE R20, R20, 0x2, R4 ;  /* 0x0000000214147825 */ /* 0x000fe200078e0204 */
[----:B------:R-:W-:Y:S01]  /*77270*/  PRMT R16, R19, 0x7632, R16 ;  /* 0x0000763213107816 */ /* 0x000fe20000000010 */
[----:B------:R-:W4:Y:S04]  /*77280*/  LDL.LU R22, [R1+0x820] ;  /* 0x0008200001167983 */ /* 0x000f280000300800 */
[----:B------:R-:W-:Y:S01]  /*77290*/  @P0 LOP3.LUT R8, R8, 0x20000, RZ, 0xfc, !PT ;  /* 0x0002000008080812 */ /* 0x000fe200078efcff */
[----:B------:R-:W3:Y:S01]  /*772a0*/  LDL.LU R25, [R1] ;  /* 0x0000000001197983 */ /* 0x000ee20000300800 */
[----:B------:R-:W-:-:S02]  /*772b0*/  LOP3.LUT P0, RZ, R9, 0x40000, RZ, 0xc0, !PT ;  /* 0x0004000009ff7812 */ /* 0x000fc4000780c0ff */
[----:B------:R-:W-:Y:S02]  /*772c0*/  LOP3.LUT R8, R8, 0xfffbffff, RZ, 0xc0, !PT ;  /* 0xfffbffff08087812 */ /* 0x000fe400078ec0ff */
[----:B------:R-:W-:Y:S01]  /*772d0*/  LOP3.LUT P4, RZ, R9, 0x4000, RZ, 0xc0, !PT ;  /* 0x0000400009ff7812 */ /* 0x000fe2000788c0ff */
[----:B------:R1:W-:Y:S04]  /*772e0*/  @P6 STG.E.U16 desc[UR58][R20.64], R16 ;  /* 0x0000001014006986 */ /* 0x0003e8000c10153a */
[----:B------:R-:W3:Y:S04]  /*772f0*/  LDL.LU R19, [R1+0x824] ;  /* 0x0008240001137983 */ /* 0x000ee80000300800 */
[----:B------:R-:W-:-:S02]  /*77300*/  @P0 LOP3.LUT R8, R8, 0x40000, RZ, 0xfc, !PT ;  /* 0x0004000008080812 */ /* 0x000fc400078efcff */
[----:B------:R-:W-:Y:S02]  /*77310*/  LOP3.LUT P0, RZ, R9, 0x20000, RZ, 0xc0, !PT ;  /* 0x0002000009ff7812 */ /* 0x000fe4000780c0ff */
[----:B------:R-:W-:-:S11]  /*77320*/  LOP3.LUT R8, R8, 0xfff7ffff, RZ, 0xc0, !PT ;  /* 0xfff7ffff08087812 */ /* 0x000fd600078ec0ff */
[----:B------:R-:W-:Y:S02]  /*77330*/  @P0 LOP3.LUT R8, R8, 0x80000, RZ, 0xfc, !PT ;  /* 0x0008000008080812 */ /* 0x000fe400078efcff */
[----:B------:R-:W-:Y:S02]  /*77340*/  LOP3.LUT P0, RZ, R9, 0x10000, RZ, 0xc0, !PT ;  /* 0x0001000009ff7812 */ /* 0x000fe4000780c0ff */
[----:B------:R-:W-:Y:S01]  /*77350*/  LOP3.LUT R8, R8, 0xffefffff, RZ, 0xc0, !PT ;  /* 0xffefffff08087812 */ /* 0x000fe200078ec0ff */
[----:B-1----:R-:W-:-:S10]  /*77360*/  IMAD.WIDE R20, R17, 0x2, R6 ;  /* 0x0000000211147825 */ /* 0x002fd400078e0206 */
[----:B------:R-:W-:Y:S02]  /*77370*/  @P0 LOP3.LUT R8, R8, 0x100000, RZ, 0xfc, !PT ;  /* 0x0010000008080812 */ /* 0x000fe400078efcff */
[----:B------:R-:W-:Y:S01]  /*77380*/  LOP3.LUT P0, RZ, R9, 0x8000, RZ, 0xc0, !PT ;  /* 0x0000800009ff7812 */ /* 0x000fe2000780c0ff */
[----:B------:R1:W-:Y:S01]  /*77390*/  @P2 STG.E.U16 desc[UR58][R20.64], R14 ;  /* 0x0000000e14002986 */ /* 0x0003e2000c10153a */
[----:B------:R-:W-:-:S04]  /*773a0*/  IMAD.WIDE R16, R17, 0x2, R4 ;  /* 0x0000000211107825 */ /* 0x000fc800078e0204 */
[----:B-1----:R-:W-:Y:S01]  /*773b0*/  IMAD.WIDE R20, R15, 0x2, R6 ;  /* 0x000000020f147825 */ /* 0x002fe200078e0206 */
[----:B------:R-:W-:Y:S02]  /*773c0*/  PRMT R10, R11, 0x7632, R10 ;  /* 0x000076320b0a7816 */ /* 0x000fe4000000000a */
[----:B--2---:R-:W-:-:S05]  /*773d0*/  PRMT R12, R14, 0x7632, R12 ;  /* 0x000076320e0c7816 */ /* 0x004fca000000000c */
[----:B------:R1:W-:Y:S04]  /*773e0*/  @P4 STG.E.U16 desc[UR58][R16.64], R12 ;  /* 0x0000000c10004986 */ /* 0x0003e8000c10153a */
[----:B------:R2:W-:Y:S01]  /*773f0*/  @P0 STG.E.U16 desc[UR58][R20.64], R11 ;  /* 0x0000000b14000986 */ /* 0x0005e2000c10153a */
[C---:B------:R-:W-:Y:S01]  /*77400*/  LOP3.LUT P0, RZ, R8.reuse, 0x100000, RZ, 0xc0, !PT ;  /* 0x0010000008ff7812 */ /* 0x040fe2000780c0ff */
[----:B------:R-:W-:Y:S02]  /*77410*/  IMAD.WIDE R14, R15, 0x2, R4 ;  /* 0x000000020f0e7825 */ /* 0x000fe400078e0204 */
[----:B-1----:R-:W4:Y:S04]  /*77420*/  LDL.LU R12, [R1+0x828] ;  /* 0x00082800010c7983 */ /* 0x002f280000300800 */
[----:B------:R-:W4:Y:S06]  /*77430*/  LDL.LU R16, [R1+0x4] ;  /* 0x0000040001107983 */ /* 0x000f2c0000300800 */
[----:B------:R3:W-:Y:S01]  /*77440*/  @P0 STG.E.U16 desc[UR58][R14.64], R10 ;  /* 0x0000000a0e000986 */ /* 0x0007e2000c10153a */
[----:B------:R-:W-:-:S03]  /*77450*/  LOP3.LUT P0, RZ, R8, 0x80000, RZ, 0xc0, !PT ;  /* 0x0008000008ff7812 */ /* 0x000fc6000780c0ff */
[----:B--2---:R-:W2:Y:S01]  /*77460*/  LDL.LU R21, [R1+0x2198] ;  /* 0x0021980001157983 */ /* 0x004ea20000300800 */
[----:B---3--:R-:W-:-:S03]  /*77470*/  IMAD.WIDE R10, R29, 0x2, R6 ;  /* 0x000000021d0a7825 */ /* 0x008fc600078e0206 */
[----:B------:R-:W3:Y:S04]  /*77480*/  LDL.LU.64 R14, [R1+0x2190] ;  /* 0x00219000010e7983 */ /* 0x000ee80000300a00 */
[----:B------:R-:W3:Y:S04]  /*77490*/  LDL.LU R20, [R1+0x82c] ;  /* 0x00082c0001147983 */ /* 0x000ee80000300800 */
[----:B------:R-:W3:Y:S04]  /*774a0*/  LDL.LU R17, [R1+0x18] ;  /* 0x0000180001117983 */ /* 0x000ee80000300800 */
[----:B------:R1:W-:Y:S04]  /*774b0*/  @P0 STG.E.U16 desc[UR58][R10.64], R27 ;  /* 0x0000001b0a000986 */ /* 0x0003e8000c10153a */
[----:B-1----:R-:W3:Y:S01]  /*774c0*/  LDL.LU.64 R10, [R1+0x2188] ;  /* 0x00218800010a7983 */ /* 0x002ee20000300a00 */
[----:B------:R-:W-:Y:S01]  /*774d0*/  LOP3.LUT P0, RZ, R8, 0x40000, RZ, 0xc0, !PT ;  /* 0x0004000008ff7812 */ /* 0x000fe2000780c0ff */
[----:B------:R-:W-:Y:S01]  /*774e0*/  IMAD.WIDE R28, R29, 0x2, R4 ;  /* 0x000000021d1c7825 */ /* 0x000fe200078e0204 */
[----:B------:R-:W-:-:S02]  /*774f0*/  PRMT R23, R27, 0x7632, R23 ;  /* 0x000076321b177816 */ /* 0x000fc40000000017 */
[----:B------:R-:W-:-:S09]  /*77500*/  LOP3.LUT P3, RZ, R9, 0x100000, RZ, 0xc0, !PT ;  /* 0x0010000009ff7812 */ /* 0x000fd2000786c0ff */
[----:B------:R4:W-:Y:S01]  /*77510*/  @P0 STG.E.U16 desc[UR58][R28.64], R23 ;  /* 0x000000171c000986 */ /* 0x0009e2000c10153a */
[----:B------:R-:W-:Y:S02]  /*77520*/  LOP3.LUT P0, RZ, R8, 0x20000, RZ, 0xc0, !PT ;  /* 0x0002000008ff7812 */ /* 0x000fe4000780c0ff */
[----:B------:R-:W-:Y:S01]  /*77530*/  LOP3.LUT P5, RZ, R9, 0x200000, RZ, 0xc0, !PT ;  /* 0x0020000009ff7812 */ /* 0x000fe200078ac0ff */
[----:B----4-:R-:W-:-:S04]  /*77540*/  IMAD.WIDE R28, R22, 0x2, R6 ;  /* 0x00000002161c7825 */ /* 0x010fc800078e0206 */
[----:B------:R-:W-:-:S06]  /*77550*/  IMAD.WIDE R22, R22, 0x2, R4 ;  /* 0x0000000216167825 */ /* 0x000fcc00078e0204 */
[----:B------:R-:W-:Y:S01]  /*77560*/  @P0 STG.E.U16 desc[UR58][R28.64], R25 ;  /* 0x000000191c000986 */ /* 0x000fe2000c10153a */
[C---:B------:R-:W-:Y:S02]  /*77570*/  LOP3.LUT P1, RZ, R9.reuse, 0x400000, RZ, 0xc0, !PT ;  /* 0x0040000009ff7812 */ /* 0x040fe4000782c0ff */
[C---:B------:R-:W-:Y:S02]  /*77580*/  LOP3.LUT P6, RZ, R9.reuse, 0x800000, RZ, 0xc0, !PT ;  /* 0x0080000009ff7812 */ /* 0x040fe400078cc0ff */
[C---:B------:R-:W-:Y:S02]  /*77590*/  LOP3.LUT P2, RZ, R9.reuse, 0x1000000, RZ, 0xc0, !PT ;  /* 0x0100000009ff7812 */ /* 0x040fe4000784c0ff */
[----:B------:R-:W-:Y:S02]  /*775a0*/  LOP3.LUT P4, RZ, R9, 0x2000000, RZ, 0xc0, !PT ;  /* 0x0200000009ff7812 */ /* 0x000fe4000788c0ff */
[----:B--2---:R-:W-:-:S05]  /*775b0*/  PRMT R21, R25, 0x7632, R21 ;  /* 0x0000763219157816 */ /* 0x004fca0000000015 */
[----:B------:R1:W-:Y:S02]  /*775c0*/  @P3 STG.E.U16 desc[UR58][R22.64], R21 ;  /* 0x0000001516003986 */ /* 0x0003e4000c10153a */
[----:B-1----:R-:W-:-:S05]  /*775d0*/  IMAD.WIDE R22, R19, 0x2, R6 ;  /* 0x0000000213167825 */ /* 0x002fca00078e0206 */
[----:B---3--:R1:W-:Y:S01]  /*775e0*/  @P5 STG.E.U16 desc[UR58][R22.64], R10 ;  /* 0x0000000a16005986 */ /* 0x0083e2000c10153a */
[----:B------:R-:W-:-:S03]  /*775f0*/  PRMT R18, R10, 0x7632, R18 ;  /* 0x000076320a127816 */ /* 0x000fc60000000012 */
[----:B-1----:R-:W2:Y:S01]  /*77600*/  LDL.LU R10, [R1+0x2180] ;  /* 0x00218000010a7983 */ /* 0x002ea20000300800 */
[----:B------:R-:W-:Y:S01]  /*77610*/  IMAD.WIDE R22, R19, 0x2, R4 ;  /* 0x0000000213167825 */ /* 0x000fe200078e0204 */
[----:B------:R-:W-:Y:S02]  /*77620*/  PRMT R13, R16, 0x7632, R13 ;  /* 0x00007632100d7816 */ /* 0x000fe4000000000d */
[----:B------:R-:W3:Y:S04]  /*77630*/  LDL.LU R21, [R1+0x840] ;  /* 0x0008400001157983 */ /* 0x000ee80000300800 */
[----:B------:R1:W-:Y:S02]  /*77640*/  @P1 STG.E.U16 desc[UR58][R22.64], R18 ;  /* 0x0000001216001986 */ /* 0x0003e4000c10153a */
[----:B-1----:R-:W-:-:S05]  /*77650*/  IMAD.WIDE R18, R12, 0x2, R6 ;  /* 0x000000020c127825 */ /* 0x002fca00078e0206 */
[----:B------:R1:W-:Y:S02]  /*77660*/  @P6 STG.E.U16 desc[UR58][R18.64], R16 ;  /* 0x0000001012006986 */ /* 0x0003e4000c10153a */
[----:B-1----:R-:W-:Y:S02]  /*77670*/  IMAD.WIDE R18, R12, 0x2, R4 ;  /* 0x000000020c127825 */ /* 0x002fe400078e0204 */
[----:B------:R-:W4:Y:S04]  /*77680*/  LDL.LU R12, [R1+0x8] ;  /* 0x00000800010c7983 */ /* 0x000f280000300800 */
[----:B------:R1:W-:Y:S02]  /*77690*/  @P2 STG.E.U16 desc[UR58][R18.64], R13 ;  /* 0x0000000d12002986 */ /* 0x0003e4000c10153a */
[----:B-1----:R-:W-:-:S02]  /*776a0*/  IMAD.WIDE R18, R20, 0x2, R6 ;  /* 0x0000000214127825 */ /* 0x002fc400078e0206 */
[----:B------:R-:W4:Y:S04]  /*776b0*/  LDL.LU R13, [R1+0x844] ;  /* 0x00084400010d7983 */ /* 0x000f280000300800 */
[----:B------:R1:W-:Y:S04]  /*776c0*/  @P4 STG.E.U16 desc[UR58][R18.64], R17 ;  /* 0x0000001112004986 */ /* 0x0003e8000c10153a */
[----:B-1----:R-:W4:Y:S04]  /*776d0*/  LDL.LU R19, [R1+0x1c] ;  /* 0x00001c0001137983 */ /* 0x002f280000300800 */
[----:B------:R-:W4:Y:S04]  /*776e0*/  LDL.LU R18, [R1+0x848] ;  /* 0x0008480001127983 */ /* 0x000f280000300800 */
[----:B------:R-:W4:Y:S01]  /*776f0*/  LDL.LU R16, [R1+0xc] ;  /* 0x00000c0001107983 */ /* 0x000f220000300800 */
[----:B------:R-:W-:-:S02]  /*77700*/  LOP3.LUT R8, R8, 0xffffdfff, RZ, 0xc0, !PT ;  /* 0xffffdfff08087812 */ /* 0x000fc400078ec0ff */
[C---:B------:R-:W-:Y:S02]  /*77710*/  LOP3.LUT P5, RZ, R9.reuse, 0x4000000, RZ, 0xc0, !PT ;  /* 0x0400000009ff7812 */ /* 0x040fe400078ac0ff */
[C---:B------:R-:W-:Y:S01]  /*77720*/  LOP3.LUT P3, RZ, R9.reuse, 0x8000000, RZ, 0xc0, !PT ;  /* 0x0800000009ff7812 */ /* 0x040fe2000786c0ff */
[----:B------:R-:W-:Y:S01]  /*77730*/  IMAD.WIDE R22, R20, 0x2, R4 ;  /* 0x0000000214167825 */ /* 0x000fe200078e0204 */
[----:B------:R-:W-:Y:S02]  /*77740*/  LOP3.LUT P6, RZ, R9, 0x10000000, RZ, 0xc0, !PT ;  /* 0x1000000009ff7812 */ /* 0x000fe400078cc0ff */
[----:B------:R-:W-:Y:S02]  /*77750*/  PRMT R15, R17, 0x7632, R15 ;  /* 0x00007632110f7816 */ /* 0x000fe4000000000f */
[C---:B------:R-:W-:Y:S01]  /*77760*/  LOP3.LUT P1, RZ, R9.reuse, 0x20000000, RZ, 0xc0, !PT ;  /* 0x2000000009ff7812 */ /* 0x040fe2000782c0ff */
[----:B------:R-:W4:Y:S01]  /*77770*/  LDL.LU R17, [R1+0x84c] ;  /* 0x00084c0001117983 */ /* 0x000f220000300800 */
[----:B------:R-:W-:-:S03]  /*77780*/  LOP3.LUT P4, RZ, R9, 0x40000000, RZ, 0xc0, !PT ;  /* 0x4000000009ff7812 */ /* 0x000fc6000788c0ff */
[----:B------:R1:W-:Y:S04]  /*77790*/  @P5 STG.E.U16 desc[UR58][R22.64], R15 ;  /* 0x0000000f16005986 */ /* 0x0003e8000c10153a */
[----:B-1----:R-:W4:Y:S04]  /*777a0*/  LDL.LU R15, [R1+0x220] ;  /* 0x00022000010f7983 */ /* 0x002f280000300800 */
[----:B------:R-:W4:Y:S04]  /*777b0*/  LDL.LU R29, [R1+0x850] ;  /* 0x00085000011d7983 */ /* 0x000f280000300800 */
[----:B------:R-:W4:Y:S04]  /*777c0*/  LDL.LU R27, [R1+0x50] ;  /* 0x00005000011b7983 */ /* 0x000f280000300800 */
[----:B------:R-:W4:Y:S01]  /*777d0*/  LDL.LU R25, [R1+0x854] ;  /* 0x0008540001197983 */ /* 0x000f220000300800 */
[----:B--2---:R-:W-:-:S13]  /*777e0*/  LOP3.LUT P0, RZ, R10, 0x8, RZ, 0xc0, !PT ;  /* 0x000000080aff7812 */ /* 0x004fda000780c0ff */
[----:B------:R-:W-:Y:S02]  /*777f0*/  @P0 LOP3.LUT R8, R8, 0x2000, RZ, 0xfc, !PT ;  /* 0x0000200008080812 */ /* 0x000fe400078efcff */
[----:B------:R-:W-:Y:S02]  /*77800*/  LOP3.LUT P0, RZ, R10, 0x4, RZ, 0xc0, !PT ;  /* 0x000000040aff7812 */ /* 0x000fe4000780c0ff */
[----:B------:R-:W-:-:S11]  /*77810*/  LOP3.LUT R8, R8, 0xffffbfff, RZ, 0xc0, !PT ;  /* 0xffffbfff08087812 */ /* 0x000fd600078ec0ff */
[----:B------:R-:W-:Y:S02]  /*77820*/  @P0 LOP3.LUT R8, R8, 0x4000, RZ, 0xfc, !PT ;  /* 0x0000400008080812 */ /* 0x000fe400078efcff */
[----:B------:R-:W-:Y:S02]  /*77830*/  LOP3.LUT P0, RZ, R10, 0x2, RZ, 0xc0, !PT ;  /* 0x000000020aff7812 */ /* 0x000fe4000780c0ff */
[----:B------:R-:W-:Y:S01]  /*77840*/  LOP3.LUT R8, R8, 0xffff7fff, RZ, 0xc0, !PT ;  /* 0xffff7fff08087812 */ /* 0x000fe200078ec0ff */
[----:B---3--:R-:W-:-:S10]  /*77850*/  IMAD.WIDE R22, R21, 0x2, R6 ;  /* 0x0000000215167825 */ /* 0x008fd400078e0206 */
[----:B------:R-:W-:Y:S02]  /*77860*/  @P0 LOP3.LUT R8, R8, 0x8000, RZ, 0xfc, !PT ;  /* 0x0000800008080812 */ /* 0x000fe400078efcff */
[----:B------:R-:W-:Y:S01]  /*77870*/  LOP3.LUT P0, RZ, R10, 0x1, RZ, 0xc0, !PT ;  /* 0x000000010aff7812 */ /* 0x000fe2000780c0ff */
[----:B------:R-:W-:Y:S01]  /*77880*/  IMAD.WIDE R20, R21, 0x2, R4 ;  /* 0x0000000215147825 */ /* 0x000fe200078e0204 */
[----:B------:R-:W-:Y:S02]  /*77890*/  LOP3.LUT R8, R8, 0xfffeffff, RZ, 0xc0, !PT ;  /* 0xfffeffff08087812 */ /* 0x000fe400078ec0ff */
[----:B----4-:R-:W-:Y:S01]  /*778a0*/  PRMT R3, R12, 0x7632, R3 ;  /* 0x000076320c037816 */ /* 0x010fe20000000003 */
[----:B------:R1:W-:Y:S04]  /*778b0*/  @P3 STG.E.U16 desc[UR58][R22.64], R12 ;  /* 0x0000000c16003986 */ /* 0x0003e8000c10153a */
[----:B------:R2:W-:Y:S04]  /*778c0*/  @P6 STG.E.U16 desc[UR58][R20.64], R3 ;  /* 0x0000000314006986 */ /* 0x0005e8000c10153a */
[----:B------:R-:W-:-:S02]  /*778d0*/  @P0 LOP3.LUT R8, R8, 0x10000, RZ, 0xfc, !PT ;  /* 0x0001000008080812 */ /* 0x000fc400078efcff */
[----:B------:R-:W-:Y:S01]  /*778e0*/  LOP3.LUT P0, RZ, R9, 0x80000000, RZ, 0xc0, !PT ;  /* 0x8000000009ff7812 */ /* 0x000fe2000780c0ff */
[----:B-1----:R-:W3:Y:S01]  /*778f0*/  LDL.LU R22, [R1+0x224] ;  /* 0x0002240001167983 */ /* 0x002ee20000300800 */
[----:B--2---:R-:W-:-:S04]  /*77900*/  IMAD.WIDE R20, R13, 0x2, R6 ;  /* 0x000000020d147825 */ /* 0x004fc800078e0206 */
[----:B------:R-:W-:Y:S01]  /*77910*/  IMAD.WIDE R12, R13, 0x2, R4 ;  /* 0x000000020d0c7825 */ /* 0x000fe200078e0204 */
[----:B------:R-:W-:Y:S01]  /*77920*/  PRMT R2, R19, 0x7632, R2 ;  /* 0x0000763213027816 */ /* 0x000fe20000000002 */
[----:B------:R1:W-:Y:S04]  /*77930*/  @P1 STG.E.U16 desc[UR58][R20.64], R19 ;  /* 0x0000001314001986 */ /* 0x0003e8000c10153a */
[----:B------:R2:W-:Y:S04]  /*77940*/  @P4 STG.E.U16 desc[UR58][R12.64], R2 ;  /* 0x000000020c004986 */ /* 0x0005e8000c10153a */
[----:B-1----:R-:W4:Y:S01]  /*77950*/  LDL.LU R20, [R1+0x217c] ;  /* 0x00217c0001147983 */ /* 0x002f220000300800 */
[----:B--2---:R-:W-:-:S03]  /*77960*/  IMAD.WIDE R2, R18, 0x2, R6 ;  /* 0x0000000212027825 */ /* 0x004fc600078e0206 */
[----:B------:R-:W2:Y:S04]  /*77970*/  LDL.LU R12, [R1+0x2178] ;  /* 0x00217800010c7983 */ /* 0x000ea80000300800 */
[----:B------:R-:W2:Y:S04]  /*77980*/  LDL.LU R13, [R1+0x858] ;  /* 0x00085800010d7983 */ /* 0x000ea80000300800 */
[----:B------:R-:W2:Y:S04]  /*77990*/  LDL.LU R21, [R1+0x54] ;  /* 0x0000540001157983 */ /* 0x000ea80000300800 */
[----:B------:R1:W-:Y:S04]  /*779a0*/  @P0 STG.E.U16 desc[UR58][R2.64], R16 ;  /* 0x0000001002000986 */ /* 0x0003e8000c10153a */
[----:B-1----:R-:W2:Y:S01]  /*779b0*/  LDL.LU R2, [R1+0x2174] ;  /* 0x0021740001027983 */ /* 0x002ea20000300800 */
[----:B------:R-:W-:Y:S01]  /*779c0*/  LOP3.LUT P0, RZ, R8, 0x10000, RZ, 0xc0, !PT ;  /* 0x0001000008ff7812 */ /* 0x000fe2000780c0ff */
[----:B------:R-:W-:Y:S01]  /*779d0*/  IMAD.WIDE R18, R18, 0x2, R4 ;  /* 0x0000000212127825 */ /* 0x000fe200078e0204 */
[----:B------:R-:W-:-:S02]  /*779e0*/  PRMT R14, R15, 0x7632, R14 ;  /* 0x000076320f0e7816 */ /* 0x000fc4000000000e */
[----:B--2---:R-:W-:-:S09]  /*779f0*/  PRMT R2, R16, 0x7632, R2 ;  /* 0x0000763210027816 */ /* 0x004fd20000000002 */
[----:B------:R1:W-:Y:S01]  /*77a00*/  @P0 STG.E.U16 desc[UR58][R18.64], R2 ;  /* 0x0000000212000986 */ /* 0x0003e2000c10153a */
[----:B------:R-:W-:-:S03]  /*77a10*/  LOP3.LUT P0, RZ, R8, 0x8000, RZ, 0xc0, !PT ;  /* 0x0000800008ff7812 */ /* 0x000fc6000780c0ff */
[----:B-1----:R-:W2:Y:S01]  /*77a20*/  LDL.LU R19, [R1+0x2170] ;  /* 0x0021700001137983 */ /* 0x002ea20000300800 */
[----:B------:R-:W-:-:S03]  /*77a30*/  IMAD.WIDE R2, R17, 0x2, R6 ;  /* 0x0000000211027825 */ /* 0x000fc600078e0206 */
[----:B------:R-:W4:Y:S06]  /*77a40*/  LDL.LU R23, [R1+0x85c] ;  /* 0x00085c0001177983 */ /* 0x000f2c0000300800 */
[----:B------:R1:W-:Y:S01]  /*77a50*/  @P0 STG.E.U16 desc[UR58][R2.64], R15 ;  /* 0x0000000f02000986 */ /* 0x0003e2000c10153a */
[C---:B------:R-:W-:Y:S01]  /*77a60*/  LOP3.LUT P0, RZ, R8.reuse, 0x4000, RZ, 0xc0, !PT ;  /* 0x0000400008ff7812 */ /* 0x040fe2000780c0ff */
[----:B------:R-:W-:Y:S02]  /*77a70*/  IMAD.WIDE R16, R17, 0x2, R4 ;  /* 0x0000000211107825 */ /* 0x000fe400078e0204 */
[----:B------:R-:W4:Y:S04]  /*77a80*/  LDL.LU R18, [R1+0x228] ;  /* 0x0002280001127983 */ /* 0x000f280000300800 */
[----:B-1----:R-:W4:Y:S06]  /*77a90*/  LDL.LU.64 R2, [R1+0x2168] ;  /* 0x0021680001027983 */ /* 0x002f2c0000300a00 */
[----:B------:R1:W-:Y:S04]  /*77aa0*/  @P0 STG.E.U16 desc[UR58][R16.64], R14 ;  /* 0x0000000e10000986 */ /* 0x0003e8000c10153a */
[----:B-1----:R-:W4:Y:S01]  /*77ab0*/  LDL.LU.64 R16, [R1+0x2160] ;  /* 0x0021600001107983 */ /* 0x002f220000300a00 */
[----:B------:R-:W-:-:S02]  /*77ac0*/  LOP3.LUT P0, RZ, R8, 0x2000, RZ, 0xc0, !PT ;  /* 0x0000200008ff7812 */ /* 0x000fc4000780c0ff */
[C---:B------:R-:W-:Y:S01]  /*77ad0*/  LOP3.LUT P2, RZ, R10.reuse, 0x10, RZ, 0xc0, !PT ;  /* 0x000000100aff7812 */ /* 0x040fe2000784c0ff */
[C---:B------:R-:W-:Y:S01]  /*77ae0*/  IMAD.WIDE R14, R29.reuse, 0x2, R6 ;  /* 0x000000021d0e7825 */ /* 0x040fe200078e0206 */
[C---:B------:R-:W-:Y:S02]  /*77af0*/  LOP3.LUT P5, RZ, R10.reuse, 0x20, RZ, 0xc0, !PT ;  /* 0x000000200aff7812 */ /* 0x040fe400078ac0ff */
[C---:B------:R-:W-:Y:S01]  /*77b00*/  LOP3.LUT P3, RZ, R10.reuse, 0x40, RZ, 0xc0, !PT ;  /* 0x000000400aff7812 */ /* 0x040fe2000786c0ff */
[----:B------:R-:W-:Y:S01]  /*77b10*/  IMAD.WIDE R28, R29, 0x2, R4 ;  /* 0x000000021d1c7825 */ /* 0x000fe200078e0204 */
[----:B------:R-:W-:Y:S02]  /*77b20*/  PRMT R24, R27, 0x7632, R24 ;  /* 0x000076321b187816 */ /* 0x000fe40000000018 */
[----:B------:R-:W-:-:S03]  /*77b30*/  LOP3.LUT P6, RZ, R10, 0x80, RZ, 0xc0, !PT ;  /* 0x000000800aff7812 */ /* 0x000fc600078cc0ff */
[----:B------:R1:W-:Y:S04]  /*77b40*/  @P0 STG.E.U16 desc[UR58][R14.64], R27 ;  /* 0x0000001b0e000986 */ /* 0x0003e8000c10153a */
[----:B------:R0:W-:Y:S04]  /*77b50*/  @P2 STG.E.U16 desc[UR58][R28.64], R24 ;  /* 0x000000181c002986 */ /* 0x0001e8000c10153a */
[----:B-1----:R-:W4:Y:S01]  /*77b60*/  LDL.LU.64 R14, [R1+0x2158] ;  /* 0x00215800010e7983 */ /* 0x002f220000300a00 */
[----:B0-----:R-:W-:-:S04]  /*77b70*/  IMAD.WIDE R28, R25, 0x2, R6 ;  /* 0x00000002191c7825 */ /* 0x001fc800078e0206 */
[----:B------:R-:W-:Y:S01]  /*77b80*/  IMAD.WIDE R24, R25, 0x2, R4 ;  /* 0x0000000219187825 */ /* 0x000fe200078e0204 */
[----:B---3--:R-:W-:Y:S01]  /*77b90*/  @P5 STG.E.U16 desc[UR58][R28.64], R22 ;  /* 0x000000161c005986 */ /* 0x008fe2000c10153a */
[----:B--2---:R-:W-:-:S05]  /*77ba0*/  PRMT R19, R22, 0x7632, R19 ;  /* 0x0000763216137816 */ /* 0x004fca0000000013 */
[----:B------:R0:W-:Y:S02]  /*77bb0*/  @P3 STG.E.U16 desc[UR58][R24.64], R19 ;  /* 0x0000001318003986 */ /* 0x0001e4000c10153a */
[C---:B0-----:R-:W-:Y:S02]  /*77bc0*/  IMAD.WIDE R24, R13.reuse, 0x2, R6 ;  /* 0x000000020d187825 */ /* 0x041fe400078e0206 */
[----:B------:R-:W2:Y:S04]  /*77bd0*/  LDL.LU R19, [R1+0x860] ;  /* 0x0008600001137983 */ /* 0x000ea80000300800 */
[----:B------:R0:W-:Y:S02]  /*77be0*/  @P6 STG.E.U16 desc[UR58][R24.64], R21 ;  /* 0x0000001518006986 */ /* 0x0001e4000c10153a */
[----:B0-----:R-:W-:-:S02]  /*77bf0*/  IMAD.WIDE R24, R13, 0x2, R4 ;  /* 0x000000020d187825 */ /* 0x001fc400078e0204 */
[----:B------:R-:W3:Y:S04]  /*77c00*/  LDL.LU R13, [R1+0x58] ;  /* 0x00005800010d7983 */ /* 0x000ee80000300800 */
[----:B------:R-:W3:Y:S01]  /*77c10*/  LDL.LU R29, [R1+0x864] ;  /* 0x00086400011d7983 */ /* 0x000ee20000300800 */
[----:B----4-:R-:W-:-:S03]  /*77c20*/  PRMT R17, R21, 0x7632, R17 ;  /* 0x0000763215117816 */ /* 0x010fc60000000011 */
[----:B------:R-:W4:Y:S01]  /*77c30*/  LDL.LU R21, [R1+0x22c] ;  /* 0x00022c0001157983 */ /* 0x000f220000300800 */
[C---:B------:R-:W-:Y:S02]  /*77c40*/  LOP3.LUT P1, RZ, R10.reuse, 0x100, RZ, 0xc0, !PT ;  /* 0x000001000aff7812 */ /* 0x040fe4000782c0ff */
[C---:B------:R-:W-:Y:S01]  /*77c50*/  LOP3.LUT P4, RZ, R10.reuse, 0x200, RZ, 0xc0, !PT ;  /* 0x000002000aff7812 */ /* 0x040fe2000788c0ff */
[----:B------:R-:W4:Y:S01]  /*77c60*/  LDL.LU R22, [R1+0x868] ;  /* 0x0008680001167983 */ /* 0x000f220000300800 */
[C---:B------:R-:W-:Y:S02]  /*77c70*/  LOP3.LUT P5, RZ, R10.reuse, 0x400, RZ, 0xc0, !PT ;  /* 0x000004000aff7812 */ /* 0x040fe400078ac0ff */
[----:B------:R-:W-:-:S07]  /*77c80*/  LOP3.LUT P2, RZ, R10, 0x800, RZ, 0xc0, !PT ;  /* 0x000008000aff7812 */ /* 0x000fce000784c0ff */
[----:B------:R0:W-:Y:S01]  /*77c90*/  @P1 STG.E.U16 desc[UR58][R24.64], R17 ;  /* 0x0000001118001986 */ /* 0x0001e2000c10153a */
[----:B------:R-:W-:Y:S02]  /*77ca0*/  LOP3.LUT P6, RZ, R10, 0x1000, RZ, 0xc0, !PT ;  /* 0x000010000aff7812 */ /* 0x000fe400078cc0ff */
[----:B------:R-:W-:Y:S01]  /*77cb0*/  PRMT R15, R18, 0x7632, R15 ;  /* 0x00007632120f7816 */ /* 0x000fe2000000000f */
[C---:B0-----:R-:W-:Y:S01]  /*77cc0*/  IMAD.WIDE R24, R23.reuse, 0x2, R6 ;  /* 0x0000000217187825 */ /* 0x041fe200078e0206 */
[----:B------:R-:W-:Y:S01]  /*77cd0*/  LOP3.LUT P3, RZ, R10, 0x2000, RZ, 0xc0, !PT ;  /* 0x000020000aff7812 */ /* 0x000fe2000786c0ff */
[----:B------:R-:W4:Y:S04]  /*77ce0*/  LDL.LU R17, [R1+0x5c] ;  /* 0x00005c0001117983 */ /* 0x000f280000300800 */
[----:B------:R0:W-:Y:S02]  /*77cf0*/  @P4 STG.E.U16 desc[UR58][R24.64], R18 ;  /* 0x0000001218004986 */ /* 0x0001e4000c10153a */
[----:B0-----:R-:W-:-:S05]  /*77d00*/  IMAD.WIDE R24, R23, 0x2, R4 ;  /* 0x0000000217187825 */ /* 0x001fca00078e0204 */
[----:B------:R0:W-:Y:S04]  /*77d10*/  @P5 STG.E.U16 desc[UR58][R24.64], R15 ;  /* 0x0000000f18005986 */ /* 0x0001e8000c10153a */
[----:B0-----:R-:W4:Y:S04]  /*77d20*/  LDL.LU R15, [R1+0x86c] ;  /* 0x00086c00010f7983 */ /* 0x001f280000300800 */
[----:B------:R-:W4:Y:S01]  /*77d30*/  LDL.LU R27, [R1+0x80] ;  /* 0x00008000011b7983 */ /* 0x000f220000300800 */
[----:B--2---:R-:W-:-:S04]  /*77d40*/  IMAD.WIDE R24, R19, 0x2, R6 ;  /* 0x0000000213187825 */ /* 0x004fc800078e0206 */
[----:B------:R-:W-:Y:S01]  /*77d50*/  IMAD.WIDE R18, R19, 0x2, R4 ;  /* 0x0000000213127825 */ /* 0x000fe200078e0204 */
[----:B---3--:R-:W-:Y:S01]  /*77d60*/  PRMT R12, R13, 0x7632, R12 ;  /* 0x000076320d0c7816 */ /* 0x008fe2000000000c */
[----:B------:R0:W-:Y:S04]  /*77d70*/  @P2 STG.E.U16 desc[UR58][R24.64], R13 ;  /* 0x0000000d18002986 */ /* 0x0001e8000c10153a */
[----:B------:R1:W-:Y:S04]  /*77d80*/  @P6 STG.E.U16 desc[UR58][R18.64], R12 ;  /* 0x0000000c12006986 */ /* 0x0003e8000c10153a */
[----:B0-----:R-:W2:Y:S01]  /*77d90*/  LDL.LU R24, [R1+0x2154] ;  /* 0x0021540001187983 */ /* 0x001ea20000300800 */
[----:B-1----:R-:W-:-:S03]  /*77da0*/  IMAD.WIDE R12, R29, 0x2, R6 ;  /* 0x000000021d0c7825 */ /* 0x002fc600078e0206 */
[----:B------:R-:W3:Y:S04]  /*77db0*/  LDL.LU R25, [R1+0x874] ;  /* 0x0008740001197983 */ /* 0x000ee80000300800 */
[----:B------:R-:W2:Y:S04]  /*77dc0*/  LDL.LU R23, [R1+0x70] ;  /* 0x0000700001177983 */ /* 0x000ea80000300800 */
[----:B------:R-:W2:Y:S04]  /*77dd0*/  LDL.LU R18, [R1+0x2150] ;  /* 0x0021500001127983 */ /* 0x000ea80000300800 */
[----:B------:R-:W2:Y:S04]  /*77de0*/  LDL.LU R19, [R1+0x878] ;  /* 0x0008780001137983 */ /* 0x000ea80000300800 */
[----:B----4-:R0:W-:Y:S04]  /*77df0*/  @P3 STG.E.U16 desc[UR58][R12.64], R21 ;  /* 0x000000150c003986 */ /* 0x0101e8000c10153a */
[----:B0-----:R-:W4:Y:S01]  /*77e00*/  LDL.LU.64 R12, [R1+0x2148] ;  /* 0x00214800010c7983 */ /* 0x001f220000300a00 */
[----:B------:R-:W-:-:S02]  /*77e10*/  LOP3.LUT P0, RZ, R10, 0x80000, RZ, 0xc0, !PT ;  /* 0x000800000aff7812 */ /* 0x000fc4000780c0ff */
[----:B------:R-:W-:-:S11]  /*77e20*/  LOP3.LUT R8, R8, 0xfffffdff, RZ, 0xc0, !PT ;  /* 0xfffffdff08087812 */ /* 0x000fd600078ec0ff */
[----:B------:R-:W-:Y:S02]  /*77e30*/  @P0 LOP3.LUT R8, R8, 0x200, RZ, 0xfc, !PT ;  /* 0x0000020008080812 */ /* 0x000fe400078efcff */
[----:B------:R-:W-:Y:S02]  /*77e40*/  LOP3.LUT P0, RZ, R10, 0x40000, RZ, 0xc0, !PT ;  /* 0x000400000aff7812 */ /* 0x000fe4000780c0ff */
[----:B------:R-:W-:Y:S02]  /*77e50*/  LOP3.LUT R8, R8, 0xfffffbff, RZ, 0xc0, !PT ;  /* 0xfffffbff08087812 */ /* 0x000fe400078ec0ff */
[----:B------:R-:W-:-:S09]  /*77e60*/  LOP3.LUT P4, RZ, R10, 0x4000, RZ, 0xc0, !PT ;  /* 0x000040000aff7812 */ /* 0x000fd2000788c0ff */
[----:B------:R-:W-:Y:S02]  /*77e70*/  @P0 LOP3.LUT R8, R8, 0x400, RZ, 0xfc, !PT ;  /* 0x0000040008080812 */ /* 0x000fe400078efcff */
[----:B------:R-:W-:Y:S02]  /*77e80*/  LOP3.LUT P0, RZ, R10, 0x20000, RZ, 0xc0, !PT ;  /* 0x000200000aff7812 */ /* 0x000fe4000780c0ff */
[----:B------:R-:W-:Y:S01]  /*77e90*/  LOP3.LUT R8, R8, 0xfffff7ff, RZ, 0xc0, !PT ;  /* 0xfffff7ff08087812 */ /* 0x000fe200078ec0ff */
[----:B------:R-:W-:-:S10]  /*77ea0*/  IMAD.WIDE R28, R29, 0x2, R4 ;  /* 0x000000021d1c7825 */ /* 0x000fd400078e0204 */
[----:B------:R-:W-:Y:S02]  /*77eb0*/  @P0 LOP3.LUT R8, R8, 0x800, RZ, 0xfc, !PT ;  /* 0x0000080008080812 */ /* 0x000fe400078efcff */
[----:B------:R-:W-:Y:S02]  /*77ec0*/  LOP3.LUT P0, RZ, R10, 0x10000, RZ, 0xc0, !PT ;  /* 0x000100000aff7812 */ /* 0x000fe4000780c0ff */
[----:B------:R-:W-:-:S11]  /*77ed0*/  LOP3.LUT R8, R8, 0xffffefff, RZ, 0xc0, !PT ;  /* 0xffffefff08087812 */ /* 0x000fd600078ec0ff */
[----:B------:R-:W-:Y:S02]  /*77ee0*/  @P0 LOP3.LUT R8, R8, 0x1000, RZ, 0xfc, !PT ;  /* 0x0000100008080812 */ /* 0x000fe400078efcff */
[----:B------:R-:W-:Y:S02]  /*77ef0*/  LOP3.LUT P0, RZ, R10, 0x8000, RZ, 0xc0, !PT ;  /* 0x000080000aff7812 */ /* 0x000fe4000780c0ff */
[----:B------:R-:W-:Y:S02]  /*77f00*/  PRMT R14, R17, 0x7632, R14 ;  /* 0x00007632110e7816 */ /* 0x000fe4000000000e */
[----:B----4-:R-:W-:-:S05]  /*77f10*/  PRMT R13, R21, 0x7632, R13 ;  /* 0x00007632150d7816 */ /* 0x010fca000000000d */
[----:B------:R0:W-:Y:S04]  /*77f20*/  @P4 STG.E.U16 desc[UR58][R28.64], R13 ;  /* 0x0000000d1c004986 */ /* 0x0001e8000c10153a */
[----:B0-----:R-:W4:Y:S04]  /*77f30*/  LDL.LU R13, [R1+0x87c] ;  /* 0x00087c00010d7983 */ /* 0x001f280000300800 */
[----:B------:R-:W4:Y:S01]  /*77f40*/  LDL.LU R21, [R1+0x74] ;  /* 0x0000740001157983 */ /* 0x000f220000300800 */
[----:B------:R-:W-:-:S05]  /*77f50*/  IMAD.WIDE R28, R22, 0x2, R6 ;  /* 0x00000002161c7825 */ /* 0x000fca00078e0206 */
[----:B------:R0:W-:Y:S02]  /*77f60*/  @P0 STG.E.U16 desc[UR58][R28.64], R17 ;  /* 0x000000111c000986 */ /* 0x0001e4000c10153a */
[----:B0-----:R-:W-:Y:S02]  /*77f70*/  IMAD.WIDE R28, R22, 0x2, R4 ;  /* 0x00000002161c7825 */ /* 0x001fe400078e0204 */
[----:B------:R-:W4:Y:S04]  /*77f80*/  LDL.LU R22, [R1+0x880] ;  /* 0x0008800001167983 */ /* 0x000f280000300800 */
[----:B------:R-:W4:Y:S01]  /*77f90*/  LDL.LU R17, [R1+0x88] ;  /* 0x0000880001117983 */ /* 0x000f220000300800 */
[----:B------:R-:W-:-:S13]  /*77fa0*/  LOP3.LUT P0, RZ, R8, 0x1000, RZ, 0xc0, !PT ;  /* 0x0000100008ff7812 */ /* 0x000fda000780c0ff */
[----:B------:R0:W-:Y:S01]  /*77fb0*/  @P0 STG.E.U16 desc[UR58][R28.64], R14 ;  /* 0x0000000e1c000986 */ /* 0x0001e2000c10153a */
[----:B------:R-:W-:Y:S01]  /*77fc0*/  LOP3.LUT P0, RZ, R8, 0x800, RZ, 0xc0, !PT ;  /* 0x0000080008ff7812 */ /* 0x000fe2000780c0ff */
[----:B0-----:R-:W-:-:S12]  /*77fd0*/  IMAD.WIDE R28, R15, 0x2, R6 ;  /* 0x000000020f1c7825 */ /* 0x001fd800078e0206 */
[----:B------:R0:W-:Y:S01]  /*77fe0*/  @P0 STG.E.U16 desc[UR58][R28.64], R27 ;  /* 0x0000001b1c000986 */ /* 0x0001e2000c10153a */
[----:B------:R-:W-:Y:S01]  /*77ff0*/  LOP3.LUT P0, RZ, R8, 0x400, RZ, 0xc0, !PT ;  /* 0x0000040008ff7812 */ /* 0x000fe2000780c0ff */
[----:B------:R-:W-:Y:S01]  /*78000*/  IMAD.WIDE R14, R15, 0x2, R4 ;  /* 0x000000020f0e7825 */ /* 0x000fe200078e0204 */
[----:B------:R-:W-:Y:S02]  /*78010*/  PRMT R26, R27, 0x7632, R26 ;  /* 0x000076321b1a7816 */ /* 0x000fe4000000001a */
[----:B------:R-:W-:Y:S01]  /*78020*/  LOP3.LUT P1, RZ, R10, 0x100000, RZ, 0xc0, !PT ;  /* 0x001000000aff7812 */ /* 0x000fe2000782c0ff */
[----:B0-----:R-:W4:Y:S08]  /*78030*/  LDL.LU R28, [R1+0x2140] ;  /* 0x00214000011c7983 */ /* 0x001f300000300800 */
[----:B------:R0:W-:Y:S01]  /*78040*/  @P0 STG.E.U16 desc[UR58][R14.64], R26 ;  /* 0x0000001a0e000986 */ /* 0x0001e2000c10153a */
[----:B------:R-:W-:-:S02]  /*78050*/  LOP3.LUT P0, RZ, R8, 0x200, RZ, 0xc0, !PT ;  /* 0x0000020008ff7812 */ /* 0x000fc4000780c0ff */
[----:B------:R-:W-:Y:S01]  /*78060*/  LOP3.LUT P5, RZ, R10, 0x200000, RZ, 0xc0, !PT ;  /* 0x002000000aff7812 */ /* 0x000fe200078ac0ff */
[----:B0-----:R-:W4:Y:S01]  /*78070*/  LDL.LU.64 R14, [R1+0x2138] ;  /* 0x00213800010e7983 */ /* 0x001f220000300a00 */
[----:B---3--:R-:W-:Y:S01]  /*78080*/  IMAD.WIDE R26, R25, 0x2, R6 ;  /* 0x00000002191a7825 */ /* 0x008fe200078e0206 */
[----:B--2---:R-:W-:-:S08]  /*78090*/  PRMT R20, R23, 0x7632, R20 ;  /* 0x0000763217147816 */ /* 0x004fd00000000014 */
[----:B------:R0:W-:Y:S01]  /*780a0*/  @P0 STG.E.U16 desc[UR58][R26.64], R23 ;  /* 0x000000171a000986 */ /* 0x0001e2000c10153a */
[----:B------:R-:W-:Y:S01]  /*780b0*/  LOP3.LUT P2, RZ, R10, 0x400000, RZ, 0xc0, !PT ;  /* 0x004000000aff7812 */ /* 0x000fe2000784c0ff */
[----:B0-----:R-:W-:-:S05]  /*780c0*/  IMAD.WIDE R26, R25, 0x2, R4 ;  /* 0x00000002191a7825 */ /* 0x001fca00078e0204 */
[----:B------:R0:W-:Y:S01]  /*780d0*/  @P1 STG.E.U16 desc[UR58][R26.64], R20 ;  /* 0x000000141a001986 */ /* 0x0001e2000c10153a */
[----:B------:R-:W-:Y:S02]  /*780e0*/  LOP3.LUT P6, RZ, R10, 0x800000, RZ, 0xc0, !PT ;  /* 0x008000000aff7812 */ /* 0x000fe400078cc0ff */
[----:B------:R-:W-:Y:S01]  /*780f0*/  PRMT R18, R11, 0x7632, R18 ;  /* 0x000076320b127816 */ /* 0x000fe20000000012 */
[----:B0-----:R-:W-:-:S05]  /*78100*/  IMAD.WIDE R26, R19, 0x2, R6 ;  /* 0x00000002131a7825 */ /* 0x001fca00078e0206 */
[----:B------:R0:W-:Y:S02]  /*78110*/  @P5 STG.E.U16 desc[UR58][R26.64], R11 ;  /* 0x0000000b1a005986 */ /* 0x0001e4000c10153a */
[----:B0-----:R-:W-:Y:S02]  /*78120*/  IMAD.WIDE R26, R19, 0x2, R4 ;  /* 0x00000002131a7825 */ /* 0x001fe400078e0204 */
[----:B------:R-:W2:Y:S04]  /*78130*/  LDL.LU R11, [R1+0x2130] ;  /* 0x00213000010b7983 */ /* 0x000ea80000300800 */
[----:B------:R4:W-:Y:S01]  /*78140*/  @P2 STG.E.U16 desc[UR58][R26.64], R18 ;  /* 0x000000121a002986 */ /* 0x0009e2000c10153a */
[C---:B------:R-:W-:Y:S02]  /*78150*/  LOP3.LUT P3, RZ, R10.reuse, 0x1000000, RZ, 0xc0, !PT ;  /* 0x010000000aff7812 */ /* 0x040fe4000786c0ff */
[----:B------:R-:W-:Y:S01]  /*78160*/  LOP3.LUT P4, RZ, R10, 0x2000000, RZ, 0xc0, !PT ;  /* 0x020000000aff7812 */ /* 0x000fe2000788c0ff */
[----:B----4-:R-:W-:-:S05]  /*78170*/  IMAD.WIDE R18, R13, 0x2, R6 ;  /* 0x000000020d127825 */ /* 0x010fca00078e0206 */
[----:B------:R0:W-:Y:S02]  /*78180*/  @P6 STG.E.U16 desc[UR58][R18.64], R21 ;  /* 0x0000001512006986 */ /* 0x0001e4000c10153a */
[----:B0-----:R-:W-:Y:S02]  /*78190*/  IMAD.WIDE R18, R13, 0x2, R4 ;  /* 0x000000020d127825 */ /* 0x001fe400078e0204 */
[----:B------:R-:W3:Y:S04]  /*781a0*/  LDL.LU R13, [R1+0x884] ;  /* 0x00088400010d7983 */ /* 0x000ee80000300800 */
[----:B------:R-:W4:Y:S01]  /*781b0*/  LDL.LU R20, [R1+0x78] ;  /* 0x0000780001147983 */ /* 0x000f220000300800 */
[----:B------:R-:W-:-:S03]  /*781c0*/  PRMT R16, R21, 0x7632, R16 ;  /* 0x0000763215107816 */ /* 0x000fc60000000010 */
[----:B------:R-:W4:Y:S04]  /*781d0*/  LDL.LU R21, [R1+0x888] ;  /* 0x0008880001157983 */ /* 0x000f280000300800 */
[----:B------:R0:W-:Y:S02]  /*781e0*/  @P3 STG.E.U16 desc[UR58][R18.64], R16 ;  /* 0x0000001012003986 */ /* 0x0001e4000c10153a */
[----:B0-----:R-:W-:-:S05]  /*781f0*/  IMAD.WIDE R18, R22, 0x2, R6 ;  /* 0x0000000216127825 */ /* 0x001fca00078e0206 */
[----:B------:R0:W-:Y:S04]  /*78200*/  @P4 STG.E.U16 desc[UR58][R18.64], R17 ;  /* 0x0000001112004986 */ /* 0x0001e8000c10153a */
[----:B0-----:R-:W4:Y:S04]  /*78210*/  LDL.LU R18, [R1+0x8c] ;  /* 0x00008c0001127983 */ /* 0x001f280000300800 */
[----:B------:R-:W4:Y:S04]  /*78220*/  LDL.LU R19, [R1+0x88c] ;  /* 0x00088c0001137983 */ /* 0x000f280000300800 */
[----:B------:R-:W4:Y:S01]  /*78230*/  LDL.LU R16, [R1+0x7c] ;  /* 0x00007c0001107983 */ /* 0x000f220000300800 */
[----:B------:R-:W-:Y:S01]  /*78240*/  LOP3.LUT P5, RZ, R10, 0x4000000, RZ, 0xc0, !PT ;  /* 0x040000000aff7812 */ /* 0x000fe200078ac0ff */
[----:B------:R-:W-:Y:S01]  /*78250*/  IMAD.WIDE R22, R22, 0x2, R4 ;  /* 0x0000000216167825 */ /* 0x000fe200078e0204 */
[----:B------:R-:W-:-:S02]  /*78260*/  PRMT R14, R17, 0x7632, R14 ;  /* 0x00007632110e7816 */ /* 0x000fc4000000000e */
[----:B------:R-:W4:Y:S09]  /*78270*/  LDL.LU R17, [R1+0x890] ;  /* 0x0008900001117983 */ /* 0x000f320000300800 */
[----:B------:R0:W-:Y:S04]  /*78280*/  @P5 STG.E.U16 desc[UR58][R22.64], R14 ;  /* 0x0000000e16005986 */ /* 0x0001e8000c10153a */
[----:B0-----:R-:W4:Y:S01]  /*78290*/  LDL.LU R14, [R1+0xb0] ;  /* 0x0000b000010e7983 */ /* 0x001f220000300800 */
[----:B------:R-:W-:-:S02]  /*782a0*/  LOP3.LUT P1, RZ, R10, 0x8000000, RZ, 0xc0, !PT ;  /* 0x080000000aff7812 */ /* 0x000fc4000782c0ff */
[C---:B------:R-:W-:Y:S02]  /*782b0*/  LOP3.LUT P6, RZ, R10.reuse, 0x10000000, RZ, 0xc0, !PT ;  /* 0x100000000aff7812 */ /* 0x040fe400078cc0ff */
[C---:B------:R-:W-:Y:S02]  /*782c0*/  LOP3.LUT P2, RZ, R10.reuse, 0x20000000, RZ, 0xc0, !PT ;  /* 0x200000000aff7812 */ /* 0x040fe4000784c0ff */
[----:B------:R-:W-:Y:S02]  /*782d0*/  LOP3.LUT P4, RZ, R10, 0x40000000, RZ, 0xc0, !PT ;  /* 0x400000000aff7812 */ /* 0x000fe4000788c0ff */
[----:B------:R-:W-:Y:S02]  /*782e0*/  LOP3.LUT R8, R8, 0xffffffdf, RZ, 0xc0, !PT ;  /* 0xffffffdf08087812 */ /* 0x000fe400078ec0ff */
[----:B--2---:R-:W-:Y:S01]  /*782f0*/  LOP3.LUT P0, RZ, R11, 0x8, RZ, 0xc0, !PT ;  /* 0x000000080bff7812 */ /* 0x004fe2000780c0ff */
[----:B---3--:R-:W-:-:S05]  /*78300*/  IMAD.WIDE R22, R13, 0x2, R6 ;  /* 0x000000020d167825 */ /* 0x008fca00078e0206 */
[----:B----4-:R0:W-:Y:S01]  /*78310*/  @P1 STG.E.U16 desc[UR58][R22.64], R20 ;  /* 0x0000001416001986 */ /* 0x0101e2000c10153a */
[----:B------:R-:W-:Y:S01]  /*78320*/  PRMT R3, R20, 0x7632, R3 ;  /* 0x0000763214037816 */ /* 0x000fe20000000003 */
[----:B0-----:R-:W-:Y:S02]  /*78330*/  IMAD.WIDE R22, R13, 0x2, R4 ;  /* 0x000000020d167825 */ /* 0x001fe400078e0204 */
[----:B------:R-:W2:Y:S04]  /*78340*/  LDL.LU R13, [R1+0x894] ;  /* 0x00089400010d7983 */ /* 0x000ea80000300800 */
[----:B------:R-:W3:Y:S04]  /*78350*/  LDL.LU R29, [R1+0xa0] ;  /* 0x0000a000011d7983 */ /* 0x000ee80000300800 */
[----:B------:R-:W4:Y:S04]  /*78360*/  LDL.LU R26, [R1+0x898] ;  /* 0x00089800011a7983 */ /* 0x000f280000300800 */
[----:B------:R0:W-:Y:S04]  /*78370*/  @P6 STG.E.U16 desc[UR58][R22.64], R3 ;  /* 0x0000000316006986 */ /* 0x0001e8000c10153a */
[----:B------:R-:W4:Y:S01]  /*78380*/  LDL.LU R25, [R1+0xb4] ;  /* 0x0000b40001197983 */ /* 0x000f220000300800 */
[----:B------:R-:W-:Y:S01]  /*78390*/  PRMT R2, R18, 0x7632, R2 ;  /* 0x0000763212027816 */ /* 0x000fe20000000002 */
[----:B0-----:R-:W-:-:S04]  /*783a0*/  IMAD.WIDE R22, R21, 0x2, R6 ;  /* 0x0000000215167825 */ /* 0x001fc800078e0206 */
[----:B------:R-:W-:Y:S01]  /*783b0*/  IMAD.WIDE R20, R21, 0x2, R4 ;  /* 0x0000000215147825 */ /* 0x000fe200078e0204 */
[----:B------:R0:W-:Y:S04]  /*783c0*/  @P2 STG.E.U16 desc[UR58][R22.64], R18 ;  /* 0x0000001216002986 */ /* 0x0001e8000c10153a */
[----:B------:R1:W-:Y:S04]  /*783d0*/  @P4 STG.E.U16 desc[UR58][R20.64], R2 ;  /* 0x0000000214004986 */ /* 0x0003e8000c10153a */
[----:B0-----:R-:W4:Y:S04]  /*783e0*/  LDL.LU R23, [R1+0x212c] ;  /* 0x00212c0001177983 */ /* 0x001f280000300800 */
[----:B-1----:R-:W4:Y:S04]  /*783f0*/  LDL.LU R20, [R1+0x2128] ;  /* 0x0021280001147983 */ /* 0x002f280000300800 */
[----:B------:R-:W4:Y:S04]  /*78400*/  LDL.LU R22, [R1+0x89c] ;  /* 0x00089c0001167983 */ /* 0x000f280000300800 */
[----:B------:R-:W4:Y:S01]  /*78410*/  LDL.LU R21, [R1+0xa4] ;  /* 0x0000a40001157983 */ /* 0x000f220000300800 */
[----:B------:R-:W-:-:S02]  /*78420*/  @P0 LOP3.LUT R8, R8, 0x20, RZ, 0xfc, !PT ;  /* 0x0000002008080812 */ /* 0x000fc400078efcff */
[----:B------:R-:W-:Y:S02]  /*78430*/  LOP3.LUT P0, RZ, R11, 0x4, RZ, 0xc0, !PT ;  /* 0x000000040bff7812 */ /* 0x000fe4000780c0ff */
[----:B------:R-:W-:-:S11]  /*78440*/  LOP3.LUT R8, R8, 0xffffffbf, RZ, 0xc0, !PT ;  /* 0xffffffbf08087812 */ /* 0x000fd600078ec0ff */
[----:B------:R-:W-:Y:S02]  /*78450*/  @P0 LOP3.LUT R8, R8, 0x40, RZ, 0xfc, !PT ;  /* 0x0000004008080812 */ /* 0x000fe400078efcff */
[----:B------:R-:W-:Y:S02]  /*78460*/  LOP3.LUT P0, RZ, R11, 0x2, RZ, 0xc0, !PT ;  /* 0x000000020bff7812 */ /* 0x000fe4000780c0ff */
[----:B------:R-:W-:-:S11]  /*78470*/  LOP3.LUT R8, R8, 0xffffff7f, RZ, 0xc0, !PT ;  /* 0xffffff7f08087812 */ /* 0x000fd600078ec0ff */
[----:B------:R-:W-:Y:S02]  /*78480*/  @P0 LOP3.LUT R8, R8, 0x80, RZ, 0xfc, !PT ;  /* 0x0000008008080812 */ /* 0x000fe400078efcff */
[----:B------:R-:W-:Y:S02]  /*78490*/  LOP3.LUT P0, RZ, R11, 0x1, RZ, 0xc0, !PT ;  /* 0x000000010bff7812 */ /* 0x000fe4000780c0ff */
[----:B------:R-:W-:Y:S01]  /*784a0*/  LOP3.LUT R8, R8, 0xfffffeff, RZ, 0xc0, !PT ;  /* 0xfffffeff08087812 */ /* 0x000fe200078ec0ff */
[----:B------:R-:W-:-:S10]  /*784b0*/  IMAD.WIDE R2, R19, 0x2, R6 ;  /* 0x0000000213027825 */ /* 0x000fd400078e0206 */
[----:B------:R-:W-:Y:S02]  /*784c0*/  @P0 LOP3.LUT R8, R8, 0x100, RZ, 0xfc, !PT ;  /* 0x0000010008080812 */ /* 0x000fe400078efcff */
[----:B------:R-:W-:Y:S01]  /*784d0*/  LOP3.LUT P0, RZ, R10, 0x80000000, RZ, 0xc0, !PT ;  /* 0x800000000aff7812 */ /* 0x000fe2000780c0ff */
[----:B------:R-:W-:Y:S01]  /*784e0*/  IMAD.WIDE R18, R19, 0x2, R4 ;  /* 0x0000000213127825 */ /* 0x000fe200078e0204 */
[----:B------:R-:W-:-:S11]  /*784f0*/  PRMT R15, R16, 0x7632, R15 ;  /* 0x00007632100f7816 */ /* 0x000fd6000000000f */
[----:B------:R0:W-:Y:S01]  /*78500*/  @P0 STG.E.U16 desc[UR58][R2.64], R16 ;  /* 0x0000001002000986 */ /* 0x0001e2000c10153a */
[----:B------:R-:W-:-:S03]  /*78510*/  LOP3.LUT P0, RZ, R8, 0x100, RZ, 0xc0, !PT ;  /* 0x0000010008ff7812 */ /* 0x000fc6000780c0ff */
[----:B0-----:R-:W4:Y:S10]  /*78520*/  LDL.LU.64 R2, [R1+0x2120] ;  /* 0x0021200001027983 */ /* 0x001f340000300a00 */
[----:B------:R0:W-:Y:S01]  /*78530*/  @P0 STG.E.U16 desc[UR58][R18.64], R15 ;  /* 0x0000000f12000986 */ /* 0x0001e2000c10153a */
[----:B------:R-:W-:-:S03]  /*78540*/  LOP3.LUT P0, RZ, R8, 0x80, RZ, 0xc0, !PT ;  /* 0x0000008008ff7812 */ /* 0x000fc6000780c0ff */
[----:B------:R-:W4:Y:S01]  /*78550*/  LDL.LU R27, [R1+0x8a0] ;  /* 0x0008a000011b7983 */ /* 0x000f220000300800 */
[----:B0-----:R-:W-:-:S03]  /*78560*/  IMAD.WIDE R18, R17, 0x2, R6 ;  /* 0x0000000211127825 */ /* 0x001fc600078e0206 */
[----:B------:R-:W4:Y:S06]  /*78570*/  LDL.LU R15, [R1+0xb8] ;  /* 0x0000b800010f7983 */ /* 0x000f2c0000300800 */
[----:B------:R0:W-:Y:S01]  /*78580*/  @P0 STG.E.U16 desc[UR58][R18.64], R14 ;  /* 0x0000000e12000986 */ /* 0x0001e2000c10153a */
[----:B------:R-:W-:-:S03]  /*78590*/  LOP3.LUT P0, RZ, R8, 0x40, RZ, 0xc0, !PT ;  /* 0x0000004008ff7812 */ /* 0x000fc6000780c0ff */
[----:B0-----:R-:W4:Y:S01]  /*785a0*/  LDL.LU.64 R18, [R1+0x2118] ;  /* 0x0021180001127983 */ /* 0x001f220000300a00 */
[----:B------:R-:W-:Y:S01]  /*785b0*/  IMAD.WIDE R16, R17, 0x2, R4 ;  /* 0x0000000211107825 */ /* 0x000fe200078e0204 */
[----:B------:R-:W-:Y:S02]  /*785c0*/  PRMT R12, R14, 0x7632, R12 ;  /* 0x000076320e0c7816 */ /* 0x000fe4000000000c */
[----:B------:R-:W-:Y:S01]  /*785d0*/  LOP3.LUT P3, RZ, R11, 0x10, RZ, 0xc0, !PT ;  /* 0x000000100bff7812 */ /* 0x000fe2000786c0ff */
[----:B------:R-:W4:Y:S05]  /*785e0*/  LDL.LU R14, [R1+0x2110] ;  /* 0x00211000010e7983 */ /* 0x000f2a0000300800 */
[----:B------:R2:W-:Y:S01]  /*785f0*/  @P0 STG.E.U16 desc[UR58][R16.64], R12 ;  /* 0x0000000c10000986 */ /* 0x0005e2000c10153a */
[----:B------:R-:W-:-:S02]  /*78600*/  LOP3.LUT P0, RZ, R8, 0x20, RZ, 0xc0, !PT ;  /* 0x0000002008ff7812 */ /* 0x000fc4000780c0ff */
[C---:B------:R-:W-:Y:S02]  /*78610*/  LOP3.LUT P5, RZ, R11.reuse, 0x20, RZ, 0xc0, !PT ;  /* 0x000000200bff7812 */ /* 0x040fe400078ac0ff */
[C---:B------:R-:W-:Y:S02]  /*78620*/  LOP3.LUT P1, RZ, R11.reuse, 0x40, RZ, 0xc0, !PT ;  /* 0x000000400bff7812 */ /* 0x040fe4000782c0ff */
[----:B------:R-:W-:Y:S01]  /*78630*/  LOP3.LUT P6, RZ, R11, 0x80, RZ, 0xc0, !PT ;  /* 0x000000800bff7812 */ /* 0x000fe200078cc0ff */
[----:B--2---:R-:W-:-:S04]  /*78640*/  IMAD.WIDE R16, R13, 0x2, R6 ;  /* 0x000000020d107825 */ /* 0x004fc800078e0206 */
[----:B------:R-:W-:Y:S01]  /*78650*/  IMAD.WIDE R12, R13, 0x2, R4 ;  /* 0x000000020d0c7825 */ /* 0x000fe200078e0204 */
[----:B---3--:R-:W-:Y:S01]  /*78660*/  PRMT R28, R29, 0x7632, R28 ;  /* 0x000076321d1c7816 */ /* 0x008fe2000000001c */
[----:B------:R0:W-:Y:S04]  /*78670*/  @P0 STG.E.U16 desc[UR58][R16.64], R29 ;  /* 0x0000001d10000986 */ /* 0x0001e8000c10153a */
[----:B------:R1:W-:Y:S04]  /*78680*/  @P3 STG.E.U16 desc[UR58][R12.64], R28 ;  /* 0x0000001c0c003986 */ /* 0x0003e8000c10153a */
[----:B0-----:R-:W2:Y:S04]  /*78690*/  LDL.LU.64 R16, [R1+0x2108] ;  /* 0x0021080001107983 */ /* 0x001ea80000300a00 */
[----:B-1----:R-:W3:Y:S01]  /*786a0*/  LDL.LU.64 R12, [R1+0x2100] ;  /* 0x00210000010c7983 */ /* 0x002ee20000300a00 */
[----:B----4-:R-:W-:Y:S01]  /*786b0*/  IMAD.WIDE R28, R26, 0x2, R6 ;  /* 0x000000021a1c7825 */ /* 0x010fe200078e0206 */
[----:B------:R-:W-:-:S04]  /*786c0*/  PRMT R24, R25, 0x7632, R24 ;  /* 0x0000763219187816 */ /* 0x000fc80000000018 */
[----:B------:R0:W-:Y:S02]  /*786d0*/  @P5 STG.E.U16 desc[UR58][R28.64], R25 ;  /* 0x000000191c005986 */ /* 0x0001e4000c10153a */
[----:B0-----:R-:W-:-:S05]  /*786e0*/  IMAD.WIDE R28, R26, 0x2, R4 ;  /* 0x000000021a1c7825 */ /* 0x001fca00078e0204 */
[----:B------:R0:W-:Y:S02]  /*786f0*/  @P1 STG.E.U16 desc[UR58][R28.64], R24 ;  /* 0x000000181c001986 */ /* 0x0001e4000c10153a */
[----:B0-----:R-:W-:-:S05]  /*78700*/  IMAD.WIDE R24, R22, 0x2, R6 ;  /* 0x0000000216187825 */ /* 0x001fca00078e0206 */
[----:B------:R0:W-:Y:S04]  /*78710*/  @P6 STG.E.U16 desc[UR58][R24.64], R21 ;  /* 0x0000001518006986 */ /* 0x0001e8000c10153a */
[----:B0-----:R-:W4:Y:S04]  /*78720*/  LDL.LU R24, [R1+0x8a4] ;  /* 0x0008a40001187983 */ /* 0x001f280000300800 */
[----:B------:R-:W2:Y:S01]  /*78730*/  LDL.LU R26, [R1+0xa8] ;  /* 0x0000a800011a7983 */ /* 0x000ea20000300800 */
[----:B------:R-:W-:Y:S01]  /*78740*/  LOP3.LUT P2, RZ, R11, 0x100, RZ, 0xc0, !PT ;  /* 0x000001000bff7812 */ /* 0x000fe2000784c0ff */
[----:B------:R-:W-:-:S02]  /*78750*/  IMAD.WIDE R28, R22, 0x2, R4 ;  /* 0x00000002161c7825 */ /* 0x000fc400078e0204 */
[----:B------:R-:W2:Y:S01]  /*78760*/  LDL.LU R25, [R1+0x8a8] ;  /* 0x0008a80001197983 */ /* 0x000ea20000300800 */
[C---:B------:R-:W-:Y:S02]  /*78770*/  LOP3.LUT P4, RZ, R11.reuse, 0x200, RZ, 0xc0, !PT ;  /* 0x000002000bff7812 */ /* 0x040fe4000788c0ff */
[C---:B------:R-:W-:Y:S02]  /*78780*/  LOP3.LUT P5, RZ, R11.reuse, 0x400, RZ, 0xc0, !PT ;  /* 0x000004000bff7812 */ /* 0x040fe400078ac0ff */
[----:B------:R-:W-:Y:S02]  /*78790*/  LOP3.LUT P3, RZ, R11, 0x800, RZ, 0xc0, !PT ;  /* 0x000008000bff7812 */ /* 0x000fe4000786c0ff */
[----:B------:R-:W-:-:S05]  /*787a0*/  PRMT R18, R21, 0x7632, R18 ;  /* 0x0000763215127816 */ /* 0x000fca0000000012 */
[----:B------:R0:W-:Y:S04]  /*787b0*/  @P2 STG.E.U16 desc[UR58][R28.64], R18 ;  /* 0x000000121c002986 */ /* 0x0001e8000c10153a */
[----:B0-----:R-:W2:Y:S04]  /*787c0*/  LDL.LU R18, [R1+0xbc] ;  /* 0x0000bc0001127983 */ /* 0x001ea80000300800 */
[----:B------:R-:W2:Y:S04]  /*787d0*/  LDL.LU R22, [R1+0x8ac] ;  /* 0x0008ac0001167983 */ /* 0x000ea80000300800 */
[----:B------:R-:W2:Y:S01]  /*787e0*/  LDL.LU R21, [R1+0xac] ;  /* 0x0000ac0001157983 */ /* 0x000ea20000300800 */
[----:B------:R-:W-:-:S05]  /*787f0*/  IMAD.WIDE R28, R27, 0x2, R6 ;  /* 0x000000021b1c7825 */ /* 0x000fca00078e0206 */
[----:B------:R0:W-:Y:S02]  /*78800*/  @P4 STG.E.U16 desc[UR58][R28.64], R15 ;  /* 0x0000000f1c004986 */ /* 0x0001e4000c10153a */
[----:B0-----:R-:W-:Y:S01]  /*78810*/  IMAD.WIDE R28, R27, 0x2, R4 ;  /* 0x000000021b1c7825 */ /* 0x001fe200078e0204 */
[----:B---3--:R-:W-:Y:S02]  /*78820*/  PRMT R13, R15, 0x7632, R13 ;  /* 0x000076320f0d7816 */ /* 0x008fe4000000000d */
[----:B------:R-:W3:Y:S04]  /*78830*/  LDL.LU R15, [R1+0x8b0] ;  /* 0x0008b000010f7983 */ /* 0x000ee80000300800 */
[----:B------:R0:W-:Y:S04]  /*78840*/  @P5 STG.E.U16 desc[UR58][R28.64], R13 ;  /* 0x0000000d1c005986 */ /* 0x0001e8000c10153a */
[----:B0-----:R-:W3:Y:S01]  /*78850*/  LDL.LU R13, [R1+0xd0] ;  /* 0x0000d000010d7983 */ /* 0x001ee20000300800 */
[----:B----4-:R-:W-:-:S05]  /*78860*/  IMAD.WIDE R28, R24, 0x2, R6 ;  /* 0x00000002181c7825 */ /* 0x010fca00078e0206 */
[----:B--2---:R0:W-:Y:S02]  /*78870*/  @P3 STG.E.U16 desc[UR58][R28.64], R26 ;  /* 0x0000001a1c003986 */ /* 0x0041e4000c10153a */
[----:B0-----:R-:W-:Y:S02]  /*78880*/  IMAD.WIDE R28, R24, 0x2, R4 ;  /* 0x00000002181c7825 */ /* 0x001fe400078e0204 */
[----:B------:R-:W2:Y:S04]  /*78890*/  LDL.LU R24, [R1+0x8b4] ;  /* 0x0008b40001187983 */ /* 0x000ea80000300800 */
[----:B------:R-:W4:Y:S01]  /*788a0*/  LDL.LU R27, [R1+0xc0] ;  /* 0x0000c000011b7983 */ /* 0x000f220000300800 */
[----:B------:R-:W-:Y:S02]  /*788b0*/  LOP3.LUT P0, RZ, R11, 0x80000, RZ, 0xc0, !PT ;  /* 0x000800000bff7812 */ /* 0x000fe4000780c0ff */
[----:B------:R-:W-:-:S11]  /*788c0*/  LOP3.LUT R8, R8, 0xfffffffd, RZ, 0xc0, !PT ;  /* 0xfffffffd08087812 */ /* 0x000fd600078ec0ff */
[----:B------:R-:W-:Y:S02]  /*788d0*/  @P0 LOP3.LUT R8, R8, 0x2, RZ, 0xfc, !PT ;  /* 0x0000000208080812 */ /* 0x000fe400078efcff */
[----:B------:R-:W-:Y:S02]  /*788e0*/  LOP3.LUT P0, RZ, R11, 0x40000, RZ, 0xc0, !PT ;  /* 0x000400000bff7812 */ /* 0x000fe4000780c0ff */
[----:B------:R-:W-:-:S11]  /*788f0*/  LOP3.LUT R8, R8, 0xfffffffb, RZ, 0xc0, !PT ;  /* 0xfffffffb08087812 */ /* 0x000fd600078ec0ff */
[----:B------:R-:W-:Y:S02]  /*78900*/  @P0 LOP3.LUT R8, R8, 0x4, RZ, 0xfc, !PT ;  /* 0x0000000408080812 */ /* 0x000fe400078efcff */
[C---:B------:R-:W-:Y:S02]  /*78910*/  LOP3.LUT P0, RZ, R11.reuse, 0x20000, RZ, 0xc0, !PT ;  /* 0x000200000bff7812 */ /* 0x040fe4000780c0ff */
[----:B------:R-:W-:Y:S02]  /*78920*/  LOP3.LUT R8, R8, 0xfffffff7, RZ, 0xc0, !PT ;  /* 0xfffffff708087812 */ /* 0x000fe400078ec0ff */
[C---:B------:R-:W-:Y:S02]  /*78930*/  LOP3.LUT P6, RZ, R11.reuse, 0x1000, RZ, 0xc0, !PT ;  /* 0x000010000bff7812 */ /* 0x040fe400078cc0ff */
[----:B------:R-:W-:Y:S02]  /*78940*/  LOP3.LUT P1, RZ, R11, 0x2000, RZ, 0xc0, !PT ;  /* 0x000020000bff7812 */ /* 0x000fe4000782c0ff */
[----:B------:R-:W-:-:S05]  /*78950*/  PRMT R20, R26, 0x7632, R20 ;  /* 0x000076321a147816 */ /* 0x000fca0000000014 */
[----:B------:R-:W-:Y:S02]  /*78960*/  @P0 LOP3.LUT R8, R8, 0x8, RZ, 0xfc, !PT ;  /* 0x0000000808080812 */ /* 0x000fe400078efcff */
[C---:B------:R-:W-:Y:S02]  /*78970*/  LOP3.LUT P0, RZ, R11.reuse, 0x10000, RZ, 0xc0, !PT ;  /* 0x000100000bff7812 */ /* 0x040fe4000780c0ff */
[----:B------:R-:W-:Y:S01]  /*78980*/  LOP3.LUT P4, RZ, R11, 0x4000, RZ, 0xc0, !PT ;  /* 0x000040000bff7812 */ /* 0x000fe2000788c0ff */
[----:B------:R0:W-:Y:S01]  /*78990*/  @P6 STG.E.U16 desc[UR58][R28.64], R20 ;  /* 0x000000141c006986 */ /* 0x0001e2000c10153a */
[----:B------:R-:W-:Y:S01]  /*789a0*/  LOP3.LUT R8, R8, 0xffffffef, RZ, 0xc0, !PT ;  /* 0xffffffef08087812 */ /* 0x000fe200078ec0ff */
[----:B0-----:R-:W-:-:S08]  /*789b0*/  IMAD.WIDE R28, R25, 0x2, R6 ;  /* 0x00000002191c7825 */ /* 0x001fd000078e0206 */
[----:B------:R-:W-:Y:S01]  /*789c0*/  @P0 LOP3.LUT R8, R8, 0x10, RZ, 0xfc, !PT ;  /* 0x0000001008080812 */ /* 0x000fe200078efcff */
[----:B------:R-:W4:Y:S01]  /*789d0*/  LDL.LU R20, [R1+0x8b8] ;  /* 0x0008b80001147983 */ /* 0x000f220000300800 */
[----:B------:R-:W-:-:S03]  /*789e0*/  LOP3.LUT P0, RZ, R11, 0x8000, RZ, 0xc0, !PT ;  /* 0x000080000bff7812 */ /* 0x000fc6000780c0ff */
[----:B------:R0:W-:Y:S01]  /*789f0*/  @P1 STG.E.U16 desc[UR58][R28.64], R18 ;  /* 0x000000121c001986 */ /* 0x0001e2000c10153a */
[----:B------:R-:W-:Y:S01]  /*78a00*/  PRMT R16, R18, 0x7632, R16 ;  /* 0x0000763212107816 */ /* 0x000fe20000000010 */
[----:B0-----:R-:W-:-:S05]  /*78a10*/  IMAD.WIDE R28, R25, 0x2, R4 ;  /* 0x00000002191c7825 */ /* 0x001fca00078e0204 */
[----:B------:R0:W-:Y:S02]  /*78a20*/  @P4 STG.E.U16 desc[UR58][R28.64], R16 ;  /* 0x000000101c004986 */ /* 0x0001e4000c10153a */
[----:B0-----:R-:W-:Y:S01]  /*78a30*/  IMAD.WIDE R28, R22, 0x2, R6 ;  /* 0x00000002161c7825 */ /* 0x001fe200078e0206 */
[----:B------:R-:W-:Y:S01]  /*78a40*/  PRMT R14, R21, 0x7632, R14 ;  /* 0x00007632150e7816 */ /* 0x000fe2000000000e */
[----:B------:R-:W4:Y:S04]  /*78a50*/  LDL.LU R16, [R1+0x8bc] ;  /* 0x0008bc0001107983 */ /* 0x000f280000300800 */
[----:B------:R0:W-:Y:S01]  /*78a60*/  @P0 STG.E.U16 desc[UR58][R28.64], R21 ;  /* 0x000000151c000986 */ /* 0x0001e2000c10153a */
[----:B------:R-:W-:-:S03]  /*78a70*/  LOP3.LUT P0, RZ, R8, 0x10, RZ, 0xc0, !PT ;  /* 0x0000001008ff7812 */ /* 0x000fc6000780c0ff */
[----:B------:R-:W4:Y:S01]  /*78a80*/  LDL.LU R18, [R1+0xc4] ;  /* 0x0000c40001127983 */ /* 0x000f220000300800 */
[----:B0-----:R-:W-:-:S03]  /*78a90*/  IMAD.WIDE R28, R22, 0x2, R4 ;  /* 0x00000002161c7825 */ /* 0x001fc600078e0204 */
[----:B------:R-:W4:Y:S06]  /*78aa0*/  LDL.LU R22, [R1+0x8c0] ;  /* 0x0008c00001167983 */ /* 0x000f2c0000300800 */
[----:B------:R3:W-:Y:S01]  /*78ab0*/  @P0 STG.E.U16 desc[UR58][R28.64], R14 ;  /* 0x0000000e1c000986 */ /* 0x0007e2000c10153a */
[----:B------:R-:W-:-:S03]  /*78ac0*/  LOP3.LUT P0, RZ, R8, 0x8, RZ, 0xc0, !PT ;  /* 0x0000000808ff7812 */ /* 0x000fc6000780c0ff */
[----:B------:R-:W4:Y:S01]  /*78ad0*/  LDL.LU R21, [R1+0xd8] ;  /* 0x0000d80001157983 */ /* 0x000f220000300800 */
[----:B---3--:R-:W-:-:S04]  /*78ae0*/  IMAD.WIDE R28, R15, 0x2, R6 ;  /* 0x000000020f1c7825 */ /* 0x008fc800078e0206 */
[----:B------:R-:W-:-:S05]  /*78af0*/  IMAD.WIDE R14, R15, 0x2, R4 ;  /* 0x000000020f0e7825 */ /* 0x000fca00078e0204 */
[----:B------:R0:W-:Y:S01]  /*78b00*/  @P0 STG.E.U16 desc[UR58][R28.64], R13 ;  /* 0x0000000d1c000986 */ /* 0x0001e2000c10153a */
[C---:B------:R-:W-:Y:S02]  /*78b10*/  LOP3.LUT P0, RZ, R8.reuse, 0x4, RZ, 0xc0, !PT ;  /* 0x0000000408ff7812 */ /* 0x040fe4000780c0ff */
[----:B------:R-:W-:Y:S01]  /*78b20*/  PRMT R12, R13, 0x7632, R12 ;  /* 0x000076320d0c7816 */ /* 0x000fe2000000000c */
[----:B0-----:R-:W3:Y:S10]  /*78b30*/  LDL.LU R28, [R1+0x20f8] ;  /* 0x0020f800011c7983 */ /* 0x001ef40000300800 */
[----:B------:R0:W-:Y:S01]  /*78b40*/  @P0 STG.E.U16 desc[UR58][R14.64], R12 ;  /* 0x0000000c0e000986 */ /* 0x0001e2000c10153a */
[----:B------:R-:W-:-:S03]  /*78b50*/  LOP3.LUT P0, RZ, R8, 0x2, RZ, 0xc0, !PT ;  /* 0x0000000208ff7812 */ /* 0x000fc6000780c0ff */
[----:B0-----:R-:W3:Y:S01]  /*78b60*/  LDL.LU.64 R14, [R1+0x20f0] ;  /* 0x0020f000010e7983 */ /* 0x001ee20000300a00 */
[----:B--2---:R-:W-:-:S09]  /*78b70*/  IMAD.WIDE R12, R24, 0x2, R6 ;  /* 0x00000002180c7825 */ /* 0x004fd200078e0206 */
[----:B----4-:R0:W-:Y:S04]  /*78b80*/  @P0 STG.E.U16 desc[UR58][R12.64], R27 ;  /* 0x0000001b0c000986 */ /* 0x0101e8000c10153a */
[----:B0-----:R-:W2:Y:S01]  /*78b90*/  LDL.LU.64 R12, [R1+0x20e8] ;  /* 0x0020e800010c7983 */ /* 0x001ea20000300a00 */
[C---:B------:R-:W-:Y:S02]  /*78ba0*/  LOP3.LUT P2, RZ, R11.reuse, 0x100000, RZ, 0xc0, !PT ;  /* 0x001000000bff7812 */ /* 0x040fe4000784c0ff */
[----:B------:R-:W-:Y:S01]  /*78bb0*/  LOP3.LUT P5, RZ, R11, 0x200000, RZ, 0xc0, !PT ;  /* 0x002000000bff7812 */ /* 0x000fe200078ac0ff */
[----:B------:R-:W-:Y:S01]  /*78bc0*/  IMAD.WIDE R24, R24, 0x2, R4 ;  /* 0x0000000218187825 */ /* 0x000fe200078e0204 */
[----:B------:R-:W-:-:S09]  /*78bd0*/  PRMT R23, R27, 0x7632, R23 ;  /* 0x000076321b177816 */ /* 0x000fd20000000017 */
[----:B------:R0:W-:Y:S01]  /*78be0*/  @P2 STG.E.U16 desc[UR58][R24.64], R23 ;  /* 0x0000001718002986 */ /* 0x0001e2000c10153a */
[C---:B------:R-:W-:Y:S02]  /*78bf0*/  LOP3.LUT P3, RZ, R11.reuse, 0x400000, RZ, 0xc0, !PT ;  /* 0x004000000bff7812 */ /* 0x040fe4000786c0ff */
[C---:B------:R-:W-:Y:S02]  /*78c00*/  LOP3.LUT P6, RZ, R11.reuse, 0x800000, RZ, 0xc0, !PT ;  /* 0x008000000bff7812 */ /* 0x040fe400078cc0ff */
[----:B------:R-:W-:Y:S01]  /*78c10*/  LOP3.LUT P1, RZ, R11, 0x1000000, RZ, 0xc0, !PT ;  /* 0x010000000bff7812 */ /* 0x000fe2000782c0ff */
[----:B0-----:R-:W-:Y:S01]  /*78c20*/  IMAD.WIDE R24, R20, 0x2, R6 ;  /* 0x0000000214187825 */ /* 0x001fe200078e0206 */
[----:B---3--:R-:W-:-:S04]  /*78c30*/  PRMT R15, R18, 0x7632, R15 ;  /* 0x00007632120f7816 */ /* 0x008fc8000000000f */
[----:B--2---:R0:W-:Y:S01]  /*78c40*/  @P5 STG.E.U16 desc[UR58][R24.64], R12 ;  /* 0x0000000c18005986 */ /* 0x0041e2000c10153a */
[----:B------:R-:W-:-:S03]  /*78c50*/  PRMT R17, R12, 0x7632, R17 ;  /* 0x000076320c117816 */ /* 0x000fc60000000011 */
[----:B0-----:R-:W2:Y:S01]  /*78c60*/  LDL.LU R12, [R1+0x20e0] ;  /* 0x0020e000010c7983 */ /* 0x001ea20000300800 */
[----:B------:R-:W-:-:S05]  /*78c70*/  IMAD.WIDE R24, R20, 0x2, R4 ;  /* 0x0000000214187825 */ /* 0x000fca00078e0204 */
[----:B------:R0:W-:Y:S02]  /*78c80*/  @P3 STG.E.U16 desc[UR58][R24.64], R17 ;  /* 0x0000001118003986 */ /* 0x0001e4000c10153a */
[C---:B0-----:R-:W-:Y:S02]  /*78c90*/  IMAD.WIDE R24, R16.reuse, 0x2, R6 ;  /* 0x0000000210187825 */ /* 0x041fe400078e0206 */
[----:B------:R-:W3:Y:S04]  /*78ca0*/  LDL.LU R17, [R1+0x8c4] ;  /* 0x0008c40001117983 */ /* 0x000ee80000300800 */
[----:B------:R0:W-:Y:S02]  /*78cb0*/  @P6 STG.E.U16 desc[UR58][R24.64], R18 ;  /* 0x0000001218006986 */ /* 0x0001e4000c10153a */
[----:B0-----:R-:W-:-:S02]  /*78cc0*/  IMAD.WIDE R24, R16, 0x2, R4 ;  /* 0x0000000210187825 */ /* 0x001fc400078e0204 */
[----:B------:R-:W4:Y:S04]  /*78cd0*/  LDL.LU R16, [R1+0xc8] ;  /* 0x0000c80001107983 */ /* 0x000f280000300800 */
[----:B------:R0:W-:Y:S04]  /*78ce0*/  @P1 STG.E.U16 desc[UR58][R24.64], R15 ;  /* 0x0000000f18001986 */ /* 0x0001e8000c10153a */
[----:B0-----:R-:W4:Y:S04]  /*78cf0*/  LDL.LU R15, [R1+0x8c8] ;  /* 0x0008c800010f7983 */ /* 0x001f280000300800 */
[----:B------:R-:W4:Y:S04]  /*78d00*/  LDL.LU R23, [R1+0xdc] ;  /* 0x0000dc0001177983 */ /* 0x000f280000300800 */
[----:B------:R-:W4:Y:S04]  /*78d10*/  LDL.LU R20, [R1+0x8cc] ;  /* 0x0008cc0001147983 */ /* 0x000f280000300800 */
[----:B------:R-:W4:Y:S01]  /*78d20*/  LDL.LU R18, [R1+0xcc] ;  /* 0x0000cc0001127983 */ /* 0x000f220000300800 */
[----:B------:R-:W-:-:S02]  /*78d30*/  LOP3.LUT P4, RZ, R11, 0x2000000, RZ, 0xc0, !PT ;  /* 0x020000000bff7812 */ /* 0x000fc4000788c0ff */
[----:B------:R-:W-:Y:S01]  /*78d40*/  LOP3.LUT P5, RZ, R11, 0x4000000, RZ, 0xc0, !PT ;  /* 0x040000000bff7812 */ /* 0x000fe200078ac0ff */
[----:B------:R-:W-:Y:S01]  /*78d50*/  IMAD.WIDE R24, R22, 0x2, R6 ;  /* 0x0000000216187825 */ /* 0x000fe200078e0206 */
[----:B------:R-:W-:-:S09]  /*78d60*/  PRMT R19, R21, 0x7632, R19 ;  /* 0x0000763215137816 */ /* 0x000fd20000000013 */
[----:B------:R0:W-:Y:S02]  /*78d70*/  @P4 STG.E.U16 desc[UR58][R24.64], R21 ;  /* 0x0000001518004986 */ /* 0x0001e4000c10153a */
[----:B0-----:R-:W-:Y:S02]  /*78d80*/  IMAD.WIDE R24, R22, 0x2, R4 ;  /* 0x0000000216187825 */ /* 0x001fe400078e0204 */
[----:B------:R-:W4:Y:S04]  /*78d90*/  LDL.LU R22, [R1+0x960] ;  /* 0x0009600001167983 */ /* 0x000f280000300800 */
[----:B------:R0:W-:Y:S04]  /*78da0*/  @P5 STG.E.U16 desc[UR58][R24.64], R19 ;  /* 0x0000001318005986 */ /* 0x0001e8000c10153a */
[----:B0-----:R-:W4:Y:S01]  /*78db0*/  LDL.LU R24, [R1+0xf0] ;  /* 0x0000f00001187983 */ /* 0x001f220000300800 */
[----:B------:R-:W-:-:S02]  /*78dc0*/  LOP3.LUT R9, R9, 0xdfffffff, RZ, 0xc0, !PT ;  /* 0xdfffffff09097812 */ /* 0x000fc400078ec0ff */
[C---:B------:R-:W-:Y:S01]  /*78dd0*/  LOP3.LUT P2, RZ, R11.reuse, 0x8000000, RZ, 0xc0, !PT ;  /* 0x080000000bff7812 */ /* 0x040fe2000784c0ff */
[----:B------:R-:W4:Y:S01]  /*78de0*/  LDL.LU R21, [R1+0x964] ;  /* 0x0009640001157983 */ /* 0x000f220000300800 */
[C---:B------:R-:W-:Y:S02]  /*78df0*/  LOP3.LUT P6, RZ, R11.reuse, 0x10000000, RZ, 0xc0, !PT ;  /* 0x100000000bff7812 */ /* 0x040fe400078cc0ff */
[C---:B------:R-:W-:Y:S02]  /*78e00*/  LOP3.LUT P3, RZ, R11.reuse, 0x20000000, RZ, 0xc0, !PT ;  /* 0x200000000bff7812 */ /* 0x040fe4000786c0ff */
[----:B------:R-:W-:Y:S02]  /*78e10*/  LOP3.LUT P4, RZ, R11, 0x40000000, RZ, 0xc0, !PT ;  /* 0x400000000bff7812 */ /* 0x000fe4000788c0ff */
[----:B------:R-:W-:Y:S02]  /*78e20*/  LOP3.LUT R8, R8, 0xfffffffe, RZ, 0xc0, !PT ;  /* 0xfffffffe08087812 */ /* 0x000fe400078ec0ff */
[----:B--2---:R-:W-:-:S13]  /*78e30*/  LOP3.LUT P0, RZ, R12, 0x8, RZ, 0xc0, !PT ;  /* 0x000000080cff7812 */ /* 0x004fda000780c0ff */
[----:B------:R-:W-:Y:S02]  /*78e40*/  @P0 LOP3.LUT R9, R9, 0x20000000, RZ, 0xfc, !PT ;  /* 0x2000000009090812 */ /* 0x000fe400078efcff */
[----:B------:R-:W-:Y:S01]  /*78e50*/  LOP3.LUT P0, RZ, R12, 0x4, RZ, 0xc0, !PT ;  /* 0x000000040cff7812 */ /* 0x000fe2000780c0ff */
[----:B---3--:R-:W-:Y:S01]  /*78e60*/  IMAD.WIDE R26, R17, 0x2, R6 ;  /* 0x00000002111a7825 */ /* 0x008fe200078e0206 */
[----:B------:R-:W-:-:S11]  /*78e70*/  LOP3.LUT R9, R9, 0xbfffffff, RZ, 0xc0, !PT ;  /* 0xbfffffff09097812 */ /* 0x000fd600078ec0ff */
[----:B------:R-:W-:Y:S02]  /*78e80*/  @P0 LOP3.LUT R9, R9, 0x40000000, RZ, 0xfc, !PT ;  /* 0x4000000009090812 */ /* 0x000fe400078efcff */
[----:B------:R-:W-:Y:S01]  /*78e90*/  LOP3.LUT P0, RZ, R12, 0x2, RZ, 0xc0, !PT ;  /* 0x000000020cff7812 */ /* 0x000fe2000780c0ff */
[----:B----4-:R0:W-:Y:S01]  /*78ea0*/  @P2 STG.E.U16 desc[UR58][R26.64], R16 ;  /* 0x000000101a002986 */ /* 0x0101e2000c10153a */
[----:B------:R-:W-:Y:S01]  /*78eb0*/  PRMT R14, R16, 0x7632, R14 ;  /* 0x00007632100e7816 */ /* 0x000fe2000000000e */
[----:B0-----:R-:W-:Y:S02]  /*78ec0*/  IMAD.WIDE R26, R17, 0x2, R4 ;  /* 0x00000002111a7825 */ /* 0x001fe400078e0204 */
[----:B------:R-:W2:Y:S04]  /*78ed0*/  LDL.LU R17, [R1+0xe0] ;  /* 0x0000e00001117983 */ /* 0x000ea80000300800 */
[----:B------:R0:W-:Y:S01]  /*78ee0*/  @P6 STG.E.U16 desc[UR58][R26.64], R14 ;  /* 0x0000000e1a006986 */ /* 0x0001e2000c10153a */
[----:B------:R-:W-:-:S03]  /*78ef0*/  PRMT R0, R23, 0x7632, R0 ;  /* 0x0000763217007816 */ /* 0x000fc60000000000 */
[----:B------:R-:W3:Y:S04]  /*78f00*/  LDL.LU R16, [R1+0x968] ;  /* 0x0009680001107983 */ /* 0x000ee80000300800 */
[----:B------:R-:W4:Y:S01]  /*78f10*/  LDL.LU R19, [R1+0xf4] ;  /* 0x0000f40001137983 */ /* 0x000f220000300800 */
[----:B0-----:R-:W-:-:S04]  /*78f20*/  IMAD.WIDE R26, R15, 0x2, R6 ;  /* 0x000000020f1a7825 */ /* 0x001fc800078e0206 */
[----:B------:R-:W-:Y:S01]  /*78f30*/  IMAD.WIDE R14, R15, 0x2, R4 ;  /* 0x000000020f0e7825 */ /* 0x000fe200078e0204 */
[----:B------:R-:W-:Y:S01]  /*78f40*/  LOP3.LUT R9, R9, 0x7fffffff, RZ, 0xc0, !PT ;  /* 0x7fffffff09097812 */ /* 0x000fe200078ec0ff */
[----:B------:R-:W-:Y:S04]  /*78f50*/  @P3 STG.E.U16 desc[UR58][R26.64], R23 ;  /* 0x000000171a003986 */ /* 0x000fe8000c10153a */
[----:B------:R0:W-:Y:S01]  /*78f60*/  @P4 STG.E.U16 desc[UR58][R14.64], R0 ;  /* 0x000000000e004986 */ /* 0x0001e2000c10153a */
[----:B------:R-:W-:Y:S02]  /*78f70*/  @P0 LOP3.LUT R9, R9, 0x80000000, RZ, 0xfc, !PT ;  /* 0x8000000009090812 */ /* 0x000fe400078efcff */
[----:B------:R-:W-:Y:S01]  /*78f80*/  LOP3.LUT P0, RZ, R12, 0x1, RZ, 0xc0, !PT ;  /* 0x000000010cff7812 */ /* 0x000fe2000780c0ff */
[----:B0-----:R-:W4:Y:S04]  /*78f90*/  LDL.LU R14, [R1+0x96c] ;  /* 0x00096c00010e7983 */ /* 0x001f280000300800 */
[----:B------:R-:W4:Y:S08]  /*78fa0*/  LDL.LU R15, [R1+0xe4] ;  /* 0x0000e400010f7983 */ /* 0x000f300000300800 */
[----:B------:R-:W-:-:S02]  /*78fb0*/  @P0 LOP3.LUT R8, R8, 0x1, RZ, 0xfc, !PT ;  /* 0x0000000108080812 */ /* 0x000fc400078efcff */
[----:B------:R-:W-:Y:S01]  /*78fc0*/  LOP3.LUT P0, RZ, R11, 0x80000000, RZ, 0xc0, !PT ;  /* 0x800000000bff7812 */ /* 0x000fe2000780c0ff */
[----:B------:R-:W-:-:S12]  /*78fd0*/  IMAD.WIDE R26, R20, 0x2, R6 ;  /* 0x00000002141a7825 */ /* 0x000fd800078e0206 */
[----:B------:R0:W-:Y:S01]  /*78fe0*/  @P0 STG.E.U16 desc[UR58][R26.64], R18 ;  /* 0x000000121a000986 */ /* 0x0001e2000c10153a */
[----:B------:R-:W-:Y:S02]  /*78ff0*/  LOP3.LUT P0, RZ, R8, 0x1, RZ, 0xc0, !PT ;  /* 0x0000000108ff7812 */ /* 0x000fe4000780c0ff */
[----:B------:R-:W-:Y:S01]  /*79000*/  PRMT R8, R18, 0x7632, R8 ;  /* 0x0000763212087816 */ /* 0x000fe20000000008 */
[----:B0-----:R-:W-:Y:S02]  /*79010*/  IMAD.WIDE R26, R20, 0x2, R4 ;  /* 0x00000002141a7825 */ /* 0x001fe400078e0204 */
[----:B------:R-:W4:Y:S04]  /*79020*/  LDL.LU R20, [R1+0x970] ;  /* 0x0009700001147983 */ /* 0x000f280000300800 */
[----:B------:R-:W4:Y:S04]  /*79030*/  LDL.LU R18, [R1+0xf8] ;  /* 0x0000f80001127983 */ /* 0x000f280000300800 */
[----:B------:R0:W-:Y:S01]  /*79040*/  @P0 STG.E.U16 desc[UR58][R26.64], R8 ;  /* 0x000000081a000986 */ /* 0x0001e2000c10153a */
[----:B------:R-:W-:Y:S01]  /*79050*/  LOP3.LUT P0, RZ, R9, 0x80000000, RZ, 0xc0, !PT ;  /* 0x8000000009ff7812 */ /* 0x000fe2000780c0ff */
[----:B0-----:R-:W-:-:S12]  /*79060*/  IMAD.WIDE R26, R22, 0x2, R6 ;  /* 0x00000002161a7825 */ /* 0x001fd800078e0206 */
[----:B------:R-:W-:Y:S01]  /*79070*/  @P0 STG.E.U16 desc[UR58][R26.64], R24 ;  /* 0x000000181a000986 */ /* 0x000fe2000c10153a */
[----:B------:R-:W-:Y:S01]  /*79080*/  LOP3.LUT P0, RZ, R9, 0x40000000, RZ, 0xc0, !PT ;  /* 0x4000000009ff7812 */ /* 0x000fe2000780c0ff */
[----:B------:R-:W-:Y:S01]  /*79090*/  IMAD.WIDE R22, R22, 0x2, R4 ;  /* 0x0000000216167825 */ /* 0x000fe200078e0204 */
[----:B------:R-:W-:Y:S02]  /*790a0*/  PRMT R8, R24, 0x7632, R8 ;  /* 0x0000763218087816 */ /* 0x000fe40000000008 */
[----:B------:R-:W-:-:S09]  /*790b0*/  LOP3.LUT P1, RZ, R12, 0x10, RZ, 0xc0, !PT ;  /* 0x000000100cff7812 */ /* 0x000fd2000782c0ff */
[----:B------:R0:W-:Y:S01]  /*790c0*/  @P0 STG.E.U16 desc[UR58][R22.64], R8 ;  /* 0x0000000816000986 */ /* 0x0001e2000c10153a */
[----:B------:R-:W-:Y:S02]  /*790d0*/  LOP3.LUT P0, RZ, R9, 0x20000000, RZ, 0xc0, !PT ;  /* 0x2000000009ff7812 */ /* 0x000fe4000780c0ff */
[C---:B------:R-:W-:Y:S02]  /*790e0*/  LOP3.LUT P5, RZ, R12.reuse, 0x20, RZ, 0xc0, !PT ;  /* 0x000000200cff7812 */ /* 0x040fe400078ac0ff */
[C---:B------:R-:W-:Y:S01]  /*790f0*/  LOP3.LUT P2, RZ, R12.reuse, 0x40, RZ, 0xc0, !PT ;  /* 0x000000400cff7812 */ /* 0x040fe2000784c0ff */
[----:B0-----:R-:W-:Y:S01]  /*79100*/  IMAD.WIDE R22, R21, 0x2, R6 ;  /* 0x0000000215167825 */ /* 0x001fe200078e0206 */
[C---:B------:R-:W-:Y:S02]  /*79110*/  LOP3.LUT P6, RZ, R12.reuse, 0x80, RZ, 0xc0, !PT ;  /* 0x000000800cff7812 */ /* 0x040fe400078cc0ff */
[C---:B------:R-:W-:Y:S02]  /*79120*/  LOP3.LUT P3, RZ, R12.reuse, 0x100, RZ, 0xc0, !PT ;  /* 0x000001000cff7812 */ /* 0x040fe4000786c0ff */
[----:B------:R-:W-:-:S03]  /*79130*/  LOP3.LUT P4, RZ, R12, 0x200, RZ, 0xc0, !PT ;  /* 0x000002000cff7812 */ /* 0x000fc6000788c0ff */
[----:B--2---:R0:W-:Y:S01]  /*79140*/  @P0 STG.E.U16 desc[UR58][R22.64], R17 ;  /* 0x0000001116000986 */ /* 0x0041e2000c10153a */
[----:B------:R-:W-:Y:S01]  /*79150*/  PRMT R8, R17, 0x7632, R8 ;  /* 0x0000763211087816 */ /* 0x000fe20000000008 */
[----:B0-----:R-:W-:-:S05]  /*79160*/  IMAD.WIDE R22, R21, 0x2, R4 ;  /* 0x0000000215167825 */ /* 0x001fca00078e0204 */
[----:B------:R3:W-:Y:S02]  /*79170*/  @P1 STG.E.U16 desc[UR58][R22.64], R8 ;  /* 0x0000000816001986 */ /* 0x0007e4000c10153a */
[----:B---3--:R-:W-:Y:S01]  /*79180*/  IMAD.WIDE R22, R16, 0x2, R6 ;  /* 0x0000000210167825 */ /* 0x008fe200078e0206 */
[----:B----4-:R-:W-:-:S03]  /*79190*/  PRMT R8, R19, 0x7632, R8 ;  /* 0x0000763213087816 */ /* 0x010fc60000000008 */
[----:B------:R-:W-:Y:S01]  /*791a0*/  IMAD.WIDE R16, R16, 0x2, R4 ;  /* 0x0000000210107825 */ /* 0x000fe200078e0204 */
[----:B------:R-:W-:Y:S04]  /*791b0*/  @P5 STG.E.U16 desc[UR58][R22.64], R19 ;  /* 0x0000001316005986 */ /* 0x000fe8000c10153a */
[----:B------:R0:W-:Y:S02]  /*791c0*/  @P2 STG.E.U16 desc[UR58][R16.64], R8 ;  /* 0x0000000810002986 */ /* 0x0001e4000c10153a */
[----:B0-----:R-:W-:-:S05]  /*791d0*/  IMAD.WIDE R16, R14, 0x2, R6 ;  /* 0x000000020e107825 */ /* 0x001fca00078e0206 */
[----:B------:R0:W-:Y:S01]  /*791e0*/  @P6 STG.E.U16 desc[UR58][R16.64], R15 ;  /* 0x0000000f10006986 */ /* 0x0001e2000c10153a */
[----:B------:R-:W-:-:S03]  /*791f0*/  IMAD.WIDE R22, R14, 0x2, R4 ;  /* 0x000000020e167825 */ /* 0x000fc600078e0204 */
[----:B0-----:R-:W2:Y:S04]  /*79200*/  LDL.LU R16, [R1+0x974] ;  /* 0x0009740001107983 */ /* 0x001ea80000300800 */
[----:B------:R-:W3:Y:S01]  /*79210*/  LDL.LU R14, [R1+0xe8] ;  /* 0x0000e800010e7983 */ /* 0x000ee20000300800 */
        /* <DEDUP_REMOVED lines=10> */
[----:B------:R-:W-:Y:S01]  /*792c0*/  PRMT R8, R18, 0x7632, R8 ;  /* 0x0000763212087816 */ /* 0x000fe20000000008 */
[----:B------:R-:W4:Y:S10]  /*792d0*/  LDL.LU R22, [R1+0x984] ;  /* 0x0009840001167983 */ /* 0x000f340000300800 */
[----:B------:R0:W-:Y:S04]  /*792e0*/  @P5 STG.E.U16 desc[UR58][R20.64], R8 ;  /* 0x0000000814005986 */ /* 0x0001e8000c10153a */
[----:B0-----:R-:W4:Y:S01]  /*792f0*/  LDL.LU R21, [R1+0x110] ;  /* 0x0001100001157983 */ /* 0x001f220000300800 */
[----:B------:R-:W-:-:S02]  /*79300*/  LOP3.LUT P1, RZ, R12, 0x800, RZ, 0xc0, !PT ;  /* 0x000008000cff7812 */ /* 0x000fc4000782c0ff */
[C---:B------:R-:W-:Y:S01]  /*79310*/  LOP3.LUT P0, RZ, R12.reuse, 0x80000, RZ, 0xc0, !PT ;  /* 0x000800000cff7812 */ /* 0x040fe2000780c0ff */
[----:B------:R-:W4:Y:S04]  /*79320*/  LDL.LU R20, [R1+0x988] ;  /* 0x0009880001147983 */ /* 0x000f280000300800 */
[----:B------:R-:W4:Y:S01]  /*79330*/  LDL.LU R18, [R1+0x100] ;  /* 0x0001000001127983 */ /* 0x000f220000300800 */
[----:B------:R-:W-:Y:S02]  /*79340*/  LOP3.LUT R9, R9, 0xfdffffff, RZ, 0xc0, !PT ;  /* 0xfdffffff09097812 */ /* 0x000fe400078ec0ff */
[----:B------:R-:W-:-:S05]  /*79350*/  LOP3.LUT P6, RZ, R12, 0x1000, RZ, 0xc0, !PT ;  /* 0x000010000cff7812 */ /* 0x000fca00078cc0ff */
[----:B------:R-:W-:Y:S02]  /*79360*/  @P0 LOP3.LUT R9, R9, 0x2000000, RZ, 0xfc, !PT ;  /* 0x0200000009090812 */ /* 0x000fe400078efcff */
[C---:B------:R-:W-:Y:S02]  /*79370*/  LOP3.LUT P0, RZ, R12.reuse, 0x40000, RZ, 0xc0, !PT ;  /* 0x000400000cff7812 */ /* 0x040fe4000780c0ff */
[C---:B------:R-:W-:Y:S02]  /*79380*/  LOP3.LUT P2, RZ, R12.reuse, 0x2000, RZ, 0xc0, !PT ;  /* 0x000020000cff7812 */ /* 0x040fe4000784c0ff */
[----:B------:R-:W-:Y:S02]  /*79390*/  LOP3.LUT R9, R9, 0xfbffffff, RZ, 0xc0, !PT ;  /* 0xfbffffff09097812 */ /* 0x000fe400078ec0ff */
[----:B------:R-:W-:-:S07]  /*793a0*/  LOP3.LUT P4, RZ, R12, 0x4000, RZ, 0xc0, !PT ;  /* 0x000040000cff7812 */ /* 0x000fce000788c0ff */
[----:B------:R-:W-:Y:S02]  /*793b0*/  @P0 LOP3.LUT R9, R9, 0x4000000, RZ, 0xfc, !PT ;  /* 0x0400000009090812 */ /* 0x000fe400078efcff */
[----:B------:R-:W-:Y:S02]  /*793c0*/  LOP3.LUT P0, RZ, R12, 0x20000, RZ, 0xc0, !PT ;  /* 0x000200000cff7812 */ /* 0x000fe4000780c0ff */
[----:B------:R-:W-:-:S11]  /*793d0*/  LOP3.LUT R9, R9, 0xf7ffffff, RZ, 0xc0, !PT ;  /* 0xf7ffffff09097812 */ /* 0x000fd600078ec0ff */
[----:B------:R-:W-:Y:S02]  /*793e0*/  @P0 LOP3.LUT R9, R9, 0x8000000, RZ, 0xfc, !PT ;  /* 0x0800000009090812 */ /* 0x000fe400078efcff */
[----:B------:R-:W-:Y:S02]  /*793f0*/  LOP3.LUT P0, RZ, R12, 0x10000, RZ, 0xc0, !PT ;  /* 0x000100000cff7812 */ /* 0x000fe4000780c0ff */
[----:B------:R-:W-:-:S11]  /*79400*/  LOP3.LUT R9, R9, 0xefffffff, RZ, 0xc0, !PT ;  /* 0xefffffff09097812 */ /* 0x000fd600078ec0ff */
[----:B------:R-:W-:Y:S02]  /*79410*/  @P0 LOP3.LUT R9, R9, 0x10000000, RZ, 0xfc, !PT ;  /* 0x1000000009090812 */ /* 0x000fe400078efcff */
[----:B------:R-:W-:Y:S01]  /*79420*/  LOP3.LUT P0, RZ, R12, 0x8000, RZ, 0xc0, !PT ;  /* 0x000080000cff7812 */ /* 0x000fe2000780c0ff */
[----:B--2---:R-:W-:-:S05]  /*79430*/  IMAD.WIDE R24, R16, 0x2, R6 ;  /* 0x0000000210187825 */ /* 0x004fca00078e0206 */
[----:B---3--:R0:W-:Y:S02]  /*79440*/  @P1 STG.E.U16 desc[UR58][R24.64], R14 ;  /* 0x0000000e18001986 */ /* 0x0081e4000c10153a */
[----:B0-----:R-:W-:Y:S02]  /*79450*/  IMAD.WIDE R24, R16, 0x2, R4 ;  /* 0x0000000210187825 */ /* 0x001fe400078e0204 */
[----:B------:R-:W2:Y:S01]  /*79460*/  LDL.LU R16, [R1+0x98c] ;  /* 0x00098c0001107983 */ /* 0x000ea20000300800 */
[----:B------:R-:W-:-:S05]  /*79470*/  PRMT R8, R14, 0x7632, R8 ;  /* 0x000076320e087816 */ /* 0x000fca0000000008 */
[----:B------:R4:W-:Y:S02]  /*79480*/  @P6 STG.E.U16 desc[UR58][R24.64], R8 ;  /* 0x0000000818006986 */ /* 0x0009e4000c10153a */
[----:B----4-:R-:W-:-:S04]  /*79490*/  IMAD.WIDE R24, R15, 0x2, R6 ;  /* 0x000000020f187825 */ /* 0x010fc800078e0206 */
[----:B------:R-:W-:Y:S01]  /*794a0*/  IMAD.WIDE R14, R15, 0x2, R4 ;  /* 0x000000020f0e7825 */ /* 0x000fe200078e0204 */
[----:B------:R-:W-:Y:S01]  /*794b0*/  PRMT R8, R23, 0x7632, R8 ;  /* 0x0000763217087816 */ /* 0x000fe20000000008 */
[----:B------:R-:W-:Y:S04]  /*794c0*/  @P2 STG.E.U16 desc[UR58][R24.64], R23 ;  /* 0x0000001718002986 */ /* 0x000fe8000c10153a */
[----:B------:R0:W-:Y:S04]  /*794d0*/  @P4 STG.E.U16 desc[UR58][R14.64], R8 ;  /* 0x000000080e004986 */ /* 0x0001e8000c10153a */
[----:B0-----:R-:W3:Y:S04]  /*794e0*/  LDL.LU R14, [R1+0x990] ;  /* 0x00099000010e7983 */ /* 0x001ee80000300800 */
[----:B------:R-:W4:Y:S01]  /*794f0*/  LDL.LU R15, [R1+0x104] ;  /* 0x00010400010f7983 */ /* 0x000f220000300800 */
[----:B------:R-:W-:-:S05]  /*79500*/  IMAD.WIDE R24, R19, 0x2, R6 ;  /* 0x0000000213187825 */ /* 0x000fca00078e0206 */
[----:B------:R0:W-:Y:S01]  /*79510*/  @P0 STG.E.U16 desc[UR58][R24.64], R17 ;  /* 0x0000001118000986 */ /* 0x0001e2000c10153a */
[----:B------:R-:W-:Y:S01]  /*79520*/  PRMT R8, R17, 0x7632, R8 ;  /* 0x0000763211087816 */ /* 0x000fe20000000008 */
[----:B0-----:R-:W-:Y:S02]  /*79530*/  IMAD.WIDE R24, R19, 0x2, R4 ;  /* 0x0000000213187825 */ /* 0x001fe400078e0204 */
[----:B------:R-:W4:Y:S04]  /*79540*/  LDL.LU R19, [R1+0x994] ;  /* 0x0009940001137983 */ /* 0x000f280000300800 */
[----:B------:R-:W4:Y:S01]  /*79550*/  LDL.LU R17, [R1+0x118] ;  /* 0x0001180001117983 */ /* 0x000f220000300800 */
[----:B------:R-:W-:-:S13]  /*79560*/  LOP3.LUT P0, RZ, R9, 0x10000000, RZ, 0xc0, !PT ;  /* 0x1000000009ff7812 */ /* 0x000fda000780c0ff */
        /* <DEDUP_REMOVED lines=10> */
[----:B------:R-:W-:Y:S01]  /*79610*/  LOP3.LUT P5, RZ, R12, 0x200000, RZ, 0xc0, !PT ;  /* 0x002000000cff7812 */ /* 0x000fe200078ac0ff */
[----:B0-----:R-:W-:Y:S01]  /*79620*/  IMAD.WIDE R22, R20, 0x2, R6 ;  /* 0x0000000214167825 */ /* 0x001fe200078e0206 */
[----:B------:R-:W-:-:S03]  /*79630*/  PRMT R8, R18, 0x7632, R8 ;  /* 0x0000763212087816 */ /* 0x000fc60000000008 */
[----:B------:R-:W-:-:S06]  /*79640*/  IMAD.WIDE R20, R20, 0x2, R4 ;  /* 0x0000000214147825 */ /* 0x000fcc00078e0204 */
[----:B------:R-:W-:Y:S04]  /*79650*/  @P0 STG.E.U16 desc[UR58][R22.64], R18 ;  /* 0x0000001216000986 */ /* 0x000fe8000c10153a */
[----:B------:R0:W-:Y:S02]  /*79660*/  @P3 STG.E.U16 desc[UR58][R20.64], R8 ;  /* 0x0000000814003986 */ /* 0x0001e4000c10153a */
[----:B0-----:R-:W-:Y:S02]  /*79670*/  PRMT R8, R13, 0x7632, R8 ;  /* 0x000076320d087816 */ /* 0x001fe40000000008 */
[C---:B------:R-:W-:Y:S02]  /*79680*/  LOP3.LUT P1, RZ, R12.reuse, 0x400000, RZ, 0xc0, !PT ;  /* 0x004000000cff7812 */ /* 0x040fe4000782c0ff */
[----:B------:R-:W-:-:S02]  /*79690*/  LOP3.LUT P6, RZ, R12, 0x800000, RZ, 0xc0, !PT ;  /* 0x008000000cff7812 */ /* 0x000fc400078cc0ff */
[C---:B------:R-:W-:Y:S02]  /*796a0*/  LOP3.LUT P2, RZ, R12.reuse, 0x1000000, RZ, 0xc0, !PT ;  /* 0x010000000cff7812 */ /* 0x040fe4000784c0ff */
[----:B------:R-:W-:Y:S01]  /*796b0*/  LOP3.LUT P4, RZ, R12, 0x2000000, RZ, 0xc0, !PT ;  /* 0x020000000cff7812 */ /* 0x000fe2000788c0ff */
[----:B--2---:R-:W-:-:S05]  /*796c0*/  IMAD.WIDE R20, R16, 0x2, R6 ;  /* 0x0000000210147825 */ /* 0x004fca00078e0206 */
[----:B------:R0:W-:Y:S04]  /*796d0*/  @P5 STG.E.U16 desc[UR58][R20.64], R13 ;  /* 0x0000000d14005986 */ /* 0x0001e8000c10153a */
[----:B0-----:R-:W2:Y:S01]  /*796e0*/  LDL.LU R13, [R1+0x20dc] ;  /* 0x0020dc00010d7983 */ /* 0x001ea20000300800 */
[----:B------:R-:W-:-:S03]  /*796f0*/  IMAD.WIDE R20, R16, 0x2, R4 ;  /* 0x0000000210147825 */ /* 0x000fc600078e0204 */
[----:B------:R-:W2:Y:S04]  /*79700*/  LDL.LU R16, [R1+0x998] ;  /* 0x0009980001107983 */ /* 0x000ea80000300800 */
[----:B------:R3:W-:Y:S02]  /*79710*/  @P1 STG.E.U16 desc[UR58][R20.64], R8 ;  /* 0x0000000814001986 */ /* 0x0007e4000c10153a */
[----:B---3--:R-:W-:-:S05]  /*79720*/  IMAD.WIDE R20, R14, 0x2, R6 ;  /* 0x000000020e147825 */ /* 0x008fca00078e0206 */
[----:B----4-:R0:W-:Y:S01]  /*79730*/  @P6 STG.E.U16 desc[UR58][R20.64], R15 ;  /* 0x0000000f14006986 */ /* 0x0101e2000c10153a */
[----:B------:R-:W-:Y:S01]  /*79740*/  PRMT R8, R15, 0x7632, R8 ;  /* 0x000076320f087816 */ /* 0x000fe20000000008 */
[----:B0-----:R-:W-:Y:S02]  /*79750*/  IMAD.WIDE R20, R14, 0x2, R4 ;  /* 0x000000020e147825 */ /* 0x001fe400078e0204 */
[----:B------:R-:W3:Y:S04]  /*79760*/  LDL.LU R14, [R1+0x108] ;  /* 0x00010800010e7983 */ /* 0x000ee80000300800 */
[----:B------:R-:W4:Y:S04]  /*79770*/  LDL.LU R15, [R1+0x99c] ;  /* 0x00099c00010f7983 */ /* 0x000f280000300800 */
[----:B------:R-:W4:Y:S04]  /*79780*/  LDL.LU R23, [R1+0x11c] ;  /* 0x00011c0001177983 */ /* 0x000f280000300800 */
[----:B------:R0:W-:Y:S02]  /*79790*/  @P2 STG.E.U16 desc[UR58][R20.64], R8 ;  /* 0x0000000814002986 */ /* 0x0001e4000c10153a */
[----:B0-----:R-:W-:-:S05]  /*797a0*/  IMAD.WIDE R20, R19, 0x2, R6 ;  /* 0x0000000213147825 */ /* 0x001fca00078e0206 */
[----:B------:R0:W-:Y:S04]  /*797b0*/  @P4 STG.E.U16 desc[UR58][R20.64], R17 ;  /* 0x0000001114004986 */ /* 0x0001e8000c10153a */
[----:B0-----:R-:W4:Y:S04]  /*797c0*/  LDL.LU R21, [R1+0x9a0] ;  /* 0x0009a00001157983 */ /* 0x001f280000300800 */
[----:B------:R-:W4:Y:S01]  /*797d0*/  LDL.LU R18, [R1+0x10c] ;  /* 0x00010c0001127983 */ /* 0x000f220000300800 */
[----:B------:R-:W-:Y:S01]  /*797e0*/  LOP3.LUT P5, RZ, R12, 0x4000000, RZ, 0xc0, !PT ;  /* 0x040000000cff7812 */ /* 0x000fe200078ac0ff */
[----:B------:R-:W-:Y:S01]  /*797f0*/  IMAD.WIDE R24, R19, 0x2, R4 ;  /* 0x0000000213187825 */ /* 0x000fe200078e0204 */
[----:B------:R-:W-:Y:S01]  /*79800*/  PRMT R8, R17, 0x7632, R8 ;  /* 0x0000763211087816 */ /* 0x000fe20000000008 */
[----:B------:R-:W4:Y:S01]  /*79810*/  LDL.LU R22, [R1+0x9a4] ;  /* 0x0009a40001167983 */ /* 0x000f220000300800 */
[----:B------:R-:W-:-:S09]  /*79820*/  LOP3.LUT R9, R9, 0xffdfffff, RZ, 0xc0, !PT ;  /* 0xffdfffff09097812 */ /* 0x000fd200078ec0ff */
[----:B------:R0:W-:Y:S04]  /*79830*/  @P5 STG.E.U16 desc[UR58][R24.64], R8 ;  /* 0x0000000818005986 */ /* 0x0001e8000c10153a */
[----:B0-----:R-:W4:Y:S01]  /*79840*/  LDL.LU R24, [R1+0x130] ;  /* 0x0001300001187983 */ /* 0x001f220000300800 */
[C---:B------:R-:W-:Y:S02]  /*79850*/  LOP3.LUT P3, RZ, R12.reuse, 0x8000000, RZ, 0xc0, !PT ;  /* 0x080000000cff7812 */ /* 0x040fe4000786c0ff */
[C---:B------:R-:W-:Y:S01]  /*79860*/  LOP3.LUT P6, RZ, R12.reuse, 0x10000000, RZ, 0xc0, !PT ;  /* 0x100000000cff7812 */ /* 0x040fe200078cc0ff */
[----:B------:R-:W4:Y:S01]  /*79870*/  LDL.LU R20, [R1+0x9a8] ;  /* 0x0009a80001147983 */ /* 0x000f220000300800 */
[C---:B------:R-:W-:Y:S02]  /*79880*/  LOP3.LUT P1, RZ, R12.reuse, 0x20000000, RZ, 0xc0, !PT ;  /* 0x200000000cff7812 */ /* 0x040fe4000782c0ff */
[----:B------:R-:W-:Y:S01]  /*79890*/  LOP3.LUT P4, RZ, R12, 0x40000000, RZ, 0xc0, !PT ;  /* 0x400000000cff7812 */ /* 0x000fe2000788c0ff */
[----:B------:R-:W4:Y:S01]  /*798a0*/  LDL.LU R17, [R1+0x120] ;  /* 0x0001200001117983 */ /* 0x000f220000300800 */
[----:B--2---:R-:W-:-:S13]  /*798b0*/  LOP3.LUT P0, RZ, R13, 0x8, RZ, 0xc0, !PT ;  /* 0x000000080dff7812 */ /* 0x004fda000780c0ff */
[----:B------:R-:W-:Y:S02]  /*798c0*/  @P0 LOP3.LUT R9, R9, 0x200000, RZ, 0xfc, !PT ;  /* 0x0020000009090812 */ /* 0x000fe400078efcff */
[----:B------:R-:W-:Y:S02]  /*798d0*/  LOP3.LUT P0, RZ, R13, 0x4, RZ, 0xc0, !PT ;  /* 0x000000040dff7812 */ /* 0x000fe4000780c0ff */
[----:B------:R-:W-:Y:S01]  /*798e0*/  LOP3.LUT R9, R9, 0xffbfffff, RZ, 0xc0, !PT ;  /* 0xffbfffff09097812 */ /* 0x000fe200078ec0ff */
[----:B------:R-:W-:-:S10]  /*798f0*/  IMAD.WIDE R26, R16, 0x2, R6 ;  /* 0x00000002101a7825 */ /* 0x000fd400078e0206 */
[----:B------:R-:W-:Y:S02]  /*79900*/  @P0 LOP3.LUT R9, R9, 0x400000, RZ, 0xfc, !PT ;  /* 0x0040000009090812 */ /* 0x000fe400078efcff */
[----:B------:R-:W-:Y:S02]  /*79910*/  LOP3.LUT P0, RZ, R13, 0x2, RZ, 0xc0, !PT ;  /* 0x000000020dff7812 */ /* 0x000fe4000780c0ff */
[----:B------:R-:W-:Y:S01]  /*79920*/  LOP3.LUT R9, R9, 0xff7fffff, RZ, 0xc0, !PT ;  /* 0xff7fffff09097812 */ /* 0x000fe200078ec0ff */
[----:B---3--:R0:W-:Y:S01]  /*79930*/  @P3 STG.E.U16 desc[UR58][R26.64], R14 ;  /* 0x0000000e1a003986 */ /* 0x0081e2000c10153a */
[----:B------:R-:W-:-:S09]  /*79940*/  PRMT R8, R14, 0x7632, R8 ;  /* 0x000076320e087816 */ /* 0x000fd20000000008 */
[----:B------:R-:W-:Y:S01]  /*79950*/  @P0 LOP3.LUT R9, R9, 0x800000, RZ, 0xfc, !PT ;  /* 0x0080000009090812 */ /* 0x000fe200078efcff */
[----:B0-----:R-:W-:Y:S02]  /*79960*/  IMAD.WIDE R26, R16, 0x2, R4 ;  /* 0x00000002101a7825 */ /* 0x001fe400078e0204 */
[----:B------:R-:W2:Y:S04]  /*79970*/  LDL.LU R16, [R1+0x9ac] ;  /* 0x0009ac0001107983 */ /* 0x000ea80000300800 */
[----:B------:R4:W-:Y:S01]  /*79980*/  @P6 STG.E.U16 desc[UR58][R26.64], R8 ;  /* 0x000000081a006986 */ /* 0x0009e2000c10153a */
[----:B------:R-:W-:-:S03]  /*79990*/  LOP3.LUT P0, RZ, R13, 0x1, RZ, 0xc0, !PT ;  /* 0x000000010dff7812 */ /* 0x000fc6000780c0ff */
[----:B------:R-:W3:Y:S01]  /*799a0*/  LDL.LU R19, [R1+0x134] ;  /* 0x0001340001137983 */ /* 0x000ee20000300800 */
[----:B----4-:R-:W-:Y:S01]  /*799b0*/  IMAD.WIDE R26, R15, 0x2, R6 ;  /* 0x000000020f1a7825 */ /* 0x010fe200078e0206 */
[----:B------:R-:W-:-:S03]  /*799c0*/  PRMT R8, R23, 0x7632, R8 ;  /* 0x0000763217087816 */ /* 0x000fc60000000008 */
[----:B------:R-:W-:Y:S01]  /*799d0*/  IMAD.WIDE R14, R15, 0x2, R4 ;  /* 0x000000020f0e7825 */ /* 0x000fe200078e0204 */
[----:B------:R-:W-:Y:S04]  /*799e0*/  @P1 STG.E.U16 desc[UR58][R26.64], R23 ;  /* 0x000000171a001986 */ /* 0x000fe8000c10153a */
[----:B------:R0:W-:Y:S01]  /*799f0*/  @P4 STG.E.U16 desc[UR58][R14.64], R8 ;  /* 0x000000080e004986 */ /* 0x0001e2000c10153a */
[----:B------:R-:W-:-:S03]  /*79a00*/  LOP3.LUT R9, R9, 0xfeffffff, RZ, 0xc0, !PT ;  /* 0xfeffffff09097812 */ /* 0x000fc600078ec0ff */
[----:B0-----:R-:W4:Y:S04]  /*79a10*/  LDL.LU R14, [R1+0x9b0] ;  /* 0x0009b000010e7983 */ /* 0x001f280000300800 */
[----:B------:R-:W4:Y:S01]  /*79a20*/  LDL.LU R15, [R1+0x124] ;  /* 0x00012400010f7983 */ /* 0x000f220000300800 */
[----:B------:R-:W-:Y:S02]  /*79a30*/  @P0 LOP3.LUT R9, R9, 0x1000000, RZ, 0xfc, !PT ;  /* 0x0100000009090812 */ /* 0x000fe400078efcff */
[----:B------:R-:W-:Y:S01]  /*79a40*/  LOP3.LUT P0, RZ, R12, 0x80000000, RZ, 0xc0, !PT ;  /* 0x800000000cff7812 */ /* 0x000fe2000780c0ff */
[----:B------:R-:W-:Y:S01]  /*79a50*/  IMAD.WIDE R26, R21, 0x2, R6 ;  /* 0x00000002151a7825 */ /* 0x000fe200078e0206 */
[----:B------:R-:W-:-:S11]  /*79a60*/  PRMT R8, R18, 0x7632, R8 ;  /* 0x0000763212087816 */ /* 0x000fd60000000008 */
[----:B------:R0:W-:Y:S04]  /*79a70*/  @P0 STG.E.U16 desc[UR58][R26.64], R18 ;  /* 0x000000121a000986 */ /* 0x0001e8000c10153a */
[----:B0-----:R-:W4:Y:S01]  /*79a80*/  LDL.LU R18, [R1+0x9b4] ;  /* 0x0009b40001127983 */ /* 0x001f220000300800 */
[----:B------:R-:W-:-:S03]  /*79a90*/  IMAD.WIDE R26, R21, 0x2, R4 ;  /* 0x00000002151a7825 */ /* 0x000fc600078e0204 */
        /* <DEDUP_REMOVED lines=13> */
[----:B------:R-:W-:Y:S01]  /*79b70*/  LOP3.LUT P3, RZ, R13, 0x40, RZ, 0xc0, !PT ;  /* 0x000000400dff7812 */ /* 0x000fe2000786c0ff */
[----:B0-----:R-:W-:Y:S01]  /*79b80*/  IMAD.WIDE R22, R20, 0x2, R6 ;  /* 0x0000000214167825 */ /* 0x001fe200078e0206 */
[----:B------:R-:W-:-:S07]  /*79b90*/  PRMT R8, R17, 0x7632, R8 ;  /* 0x0000763211087816 */ /* 0x000fce0000000008 */
[----:B------:R0:W-:Y:S01]  /*79ba0*/  @P0 STG.E.U16 desc[UR58][R22.64], R17 ;  /* 0x0000001116000986 */ /* 0x0001e2000c10153a */
[----:B------:R-:W-:Y:S01]  /*79bb0*/  LOP3.LUT P6, RZ, R13, 0x80, RZ, 0xc0, !PT ;  /* 0x000000800dff7812 */ /* 0x000fe200078cc0ff */
[----:B0-----:R-:W-:-:S05]  /*79bc0*/  IMAD.WIDE R22, R20, 0x2, R4 ;  /* 0x0000000214167825 */ /* 0x001fca00078e0204 */
[----:B------:R2:W-:Y:S01]  /*79bd0*/  @P2 STG.E.U16 desc[UR58][R22.64], R8 ;  /* 0x0000000816002986 */ /* 0x0005e2000c10153a */
[C---:B------:R-:W-:Y:S02]  /*79be0*/  LOP3.LUT P1, RZ, R13.reuse, 0x100, RZ, 0xc0, !PT ;  /* 0x000001000dff7812 */ /* 0x040fe4000782c0ff */
[----:B------:R-:W-:Y:S01]  /*79bf0*/  LOP3.LUT P4, RZ, R13, 0x200, RZ, 0xc0, !PT ;  /* 0x000002000dff7812 */ /* 0x000fe2000788c0ff */
[----:B--2---:R-:W-:-:S04]  /*79c00*/  IMAD.WIDE R22, R16, 0x2, R6 ;  /* 0x0000000210167825 */ /* 0x004fc800078e0206 */
[----:B------:R-:W-:Y:S01]  /*79c10*/  IMAD.WIDE R16, R16, 0x2, R4 ;  /* 0x0000000210107825 */ /* 0x000fe200078e0204 */
[----:B---3--:R-:W-:Y:S01]  /*79c20*/  PRMT R8, R19, 0x7632, R8 ;  /* 0x0000763213087816 */ /* 0x008fe20000000008 */
[----:B------:R-:W-:Y:S04]  /*79c30*/  @P5 STG.E.U16 desc[UR58][R22.64], R19 ;  /* 0x0000001316005986 */ /* 0x000fe8000c10153a */
[----:B------:R4:W-:Y:S02]  /*79c40*/  @P3 STG.E.U16 desc[UR58][R16.64], R8 ;  /* 0x0000000810003986 */ /* 0x0009e4000c10153a */
[----:B----4-:R-:W-:-:S05]  /*79c50*/  IMAD.WIDE R16, R14, 0x2, R6 ;  /* 0x000000020e107825 */ /* 0x010fca00078e0206 */
[----:B------:R0:W-:Y:S01]  /*79c60*/  @P6 STG.E.U16 desc[UR58][R16.64], R15 ;  /* 0x0000000f10006986 */ /* 0x0001e2000c10153a */
[----:B------:R-:W-:-:S03]  /*79c70*/  IMAD.WIDE R22, R14, 0x2, R4 ;  /* 0x000000020e167825 */ /* 0x000fc600078e0204 */
[----:B0-----:R-:W2:Y:S04]  /*79c80*/  LDL.LU R17, [R1+0x9b8] ;  /* 0x0009b80001117983 */ /* 0x001ea80000300800 */
[----:B------:R-:W3:Y:S01]  /*79c90*/  LDL.LU R14, [R1+0x128] ;  /* 0x00012800010e7983 */ /* 0x000ee20000300800 */
[----:B------:R-:W-:-:S03]  /*79ca0*/  PRMT R8, R15, 0x7632, R8 ;  /* 0x000076320f087816 */ /* 0x000fc60000000008 */
[----:B------:R-:W4:Y:S04]  /*79cb0*/  LDL.LU R16, [R1+0x9bc] ;  /* 0x0009bc0001107983 */ /* 0x000f280000300800 */
[----:B------:R0:W-:Y:S04]  /*79cc0*/  @P1 STG.E.U16 desc[UR58][R22.64], R8 ;  /* 0x0000000816001986 */ /* 0x0001e8000c10153a */
[----:B------:R-:W4:Y:S01]  /*79cd0*/  LDL.LU R15, [R1+0x13c] ;  /* 0x00013c00010f7983 */ /* 0x000f220000300800 */
[----:B0-----:R-:W-:-:S05]  /*79ce0*/  IMAD.WIDE R22, R18, 0x2, R6 ;  /* 0x0000000212167825 */ /* 0x001fca00078e0206 */
[----:B------:R0:W-:Y:S04]  /*79cf0*/  @P4 STG.E.U16 desc[UR58][R22.64], R21 ;  /* 0x0000001516004986 */ /* 0x0001e8000c10153a */
[----:B0-----:R-:W4:Y:S04]  /*79d00*/  LDL.LU R23, [R1+0x9c0] ;  /* 0x0009c00001177983 */ /* 0x001f280000300800 */
[----:B------:R-:W4:Y:S01]  /*79d10*/  LDL.LU R20, [R1+0x12c] ;  /* 0x00012c0001147983 */ /* 0x000f220000300800 */
[----:B------:R-:W-:Y:S02]  /*79d20*/  LOP3.LUT P0, RZ, R13, 0x80000, RZ, 0xc0, !PT ;  /* 0x000800000dff7812 */ /* 0x000fe4000780c0ff */
[----:B------:R-:W-:-:S02]  /*79d30*/  LOP3.LUT R9, R9, 0xfffdffff, RZ, 0xc0, !PT ;  /* 0xfffdffff09097812 */ /* 0x000fc400078ec0ff */
[----:B------:R-:W-:Y:S01]  /*79d40*/  LOP3.LUT P5, RZ, R13, 0x400, RZ, 0xc0, !PT ;  /* 0x000004000dff7812 */ /* 0x000fe200078ac0ff */
[----:B------:R-:W-:Y:S01]  /*79d50*/  IMAD.WIDE R18, R18, 0x2, R4 ;  /* 0x0000000212127825 */ /* 0x000fe200078e0204 */
[----:B------:R-:W-:Y:S01]  /*79d60*/  PRMT R8, R21, 0x7632, R8 ;  /* 0x0000763215087816 */ /* 0x000fe20000000008 */
[----:B------:R-:W4:Y:S06]  /*79d70*/  LDL.LU R22, [R1+0x9c4] ;  /* 0x0009c40001167983 */ /* 0x000f2c0000300800 */
[----:B------:R-:W-:Y:S02]  /*79d80*/  @P0 LOP3.LUT R9, R9, 0x20000, RZ, 0xfc, !PT ;  /* 0x0002000009090812 */ /* 0x000fe400078efcff */
[----:B------:R-:W-:-:S02]  /*79d90*/  LOP3.LUT P0, RZ, R13, 0x40000, RZ, 0xc0, !PT ;  /* 0x000400000dff7812 */ /* 0x000fc4000780c0ff */
[----:B------:R-:W-:Y:S02]  /*79da0*/  LOP3.LUT R9, R9, 0xfffbffff, RZ, 0xc0, !PT ;  /* 0xfffbffff09097812 */ /* 0x000fe400078ec0ff */
[----:B------:R-:W-:Y:S01]  /*79db0*/  LOP3.LUT P2, RZ, R13, 0x800, RZ, 0xc0, !PT ;  /* 0x000008000dff7812 */ /* 0x000fe2000784c0ff */
[----:B------:R0:W-:Y:S08]  /*79dc0*/  @P5 STG.E.U16 desc[UR58][R18.64], R8 ;  /* 0x0000000812005986 */ /* 0x0001f0000c10153a */
[----:B------:R-:W-:-:S02]  /*79dd0*/  @P0 LOP3.LUT R9, R9, 0x40000, RZ, 0xfc, !PT ;  /* 0x0004000009090812 */ /* 0x000fc400078efcff */
[----:B------:R-:W-:Y:S01]  /*79de0*/  LOP3.LUT P0, RZ, R13, 0x20000, RZ, 0xc0, !PT ;  /* 0x000200000dff7812 */ /* 0x000fe2000780c0ff */
[----:B0-----:R-:W4:Y:S01]  /*79df0*/  LDL.LU R19, [R1+0x150] ;  /* 0x0001500001137983 */ /* 0x001f220000300800 */
[----:B------:R-:W-:Y:S02]  /*79e00*/  LOP3.LUT R9, R9, 0xfff7ffff, RZ, 0xc0, !PT ;  /* 0xfff7ffff09097812 */ /* 0x000fe400078ec0ff */
[C---:B------:R-:W-:Y:S01]  /*79e10*/  LOP3.LUT P6, RZ, R13.reuse, 0x1000, RZ, 0xc0, !PT ;  /* 0x000010000dff7812 */ /* 0x040fe200078cc0ff */
[----:B------:R-:W4:Y:S01]  /*79e20*/  LDL.LU R18, [R1+0x9c8] ;  /* 0x0009c80001127983 */ /* 0x000f220000300800 */
[C---:B------:R-:W-:Y:S02]  /*79e30*/  LOP3.LUT P3, RZ, R13.reuse, 0x2000, RZ, 0xc0, !PT ;  /* 0x000020000dff7812 */ /* 0x040fe4000786c0ff */
[----:B------:R-:W-:Y:S01]  /*79e40*/  LOP3.LUT P4, RZ, R13, 0x4000, RZ, 0xc0, !PT ;  /* 0x000040000dff7812 */ /* 0x000fe2000788c0ff */
[----:B------:R-:W4:Y:S04]  /*79e50*/  LDL.LU R21, [R1+0x140] ;  /* 0x0001400001157983 */ /* 0x000f280000300800 */
[----:B------:R-:W-:-:S02]  /*79e60*/  @P0 LOP3.LUT R9, R9, 0x80000, RZ, 0xfc, !PT ;  /* 0x0008000009090812 */ /* 0x000fc400078efcff */
[----:B------:R-:W-:Y:S02]  /*79e70*/  LOP3.LUT P0, RZ, R13, 0x10000, RZ, 0xc0, !PT ;  /* 0x000100000dff7812 */ /* 0x000fe4000780c0ff */
[----:B------:R-:W-:-:S11]  /*79e80*/  LOP3.LUT R9, R9, 0xffefffff, RZ, 0xc0, !PT ;  /* 0xffefffff09097812 */ /* 0x000fd600078ec0ff */
[----:B------:R-:W-:Y:S02]  /*79e90*/  @P0 LOP3.LUT R9, R9, 0x100000, RZ, 0xfc, !PT ;  /* 0x0010000009090812 */ /* 0x000fe400078efcff */
[----:B------:R-:W-:Y:S01]  /*79ea0*/  LOP3.LUT P0, RZ, R13, 0x8000, RZ, 0xc0, !PT ;  /* 0x000080000dff7812 */ /* 0x000fe2000780c0ff */
[----:B--2---:R-:W-:Y:S01]  /*79eb0*/  IMAD.WIDE R24, R17, 0x2, R6 ;  /* 0x0000000211187825 */ /* 0x004fe200078e0206 */
[----:B---3--:R-:W-:-:S04]  /*79ec0*/  PRMT R8, R14, 0x7632, R8 ;  /* 0x000076320e087816 */ /* 0x008fc80000000008 */
[----:B------:R0:W-:Y:S02]  /*79ed0*/  @P2 STG.E.U16 desc[UR58][R24.64], R14 ;  /* 0x0000000e18002986 */ /* 0x0001e4000c10153a */
[----:B0-----:R-:W-:Y:S02]  /*79ee0*/  IMAD.WIDE R24, R17, 0x2, R4 ;  /* 0x0000000211187825 */ /* 0x001fe400078e0204 */
[----:B------:R-:W2:Y:S04]  /*79ef0*/  LDL.LU R17, [R1+0x9cc] ;  /* 0x0009cc0001117983 */ /* 0x000ea80000300800 */
[----:B------:R4:W-:Y:S04]  /*79f00*/  @P6 STG.E.U16 desc[UR58][R24.64], R8 ;  /* 0x0000000818006986 */ /* 0x0009e8000c10153a */
[----:B------:R-:W3:Y:S01]  /*79f10*/  LDL.LU R14, [R1+0x154] ;  /* 0x00015400010e7983 */ /* 0x000ee20000300800 */
[----:B----4-:R-:W-:Y:S01]  /*79f20*/  IMAD.WIDE R24, R16, 0x2, R6 ;  /* 0x0000000210187825 */ /* 0x010fe200078e0206 */
[----:B------:R-:W-:-:S04]  /*79f30*/  PRMT R8, R15, 0x7632, R8 ;  /* 0x000076320f087816 */ /* 0x000fc80000000008 */
[----:B------:R0:W-:Y:S02]  /*79f40*/  @P3 STG.E.U16 desc[UR58][R24.64], R15 ;  /* 0x0000000f18003986 */ /* 0x0001e4000c10153a */
[----:B0-----:R-:W-:Y:S02]  /*79f50*/  IMAD.WIDE R24, R16, 0x2, R4 ;  /* 0x0000000210187825 */ /* 0x001fe400078e0204 */
[----:B------:R-:W4:Y:S04]  /*79f60*/  LDL.LU R15, [R1+0x9d0] ;  /* 0x0009d000010f7983 */ /* 0x000f280000300800 */
[----:B------:R0:W-:Y:S04]  /*79f70*/  @P4 STG.E.U16 desc[UR58][R24.64], R8 ;  /* 0x0000000818004986 */ /* 0x0001e8000c10153a */
[----:B------:R-:W4:Y:S01]  /*79f80*/  LDL.LU R16, [R1+0x144] ;  /* 0x0001440001107983 */ /* 0x000f220000300800 */
[----:B0-----:R-:W-:-:S05]  /*79f90*/  IMAD.WIDE R24, R23, 0x2, R6 ;  /* 0x0000000217187825 */ /* 0x001fca00078e0206 */
[----:B------:R0:W-:Y:S01]  /*79fa0*/  @P0 STG.E.U16 desc[UR58][R24.64], R20 ;  /* 0x0000001418000986 */ /* 0x0001e2000c10153a */
[----:B------:R-:W-:Y:S02]  /*79fb0*/  LOP3.LUT P0, RZ, R9, 0x100000, RZ, 0xc0, !PT ;  /* 0x0010000009ff7812 */ /* 0x000fe4000780c0ff */
[----:B------:R-:W-:Y:S01]  /*79fc0*/  PRMT R8, R20, 0x7632, R8 ;  /* 0x0000763214087816 */ /* 0x000fe20000000008 */
[----:B0-----:R-:W-:-:S10]  /*79fd0*/  IMAD.WIDE R24, R23, 0x2, R4 ;  /* 0x0000000217187825 */ /* 0x001fd400078e0204 */
[----:B------:R0:W-:Y:S04]  /*79fe0*/  @P0 STG.E.U16 desc[UR58][R24.64], R8 ;  /* 0x0000000818000986 */ /* 0x0001e8000c10153a */
[----:B0-----:R-:W4:Y:S04]  /*79ff0*/  LDL.LU R24, [R1+0x9d4] ;  /* 0x0009d40001187983 */ /* 0x001f280000300800 */
[----:B------:R-:W4:Y:S01]  /*7a000*/  LDL.LU R20, [R1+0x158] ;  /* 0x0001580001147983 */ /* 0x000f220000300800 */
[----:B------:R-:W-:Y:S01]  /*7a010*/  LOP3.LUT P0, RZ, R9, 0x80000, RZ, 0xc0, !PT ;  /* 0x0008000009ff7812 */ /* 0x000fe2000780c0ff */
[----:B------:R-:W-:Y:S01]  /*7a020*/  IMAD.WIDE R26, R22, 0x2, R6 ;  /* 0x00000002161a7825 */ /* 0x000fe200078e0206 */
[----:B------:R-:W-:-:S11]  /*7a030*/  PRMT R8, R19, 0x7632, R8 ;  /* 0x0000763213087816 */ /* 0x000fd60000000008 */
[----:B------:R0:W-:Y:S01]  /*7a040*/  @P0 STG.E.U16 desc[UR58][R26.64], R19 ;  /* 0x000000131a000986 */ /* 0x0001e2000c10153a */
[----:B------:R-:W-:Y:S01]  /*7a050*/  LOP3.LUT P0, RZ, R9, 0x40000, RZ, 0xc0, !PT ;  /* 0x0004000009ff7812 */ /* 0x000fe2000780c0ff */
[----:B------:R-:W-:Y:S01]  /*7a060*/  IMAD.WIDE R22, R22, 0x2, R4 ;  /* 0x0000000216167825 */ /* 0x000fe200078e0204 */
[C---:B------:R-:W-:Y:S02]  /*7a070*/  LOP3.LUT P1, RZ, R13.reuse, 0x100000, RZ, 0xc0, !PT ;  /* 0x001000000dff7812 */ /* 0x040fe4000782c0ff */
[C---:B------:R-:W-:Y:S02]  /*7a080*/  LOP3.LUT P5, RZ, R13.reuse, 0x200000, RZ, 0xc0, !PT ;  /* 0x002000000dff7812 */ /* 0x040fe400078ac0ff */
[C---:B------:R-:W-:Y:S02]  /*7a090*/  LOP3.LUT P2, RZ, R13.reuse, 0x400000, RZ, 0xc0, !PT ;  /* 0x004000000dff7812 */ /* 0x040fe4000784c0ff */
[C---:B------:R-:W-:Y:S02]  /*7a0a0*/  LOP3.LUT P6, RZ, R13.reuse, 0x800000, RZ, 0xc0, !PT ;  /* 0x008000000dff7812 */ /* 0x040fe400078cc0ff */
[----:B------:R-:W-:Y:S01]  /*7a0b0*/  LOP3.LUT P3, RZ, R13, 0x1000000, RZ, 0xc0, !PT ;  /* 0x010000000dff7812 */ /* 0x000fe2000786c0ff */
[----:B0-----:R-:W4:Y:S04]  /*7a0c0*/  LDL.LU R26, [R1+0x20d8] ;  /* 0x0020d800011a7983 */ /* 0x001f280000300800 */
[----:B------:R0:W-:Y:S01]  /*7a0d0*/  @P0 STG.E.U16 desc[UR58][R22.64], R8 ;  /* 0x0000000816000986 */ /* 0x0001e2000c10153a */
[----:B------:R-:W-:Y:S01]  /*7a0e0*/  LOP3.LUT P0, RZ, R9, 0x20000, RZ, 0xc0, !PT ;  /* 0x0002000009ff7812 */ /* 0x000fe2000780c0ff */
[----:B0-----:R-:W-:Y:S01]  /*7a0f0*/  IMAD.WIDE R22, R18, 0x2, R6 ;  /* 0x0000000212167825 */ /* 0x001fe200078e0206 */
[----:B------:R-:W-:-:S03]  /*7a100*/  PRMT R8, R21, 0x7632, R8 ;  /* 0x0000763215087816 */ /* 0x000fc60000000008 */
[----:B------:R-:W-:-:S08]  /*7a110*/  IMAD.WIDE R18, R18, 0x2, R4 ;  /* 0x0000000212127825 */ /* 0x000fd000078e0204 */
[----:B------:R0:W-:Y:S04]  /*7a120*/  @P0 STG.E.U16 desc[UR58][R22.64], R21 ;  /* 0x0000001516000986 */ /* 0x0001e8000c10153a */
[----:B------:R2:W-:Y:S01]  /*7a130*/  @P1 STG.E.U16 desc[UR58][R18.64], R8 ;  /* 0x0000000812001986 */ /* 0x0005e2000c10153a */
[----:B------:R-:W-:-:S03]  /*7a140*/  LOP3.LUT P4, RZ, R13, 0x2000000, RZ, 0xc0, !PT ;  /* 0x020000000dff7812 */ /* 0x000fc6000788c0ff */
[----:B0-----:R-:W4:Y:S01]  /*7a150*/  LDL.LU R23, [R1+0x20d4] ;  /* 0x0020d40001177983 */ /* 0x001f220000300800 */
[----:B--2---:R-:W-:-:S05]  /*7a160*/  IMAD.WIDE R18, R17, 0x2, R6 ;  /* 0x0000000211127825 */ /* 0x004fca00078e0206 */
[----:B---3--:R0:W-:Y:S01]  /*7a170*/  @P5 STG.E.U16 desc[UR58][R18.64], R14 ;  /* 0x0000000e12005986 */ /* 0x0081e2000c10153a */
[----:B------:R-:W-:Y:S01]  /*7a180*/  PRMT R8, R14, 0x7632, R8 ;  /* 0x000076320e087816 */ /* 0x000fe20000000008 */
[----:B0-----:R-:W-:-:S05]  /*7a190*/  IMAD.WIDE R18, R17, 0x2, R4 ;  /* 0x0000000211127825 */ /* 0x001fca00078e0204 */
[----:B------:R4:W-:Y:S02]  /*7a1a0*/  @P2 STG.E.U16 desc[UR58][R18.64], R8 ;  /* 0x0000000812002986 */ /* 0x0009e4000c10153a */
[----:B----4-:R-:W-:-:S04]  /*7a1b0*/  IMAD.WIDE R18, R15, 0x2, R6 ;  /* 0x000000020f127825 */ /* 0x010fc800078e0206 */
[----:B------:R-:W-:Y:S01]  /*7a1c0*/  IMAD.WIDE R14, R15, 0x2, R4 ;  /* 0x000000020f0e7825 */ /* 0x000fe200078e0204 */
[----:B------:R-:W-:Y:S01]  /*7a1d0*/  PRMT R8, R16, 0x7632, R8 ;  /* 0x0000763210087816 */ /* 0x000fe20000000008 */
[----:B------:R0:W-:Y:S04]  /*7a1e0*/  @P6 STG.E.U16 desc[UR58][R18.64], R16 ;  /* 0x0000001012006986 */ /* 0x0001e8000c10153a */
[----:B------:R1:W-:Y:S04]  /*7a1f0*/  @P3 STG.E.U16 desc[UR58][R14.64], R8 ;  /* 0x000000080e003986 */ /* 0x0003e8000c10153a */
[----:B0-----:R-:W2:Y:S04]  /*7a200*/  LDL.LU R19, [R1+0x20d0] ;  /* 0x0020d00001137983 */ /* 0x001ea80000300800 */
[----:B------:R-:W3:Y:S04]  /*7a210*/  LDL.LU R17, [R1+0x9d8] ;  /* 0x0009d80001117983 */ /* 0x000ee80000300800 */
[----:B------:R-:W4:Y:S01]  /*7a220*/  LDL.LU R0, [R1+0x148] ;  /* 0x0001480001007983 */ /* 0x000f220000300800 */
[----:B-1----:R-:W-:-:S05]  /*7a230*/  IMAD.WIDE R14, R24, 0x2, R6 ;  /* 0x00000002180e7825 */ /* 0x002fca00078e0206 */
[----:B------:R0:W-:Y:S04]  /*7a240*/  @P4 STG.E.U16 desc[UR58][R14.64], R20 ;  /* 0x000000140e004986 */ /* 0x0001e8000c10153a */
[----:B0-----:R-:W2:Y:S04]  /*7a250*/  LDL.LU.64 R14, [R1+0x20c8] ;  /* 0x0020c800010e7983 */ /* 0x001ea80000300a00 */
[----:B------:R-:W3:Y:S04]  /*7a260*/  LDL.LU R22, [R1+0x9dc] ;  /* 0x0009dc0001167983 */ /* 0x000ee80000300800 */
[----:B------:R-:W3:Y:S04]  /*7a270*/  LDL.LU R16, [R1+0x15c] ;  /* 0x00015c0001107983 */ /* 0x000ee80000300800 */
[----:B------:R-:W3:Y:S04]  /*7a280*/  LDL.LU R21, [R1+0x9e0] ;  /* 0x0009e00001157983 */ /* 0x000ee80000300800 */
[----:B------:R-:W3:Y:S01]  /*7a290*/  LDL.LU R18, [R1+0x14c] ;  /* 0x00014c0001127983 */ /* 0x000ee20000300800 */
[----:B------:R-:W-:-:S03]  /*7a2a0*/  LOP3.LUT R9, R9, 0xffffdfff, RZ, 0xc0, !PT ;  /* 0xffffdfff09097812 */ /* 0x000fc600078ec0ff */
[----:B------:R-:W3:Y:S04]  /*7a2b0*/  LDL.LU R29, [R1+0x9e4] ;  /* 0x0009e400011d7983 */ /* 0x000ee80000300800 */
[----:B------:R-:W3:Y:S01]  /*7a2c0*/  LDL.LU R27, [R1+0x170] ;  /* 0x00017000011b7983 */ /* 0x000ee20000300800 */
[----:B------:R-:W-:-:S03]  /*7a2d0*/  LOP3.LUT P5, RZ, R13, 0x4000000, RZ, 0xc0, !PT ;  /* 0x040000000dff7812 */ /* 0x000fc600078ac0ff */
[----:B------:R-:W3:Y:S01]  /*7a2e0*/  LDL.LU R25, [R1+0x9e8] ;  /* 0x0009e80001197983 */ /* 0x000ee20000300800 */
[C---:B------:R-:W-:Y:S02]  /*7a2f0*/  LOP3.LUT P1, RZ, R13.reuse, 0x8000000, RZ, 0xc0, !PT ;  /* 0x080000000dff7812 */ /* 0x040fe4000782c0ff */
[C---:B------:R-:W-:Y:S02]  /*7a300*/  LOP3.LUT P6, RZ, R13.reuse, 0x10000000, RZ, 0xc0, !PT ;  /* 0x100000000dff7812 */ /* 0x040fe400078cc0ff */
[C---:B------:R-:W-:Y:S02]  /*7a310*/  LOP3.LUT P2, RZ, R13.reuse, 0x20000000, RZ, 0xc0, !PT ;  /* 0x200000000dff7812 */ /* 0x040fe4000784c0ff */
[----:B------:R-:W-:Y:S02]  /*7a320*/  LOP3.LUT P4, RZ, R13, 0x40000000, RZ, 0xc0, !PT ;  /* 0x400000000dff7812 */ /* 0x000fe4000788c0ff */
[----:B------:R-:W-:Y:S02]  /*7a330*/  PRMT R8, R20, 0x7632, R8 ;  /* 0x0000763214087816 */ /* 0x000fe40000000008 */
[----:B--2---:R-:W-:-:S13]  /*7a340*/  LOP3.LUT P0, RZ, R14, 0x8, RZ, 0xc0, !PT ;  /* 0x000000080eff7812 */ /* 0x004fda000780c0ff */
[----:B------:R-:W-:Y:S02]  /*7a350*/  @P0 LOP3.LUT R9, R9, 0x2000, RZ, 0xfc, !PT ;  /* 0x0000200009090812 */ /* 0x000fe400078efcff */
[----:B------:R-:W-:Y:S02]  /*7a360*/  LOP3.LUT P0, RZ, R14, 0x4, RZ, 0xc0, !PT ;  /* 0x000000040eff7812 */ /* 0x000fe4000780c0ff */
[----:B------:R-:W-:-:S11]  /*7a370*/  LOP3.LUT R9, R9, 0xffffbfff, RZ, 0xc0, !PT ;  /* 0xffffbfff09097812 */ /* 0x000fd600078ec0ff */
        /* <DEDUP_REMOVED lines=8> */
[----:B------:R-:W-:Y:S02]  /*7a400*/  IMAD.WIDE R12, R24, 0x2, R4 ;  /* 0x00000002180c7825 */ /* 0x000fe400078e0204 */
[----:B------:R-:W2:Y:S04]  /*7a410*/  LDL.LU R24, [R1+0x160] ;  /* 0x0001600001187983 */ /* 0x000ea80000300800 */
[----:B------:R3:W-:Y:S04]  /*7a420*/  @P5 STG.E.U16 desc[UR58][R12.64], R8 ;  /* 0x000000080c005986 */ /* 0x0007e8000c10153a */
[----:B------:R-:W2:Y:S01]  /*7a430*/  LDL.LU R20, [R1+0x9ec] ;  /* 0x0009ec0001147983 */ /* 0x000ea20000300800 */
[----:B---3--:R-:W-:-:S05]  /*7a440*/  IMAD.WIDE R12, R17, 0x2, R6 ;  /* 0x00000002110c7825 */ /* 0x008fca00078e0206 */
[----:B----4-:R0:W-:Y:S01]  /*7a450*/  @P1 STG.E.U16 desc[UR58][R12.64], R0 ;  /* 0x000000000c001986 */ /* 0x0101e2000c10153a */
[----:B------:R-:W-:Y:S01]  /*7a460*/  PRMT R8, R0, 0x7632, R8 ;  /* 0x0000763200087816 */ /* 0x000fe20000000008 */
[----:B0-----:R-:W-:Y:S02]  /*7a470*/  IMAD.WIDE R12, R17, 0x2, R4 ;  /* 0x00000002110c7825 */ /* 0x001fe400078e0204 */
[----:B------:R-:W3:Y:S04]  /*7a480*/  LDL.LU R17, [R1+0x174] ;  /* 0x0001740001117983 */ /* 0x000ee80000300800 */
[----:B------:R0:W-:Y:S02]  /*7a490*/  @P6 STG.E.U16 desc[UR58][R12.64], R8 ;  /* 0x000000080c006986 */ /* 0x0001e4000c10153a */
[----:B0-----:R-:W-:Y:S01]  /*7a4a0*/  IMAD.WIDE R12, R22, 0x2, R6 ;  /* 0x00000002160c7825 */ /* 0x001fe200078e0206 */
[----:B------:R-:W-:-:S04]  /*7a4b0*/  PRMT R8, R16, 0x7632, R8 ;  /* 0x0000763210087816 */ /* 0x000fc80000000008 */
[----:B------:R0:W-:Y:S04]  /*7a4c0*/  @P2 STG.E.U16 desc[UR58][R12.64], R16 ;  /* 0x000000100c002986 */ /* 0x0001e8000c10153a */
[----:B0-----:R-:W4:Y:S01]  /*7a4d0*/  LDL.LU R16, [R1+0x9f0] ;  /* 0x0009f00001107983 */ /* 0x001f220000300800 */
[----:B------:R-:W-:-:S03]  /*7a4e0*/  IMAD.WIDE R12, R22, 0x2, R4 ;  /* 0x00000002160c7825 */ /* 0x000fc600078e0204 */
[----:B------:R-:W4:Y:S04]  /*7a4f0*/  LDL.LU R22, [R1+0x164] ;  /* 0x0001640001167983 */ /* 0x000f280000300800 */
[----:B------:R0:W-:Y:S02]  /*7a500*/  @P4 STG.E.U16 desc[UR58][R12.64], R8 ;  /* 0x000000080c004986 */ /* 0x0001e4000c10153a */
[----:B0-----:R-:W-:-:S05]  /*7a510*/  IMAD.WIDE R12, R21, 0x2, R6 ;  /* 0x00000002150c7825 */ /* 0x001fca00078e0206 */
[----:B------:R0:W-:Y:S01]  /*7a520*/  @P0 STG.E.U16 desc[UR58][R12.64], R18 ;  /* 0x000000120c000986 */ /* 0x0001e2000c10153a */
[----:B------:R-:W-:Y:S02]  /*7a530*/  LOP3.LUT P0, RZ, R9, 0x10000, RZ, 0xc0, !PT ;  /* 0x0001000009ff7812 */ /* 0x000fe4000780c0ff */
[----:B------:R-:W-:Y:S01]  /*7a540*/  PRMT R8, R18, 0x7632, R8 ;  /* 0x0000763212087816 */ /* 0x000fe20000000008 */
[----:B0-----:R-:W-:Y:S01]  /*7a550*/  IMAD.WIDE R12, R21, 0x2, R4 ;  /* 0x00000002150c7825 */ /* 0x001fe200078e0204 */
[----:B------:R-:W-:Y:S01]  /*7a560*/  LOP3.LUT P3, RZ, R14, 0x10, RZ, 0xc0, !PT ;  /* 0x000000100eff7812 */ /* 0x000fe2000786c0ff */
[----:B------:R-:W4:Y:S08]  /*7a570*/  LDL.LU R21, [R1+0x9f4] ;  /* 0x0009f40001157983 */ /* 0x000f300000300800 */
[----:B------:R0:W-:Y:S01]  /*7a580*/  @P0 STG.E.U16 desc[UR58][R12.64], R8 ;  /* 0x000000080c000986 */ /* 0x0001e2000c10153a */
[----:B------:R-:W-:-:S02]  /*7a590*/  LOP3.LUT P0, RZ, R9, 0x8000, RZ, 0xc0, !PT ;  /* 0x0000800009ff7812 */ /* 0x000fc4000780c0ff */
[----:B------:R-:W-:Y:S01]  /*7a5a0*/  LOP3.LUT P5, RZ, R14, 0x20, RZ, 0xc0, !PT ;  /* 0x000000200eff7812 */ /* 0x000fe200078ac0ff */
[----:B------:R-:W4:Y:S01]  /*7a5b0*/  LDL.LU R18, [R1+0x178] ;  /* 0x0001780001127983 */ /* 0x000f220000300800 */
[----:B0-----:R-:W-:-:S09]  /*7a5c0*/  IMAD.WIDE R12, R29, 0x2, R6 ;  /* 0x000000021d0c7825 */ /* 0x001fd200078e0206 */
[----:B------:R0:W-:Y:S01]  /*7a5d0*/  @P0 STG.E.U16 desc[UR58][R12.64], R27 ;  /* 0x0000001b0c000986 */ /* 0x0001e2000c10153a */
[----:B------:R-:W-:Y:S02]  /*7a5e0*/  LOP3.LUT P0, RZ, R9, 0x4000, RZ, 0xc0, !PT ;  /* 0x0000400009ff7812 */ /* 0x000fe4000780c0ff */
[----:B------:R-:W-:Y:S01]  /*7a5f0*/  PRMT R8, R27, 0x7632, R8 ;  /* 0x000076321b087816 */ /* 0x000fe20000000008 */
[----:B0-----:R-:W-:-:S10]  /*7a600*/  IMAD.WIDE R12, R29, 0x2, R4 ;  /* 0x000000021d0c7825 */ /* 0x001fd400078e0204 */
[----:B------:R0:W-:Y:S01]  /*7a610*/  @P0 STG.E.U16 desc[UR58][R12.64], R8 ;  /* 0x000000080c000986 */ /* 0x0001e2000c10153a */
[----:B------:R-:W-:Y:S01]  /*7a620*/  LOP3.LUT P0, RZ, R9, 0x2000, RZ, 0xc0, !PT ;  /* 0x0000200009ff7812 */ /* 0x000fe2000780c0ff */
[----:B0-----:R-:W-:Y:S01]  /*7a630*/  IMAD.WIDE R12, R25, 0x2, R6 ;  /* 0x00000002190c7825 */ /* 0x001fe200078e0206 */
[C---:B------:R-:W-:Y:S02]  /*7a640*/  LOP3.LUT P1, RZ, R14.reuse, 0x40, RZ, 0xc0, !PT ;  /* 0x000000400eff7812 */ /* 0x040fe4000782c0ff */
[----:B------:R-:W-:-:S09]  /*7a650*/  LOP3.LUT P6, RZ, R14, 0x80, RZ, 0xc0, !PT ;  /* 0x000000800eff7812 */ /* 0x000fd200078cc0ff */
[----:B--2---:R0:W-:Y:S01]  /*7a660*/  @P0 STG.E.U16 desc[UR58][R12.64], R24 ;  /* 0x000000180c000986 */ /* 0x0041e2000c10153a */
[----:B------:R-:W-:Y:S01]  /*7a670*/  PRMT R8, R24, 0x7632, R8 ;  /* 0x0000763218087816 */ /* 0x000fe20000000008 */
[----:B0-----:R-:W-:-:S05]  /*7a680*/  IMAD.WIDE R12, R25, 0x2, R4 ;  /* 0x00000002190c7825 */ /* 0x001fca00078e0204 */
[----:B------:R0:W-:Y:S02]  /*7a690*/  @P3 STG.E.U16 desc[UR58][R12.64], R8 ;  /* 0x000000080c003986 */ /* 0x0001e4000c10153a */
[----:B0-----:R-:W-:-:S05]  /*7a6a0*/  IMAD.WIDE R12, R20, 0x2, R6 ;  /* 0x00000002140c7825 */ /* 0x001fca00078e0206 */
[----:B---3--:R0:W-:Y:S01]  /*7a6b0*/  @P5 STG.E.U16 desc[UR58][R12.64], R17 ;  /* 0x000000110c005986 */ /* 0x0081e2000c10153a */
[----:B------:R-:W-:-:S03]  /*7a6c0*/  PRMT R8, R17, 0x7632, R8 ;  /* 0x0000763211087816 */ /* 0x000fc60000000008 */
[----:B0-----:R-:W2:Y:S04]  /*7a6d0*/  LDL.LU R17, [R1+0x9f8] ;  /* 0x0009f80001117983 */ /* 0x001ea80000300800 */
[----:B------:R-:W3:Y:S01]  /*7a6e0*/  LDL.LU R29, [R1+0x168] ;  /* 0x00016800011d7983 */ /* 0x000ee20000300800 */
[----:B------:R-:W-:-:S03]  /*7a6f0*/  IMAD.WIDE R12, R20, 0x2, R4 ;  /* 0x00000002140c7825 */ /* 0x000fc600078e0204 */
[----:B------:R-:W3:Y:S04]  /*7a700*/  LDL.LU R27, [R1+0x9fc] ;  /* 0x0009fc00011b7983 */ /* 0x000ee80000300800 */
[----:B------:R4:W-:Y:S02]  /*7a710*/  @P1 STG.E.U16 desc[UR58][R12.64], R8 ;  /* 0x000000080c001986 */ /* 0x0009e4000c10153a */
[----:B----4-:R-:W-:-:S05]  /*7a720*/  IMAD.WIDE R12, R16, 0x2, R6 ;  /* 0x00000002100c7825 */ /* 0x010fca00078e0206 */
[----:B------:R0:W-:Y:S02]  /*7a730*/  @P6 STG.E.U16 desc[UR58][R12.64], R22 ;  /* 0x000000160c006986 */ /* 0x0001e4000c10153a */
[----:B0-----:R-:W-:Y:S02]  /*7a740*/  IMAD.WIDE R12, R16, 0x2, R4 ;  /* 0x00000002100c7825 */ /* 0x001fe400078e0204 */
[----:B------:R-:W4:Y:S04]  /*7a750*/  LDL.LU R16, [R1+0x17c] ;  /* 0x00017c0001107983 */ /* 0x000f280000300800 */
[----:B------:R-:W4:Y:S04]  /*7a760*/  LDL.LU R25, [R1+0xa00] ;  /* 0x000a000001197983 */ /* 0x000f280000300800 */
[----:B------:R-:W4:Y:S04]  /*7a770*/  LDL.LU R20, [R1+0x16c] ;  /* 0x00016c0001147983 */ /* 0x000f280000300800 */
[----:B------:R-:W4:Y:S01]  /*7a780*/  LDL.LU R24, [R1+0xa04] ;  /* 0x000a040001187983 */ /* 0x000f220000300800 */
[----:B------:R-:W-:-:S03]  /*7a790*/  PRMT R8, R22, 0x7632, R8 ;  /* 0x0000763216087816 */ /* 0x000fc60000000008 */
[----:B------:R-:W4:Y:S01]  /*7a7a0*/  LDL.LU R22, [R1+0x190] ;  /* 0x0001900001167983 */ /* 0x000f220000300800 */
[C---:B------:R-:W-:Y:S02]  /*7a7b0*/  LOP3.LUT P2, RZ, R14.reuse, 0x100, RZ, 0xc0, !PT ;  /* 0x000001000eff7812 */ /* 0x040fe4000784c0ff */
[C---:B------:R-:W-:Y:S02]  /*7a7c0*/  LOP3.LUT P4, RZ, R14.reuse, 0x200, RZ, 0xc0, !PT ;  /* 0x000002000eff7812 */ /* 0x040fe4000788c0ff */
[C---:B------:R-:W-:Y:S02]  /*7a7d0*/  LOP3.LUT P5, RZ, R14.reuse, 0x400, RZ, 0xc0, !PT ;  /* 0x000004000eff7812 */ /* 0x040fe400078ac0ff */
[----:B------:R-:W-:-:S07]  /*7a7e0*/  LOP3.LUT P3, RZ, R14, 0x800, RZ, 0xc0, !PT ;  /* 0x000008000eff7812 */ /* 0x000fce000786c0ff */
[----:B------:R0:W-:Y:S02]  /*7a7f0*/  @P2 STG.E.U16 desc[UR58][R12.64], R8 ;  /* 0x000000080c002986 */ /* 0x0001e4000c10153a */
[----:B0-----:R-:W-:Y:S01]  /*7a800*/  IMAD.WIDE R12, R21, 0x2, R6 ;  /* 0x00000002150c7825 */ /* 0x001fe200078e0206 */
[----:B------:R-:W-:-:S04]  /*7a810*/  PRMT R8, R18, 0x7632, R8 ;  /* 0x0000763212087816 */ /* 0x000fc80000000008 */
[----:B------:R0:W-:Y:S01]  /*7a820*/  @P4 STG.E.U16 desc[UR58][R12.64], R18 ;  /* 0x000000120c004986 */ /* 0x0001e2000c10153a */
[C---:B------:R-:W-:Y:S01]  /*7a830*/  LOP3.LUT P6, RZ, R14.reuse, 0x1000, RZ, 0xc0, !PT ;  /* 0x000010000eff7812 */ /* 0x040fe200078cc0ff */
[----:B0-----:R-:W-:Y:S02]  /*7a840*/  IMAD.WIDE R12, R21, 0x2, R4 ;  /* 0x00000002150c7825 */ /* 0x001fe400078e0204 */
[----:B------:R-:W4:Y:S04]  /*7a850*/  LDL.LU R21, [R1+0xa08] ;  /* 0x000a080001157983 */ /* 0x000f280000300800 */
[----:B------:R2:W-:Y:S04]  /*7a860*/  @P5 STG.E.U16 desc[UR58][R12.64], R8 ;  /* 0x000000080c005986 */ /* 0x0005e8000c10153a */
[----:B------:R-:W4:Y:S01]  /*7a870*/  LDL.LU R18, [R1+0x180] ;  /* 0x0001800001127983 */ /* 0x000f220000300800 */
[----:B------:R-:W-:-:S02]  /*7a880*/  LOP3.LUT P1, RZ, R14, 0x2000, RZ, 0xc0, !PT ;  /* 0x000020000eff7812 */ /* 0x000fc4000782c0ff */
[----:B------:R-:W-:Y:S01]  /*7a890*/  LOP3.LUT P0, RZ, R14, 0x80000, RZ, 0xc0, !PT ;  /* 0x000800000eff7812 */ /* 0x000fe2000780c0ff */
[----:B--2---:R-:W-:-:S05]  /*7a8a0*/  IMAD.WIDE R12, R17, 0x2, R6 ;  /* 0x00000002110c7825 */ /* 0x004fca00078e0206 */
[----:B---3--:R0:W-:Y:S01]  /*7a8b0*/  @P3 STG.E.U16 desc[UR58][R12.64], R29 ;  /* 0x0000001d0c003986 */ /* 0x0081e2000c10153a */
[----:B------:R-:W-:Y:S01]  /*7a8c0*/  PRMT R8, R29, 0x7632, R8 ;  /* 0x000076321d087816 */ /* 0x000fe20000000008 */
[----:B0-----:R-:W-:Y:S02]  /*7a8d0*/  IMAD.WIDE R12, R17, 0x2, R4 ;  /* 0x00000002110c7825 */ /* 0x001fe400078e0204 */
[----:B------:R-:W2:Y:S04]  /*7a8e0*/  LDL.LU R17, [R1+0xa0c] ;  /* 0x000a0c0001117983 */ /* 0x000ea80000300800 */
[----:B------:R0:W-:Y:S02]  /*7a8f0*/  @P6 STG.E.U16 desc[UR58][R12.64], R8 ;  /* 0x000000080c006986 */ /* 0x0001e4000c10153a */
[----:B0-----:R-:W-:-:S05]  /*7a900*/  IMAD.WIDE R12, R27, 0x2, R6 ;  /* 0x000000021b0c7825 */ /* 0x001fca00078e0206 */
[----:B----4-:R0:W-:Y:S01]  /*7a910*/  @P1 STG.E.U16 desc[UR58][R12.64], R16 ;  /* 0x000000100c001986 */ /* 0x0101e2000c10153a */
[----:B------:R-:W-:-:S03]  /*7a920*/  PRMT R8, R16, 0x7632, R8 ;  /* 0x0000763210087816 */ /* 0x000fc60000000008 */
[----:B0-----:R-:W3:Y:S01]  /*7a930*/  LDL.LU R16, [R1+0xa10] ;  /* 0x000a100001107983 */ /* 0x001ee20000300800 */
[----:B------:R-:W-:-:S03]  /*7a940*/  IMAD.WIDE R12, R27, 0x2, R4 ;  /* 0x000000021b0c7825 */ /* 0x000fc600078e0204 */
[----:B------:R-:W4:Y:S01]  /*7a950*/  LDL.LU R27, [R1+0x184] ;  /* 0x00018400011b7983 */ /* 0x000f220000300800 */
[----:B------:R-:W-:-:S04]  /*7a960*/  LOP3.LUT R9, R9, 0xfffffdff, RZ, 0xc0, !PT ;  /* 0xfffffdff09097812 */ /* 0x000fc800078ec0ff */
[----:B------:R-:W-:Y:S02]  /*7a970*/  @P0 LOP3.LUT R9, R9, 0x200, RZ, 0xfc, !PT ;  /* 0x0000020009090812 */ /* 0x000fe400078efcff */
[----:B------:R-:W-:Y:S02]  /*7a980*/  LOP3.LUT P0, RZ, R14, 0x40000, RZ, 0xc0, !PT ;  /* 0x000400000eff7812 */ /* 0x000fe4000780c0ff */
[----:B------:R-:W-:-:S11]  /*7a990*/  LOP3.LUT R9, R9, 0xfffffbff, RZ, 0xc0, !PT ;  /* 0xfffffbff09097812 */ /* 0x000fd600078ec0ff */
[----:B------:R-:W-:Y:S02]  /*7a9a0*/  @P0 LOP3.LUT R9, R9, 0x400, RZ, 0xfc, !PT ;  /* 0x0000040009090812 */ /* 0x000fe400078efcff */
[C---:B------:R-:W-:Y:S02]  /*7a9b0*/  LOP3.LUT P0, RZ, R14.reuse, 0x20000, RZ, 0xc0, !PT ;  /* 0x000200000eff7812 */ /* 0x040fe4000780c0ff */
[----:B------:R-:W-:Y:S02]  /*7a9c0*/  LOP3.LUT R9, R9, 0xfffff7ff, RZ, 0xc0, !PT ;  /* 0xfffff7ff09097812 */ /* 0x000fe400078ec0ff */
[----:B------:R-:W-:-:S09]  /*7a9d0*/  LOP3.LUT P4, RZ, R14, 0x4000, RZ, 0xc0, !PT ;  /* 0x000040000eff7812 */ /* 0x000fd2000788c0ff */
[----:B------:R-:W-:Y:S02]  /*7a9e0*/  @P0 LOP3.LUT R9, R9, 0x800, RZ, 0xfc, !PT ;  /* 0x0000080009090812 */ /* 0x000fe400078efcff */
[----:B------:R-:W-:Y:S02]  /*7a9f0*/  LOP3.LUT P0, RZ, R14, 0x10000, RZ, 0xc0, !PT ;  /* 0x000100000eff7812 */ /* 0x000fe4000780c0ff */
[----:B------:R-:W-:Y:S01]  /*7aa00*/  LOP3.LUT R9, R9, 0xffffefff, RZ, 0xc0, !PT ;  /* 0xffffefff09097812 */ /* 0x000fe200078ec0ff */
[----:B------:R0:W-:Y:S10]  /*7aa10*/  @P4 STG.E.U16 desc[UR58][R12.64], R8 ;  /* 0x000000080c004986 */ /* 0x0001f4000c10153a */
[----:B------:R-:W-:-:S02]  /*7aa20*/  @P0 LOP3.LUT R9, R9, 0x1000, RZ, 0xfc, !PT ;  /* 0x0000100009090812 */ /* 0x000fc400078efcff */
[----:B------:R-:W-:Y:S01]  /*7aa30*/  LOP3.LUT P0, RZ, R14, 0x8000, RZ, 0xc0, !PT ;  /* 0x000080000eff7812 */ /* 0x000fe2000780c0ff */
[----:B0-----:R-:W-:Y:S01]  /*7aa40*/  IMAD.WIDE R12, R25, 0x2, R6 ;  /* 0x00000002190c7825 */ /* 0x001fe200078e0206 */
[----:B------:R-:W-:-:S11]  /*7aa50*/  PRMT R8, R20, 0x7632, R8 ;  /* 0x0000763214087816 */ /* 0x000fd60000000008 */
[----:B------:R0:W-:Y:S01]  /*7aa60*/  @P0 STG.E.U16 desc[UR58][R12.64], R20 ;  /* 0x000000140c000986 */ /* 0x0001e2000c10153a */
[----:B------:R-:W-:Y:S01]  /*7aa70*/  LOP3.LUT P0, RZ, R9, 0x1000, RZ, 0xc0, !PT ;  /* 0x0000100009ff7812 */ /* 0x000fe2000780c0ff */
[----:B0-----:R-:W-:Y:S01]  /*7aa80*/  IMAD.WIDE R12, R25, 0x2, R4 ;  /* 0x00000002190c7825 */ /* 0x001fe200078e0204 */
[----:B------:R-:W-:Y:S01]  /*7aa90*/  LOP3.LUT P2, RZ, R14, 0x100000, RZ, 0xc0, !PT ;  /* 0x001000000eff7812 */ /* 0x000fe2000784c0ff */
[----:B------:R-:W4:Y:S10]  /*7aaa0*/  LDL.LU R25, [R1+0xa14] ;  /* 0x000a140001197983 */ /* 0x000f340000300800 */
        /* <DEDUP_REMOVED lines=12> */
[----:B------:R-:W-:-:S11]  /*7ab70*/  PRMT R8, R18, 0x7632, R8 ;  /* 0x0000763212087816 */ /* 0x000fd60000000008 */
[----:B------:R0:W-:Y:S01]  /*7ab80*/  @P0 STG.E.U16 desc[UR58][R12.64], R18 ;  /* 0x000000120c000986 */ /* 0x0001e2000c10153a */
[----:B------:R-:W-:Y:S01]  /*7ab90*/  LOP3.LUT P3, RZ, R14, 0x400000, RZ, 0xc0, !PT ;  /* 0x004000000eff7812 */ /* 0x000fe2000786c0ff */
[----:B0-----:R-:W-:-:S05]  /*7aba0*/  IMAD.WIDE R12, R21, 0x2, R4 ;  /* 0x00000002150c7825 */ /* 0x001fca00078e0204 */
[----:B------:R0:W-:Y:S01]  /*7abb0*/  @P2 STG.E.U16 desc[UR58][R12.64], R8 ;  /* 0x000000080c002986 */ /* 0x0001e2000c10153a */
[----:B------:R-:W-:Y:S02]  /*7abc0*/  LOP3.LUT P6, RZ, R14, 0x800000, RZ, 0xc0, !PT ;  /* 0x008000000eff7812 */ /* 0x000fe400078cc0ff */
[----:B0-----:R-:W-:Y:S01]  /*7abd0*/  PRMT R8, R15, 0x7632, R8 ;  /* 0x000076320f087816 */ /* 0x001fe20000000008 */
[----:B--2---:R-:W-:-:S05]  /*7abe0*/  IMAD.WIDE R12, R17, 0x2, R6 ;  /* 0x00000002110c7825 */ /* 0x004fca00078e0206 */
[----:B------:R0:W-:Y:S02]  /*7abf0*/  @P5 STG.E.U16 desc[UR58][R12.64], R15 ;  /* 0x0000000f0c005986 */ /* 0x0001e4000c10153a */
[----:B0-----:R-:W-:Y:S02]  /*7ac00*/  IMAD.WIDE R12, R17, 0x2, R4 ;  /* 0x00000002110c7825 */ /* 0x001fe400078e0204 */
[----:B------:R-:W2:Y:S04]  /*7ac10*/  LDL.LU R15, [R1+0x20c4] ;  /* 0x0020c400010f7983 */ /* 0x000ea80000300800 */
[----:B------:R-:W2:Y:S04]  /*7ac20*/  LDL.LU R17, [R1+0xa1c] ;  /* 0x000a1c0001117983 */ /* 0x000ea80000300800 */
[----:B------:R-:W2:Y:S04]  /*7ac30*/  LDL.LU R18, [R1+0x188] ;  /* 0x0001880001127983 */ /* 0x000ea80000300800 */
[----:B------:R3:W-:Y:S04]  /*7ac40*/  @P3 STG.E.U16 desc[UR58][R12.64], R8 ;  /* 0x000000080c003986 */ /* 0x0007e8000c10153a */
[----:B------:R-:W2:Y:S01]  /*7ac50*/  LDL.LU R24, [R1+0xa20] ;  /* 0x000a200001187983 */ /* 0x000ea20000300800 */
[----:B---3--:R-:W-:-:S05]  /*7ac60*/  IMAD.WIDE R12, R16, 0x2, R6 ;  /* 0x00000002100c7825 */ /* 0x008fca00078e0206 */
[----:B----4-:R0:W-:Y:S02]  /*7ac70*/  @P6 STG.E.U16 desc[UR58][R12.64], R27 ;  /* 0x0000001b0c006986 */ /* 0x0101e4000c10153a */
[----:B0-----:R-:W-:Y:S02]  /*7ac80*/  IMAD.WIDE R12, R16, 0x2, R4 ;  /* 0x00000002100c7825 */ /* 0x001fe400078e0204 */
[----:B------:R-:W3:Y:S04]  /*7ac90*/  LDL.LU R16, [R1+0x19c] ;  /* 0x00019c0001107983 */ /* 0x000ee80000300800 */
[----:B------:R-:W4:Y:S04]  /*7aca0*/  LDL.LU R22, [R1+0xa24] ;  /* 0x000a240001167983 */ /* 0x000f280000300800 */
[----:B------:R-:W4:Y:S04]  /*7acb0*/  LDL.LU R21, [R1+0x18c] ;  /* 0x00018c0001157983 */ /* 0x000f280000300800 */
[----:B------:R-:W4:Y:S01]  /*7acc0*/  LDL.LU R0, [R1+0xa28] ;  /* 0x000a280001007983 */ /* 0x000f220000300800 */
[----:B------:R-:W-:-:S03]  /*7acd0*/  LOP3.LUT P1, RZ, R14, 0x1000000, RZ, 0xc0, !PT ;  /* 0x010000000eff7812 */ /* 0x000fc6000782c0ff */
[----:B------:R-:W4:Y:S01]  /*7ace0*/  LDL.LU R29, [R1+0x1b0] ;  /* 0x0001b000011d7983 */ /* 0x000f220000300800 */
[C---:B------:R-:W-:Y:S02]  /*7acf0*/  LOP3.LUT P4, RZ, R14.reuse, 0x2000000, RZ, 0xc0, !PT ;  /* 0x020000000eff7812 */ /* 0x040fe4000788c0ff */
[----:B------:R-:W-:Y:S02]  /*7ad00*/  PRMT R8, R27, 0x7632, R8 ;  /* 0x000076321b087816 */ /* 0x000fe40000000008 */
[C---:B------:R-:W-:Y:S01]  /*7ad10*/  LOP3.LUT P5, RZ, R14.reuse, 0x4000000, RZ, 0xc0, !PT ;  /* 0x040000000eff7812 */ /* 0x040fe200078ac0ff */
[----:B------:R-:W4:Y:S04]  /*7ad20*/  LDL.LU R27, [R1+0xa2c] ;  /* 0x000a2c00011b7983 */ /* 0x000f280000300800 */
[----:B------:R0:W-:Y:S01]  /*7ad30*/  @P1 STG.E.U16 desc[UR58][R12.64], R8 ;  /* 0x000000080c001986 */ /* 0x0001e2000c10153a */
[----:B------:R-:W-:-:S02]  /*7ad40*/  LOP3.LUT P2, RZ, R14, 0x8000000, RZ, 0xc0, !PT ;  /* 0x080000000eff7812 */ /* 0x000fc4000784c0ff */
[C---:B------:R-:W-:Y:S02]  /*7ad50*/  LOP3.LUT P6, RZ, R14.reuse, 0x10000000, RZ, 0xc0, !PT ;  /* 0x100000000eff7812 */ /* 0x040fe400078cc0ff */
[----:B------:R-:W-:Y:S01]  /*7ad60*/  LOP3.LUT P3, RZ, R14, 0x20000000, RZ, 0xc0, !PT ;  /* 0x200000000eff7812 */ /* 0x000fe2000786c0ff */
[----:B0-----:R-:W-:-:S05]  /*7ad70*/  IMAD.WIDE R12, R25, 0x2, R6 ;  /* 0x00000002190c7825 */ /* 0x001fca00078e0206 */
[----:B------:R0:W-:Y:S01]  /*7ad80*/  @P4 STG.E.U16 desc[UR58][R12.64], R20 ;  /* 0x000000140c004986 */ /* 0x0001e2000c10153a */
[----:B------:R-:W-:Y:S01]  /*7ad90*/  PRMT R8, R20, 0x7632, R8 ;  /* 0x0000763214087816 */ /* 0x000fe20000000008 */
[----:B0-----:R-:W-:Y:S02]  /*7ada0*/  IMAD.WIDE R12, R25, 0x2, R4 ;  /* 0x00000002190c7825 */ /* 0x001fe400078e0204 */
[----:B------:R-:W4:Y:S04]  /*7adb0*/  LDL.LU R25, [R1+0x1a0] ;  /* 0x0001a00001197983 */ /* 0x000f280000300800 */
[----:B------:R2:W-:Y:S04]  /*7adc0*/  @P5 STG.E.U16 desc[UR58][R12.64], R8 ;  /* 0x000000080c005986 */ /* 0x0005e8000c10153a */
[----:B------:R-:W4:Y:S01]  /*7add0*/  LDL.LU R20, [R1+0xa30] ;  /* 0x000a300001147983 */ /* 0x000f220000300800 */
[----:B--2---:R-:W-:Y:S01]  /*7ade0*/  IMAD.WIDE R12, R17, 0x2, R6 ;  /* 0x00000002110c7825 */ /* 0x004fe200078e0206 */
[----:B------:R-:W-:-:S04]  /*7adf0*/  PRMT R8, R18, 0x7632, R8 ;  /* 0x0000763212087816 */ /* 0x000fc80000000008 */
[----:B------:R0:W-:Y:S02]  /*7ae00*/  @P2 STG.E.U16 desc[UR58][R12.64], R18 ;  /* 0x000000120c002986 */ /* 0x0001e4000c10153a */
[----:B0-----:R-:W-:Y:S02]  /*7ae10*/  IMAD.WIDE R12, R17, 0x2, R4 ;  /* 0x00000002110c7825 */ /* 0x001fe400078e0204 */
[----:B------:R-:W2:Y:S04]  /*7ae20*/  LDL.LU R17, [R1+0x1b4] ;  /* 0x0001b40001117983 */ /* 0x000ea80000300800 */
[----:B------:R0:W-:Y:S04]  /*7ae30*/  @P6 STG.E.U16 desc[UR58][R12.64], R8 ;  /* 0x000000080c006986 */ /* 0x0001e8000c10153a */
[----:B------:R-:W2:Y:S01]  /*7ae40*/  LDL.LU R18, [R1+0x20c0] ;  /* 0x0020c00001127983 */ /* 0x000ea20000300800 */
[----:B0-----:R-:W-:Y:S01]  /*7ae50*/  IMAD.WIDE R12, R24, 0x2, R6 ;  /* 0x00000002180c7825 */ /* 0x001fe200078e0206 */
[----:B---3--:R-:W-:-:S04]  /*7ae60*/  PRMT R8, R16, 0x7632, R8 ;  /* 0x0000763210087816 */ /* 0x008fc80000000008 */
[----:B------:R0:W-:Y:S04]  /*7ae70*/  @P3 STG.E.U16 desc[UR58][R12.64], R16 ;  /* 0x000000100c003986 */ /* 0x0001e8000c10153a */
[----:B0-----:R-:W3:Y:S01]  /*7ae80*/  LDL.LU R16, [R1+0xa34] ;  /* 0x000a340001107983 */ /* 0x001ee20000300800 */
[----:B------:R-:W-:-:S03]  /*7ae90*/  IMAD.WIDE R12, R24, 0x2, R4 ;  /* 0x00000002180c7825 */ /* 0x000fc600078e0204 */
[----:B------:R-:W3:Y:S01]  /*7aea0*/  LDL.LU R24, [R1+0x1a4] ;  /* 0x0001a40001187983 */ /* 0x000ee20000300800 */
[----:B------:R-:W-:Y:S02]  /*7aeb0*/  LOP3.LUT P0, RZ, R15, 0x8, RZ, 0xc0, !PT ;  /* 0x000000080fff7812 */ /* 0x000fe4000780c0ff */
[----:B------:R-:W-:-:S11]  /*7aec0*/  LOP3.LUT R9, R9, 0xffffffdf, RZ, 0xc0, !PT ;  /* 0xffffffdf09097812 */ /* 0x000fd600078ec0ff */
[----:B------:R-:W-:Y:S02]  /*7aed0*/  @P0 LOP3.LUT R9, R9, 0x20, RZ, 0xfc, !PT ;  /* 0x0000002009090812 */ /* 0x000fe400078efcff */
[----:B------:R-:W-:Y:S02]  /*7aee0*/  LOP3.LUT P0, RZ, R15, 0x4, RZ, 0xc0, !PT ;  /* 0x000000040fff7812 */ /* 0x000fe4000780c0ff */
        /* <DEDUP_REMOVED lines=11> */
[----:B----4-:R-:W-:Y:S01]  /*7afa0*/  IMAD.WIDE R12, R22, 0x2, R6 ;  /* 0x00000002160c7825 */ /* 0x010fe200078e0206 */
        /* <DEDUP_REMOVED lines=23> */
[----:B------:R-:W-:Y:S01]  /*7b120*/  LOP3.LUT P6, RZ, R15, 0x80, RZ, 0xc0, !PT ;  /* 0x000000800fff7812 */ /* 0x000fe200078cc0ff */
[----:B0-----:R-:W-:-:S05]  /*7b130*/  IMAD.WIDE R12, R20, 0x2, R6 ;  /* 0x00000002140c7825 */ /* 0x001fca00078e0206 */
[----:B--2---:R0:W-:Y:S01]  /*7b140*/  @P5 STG.E.U16 desc[UR58][R12.64], R17 ;  /* 0x000000110c005986 */ /* 0x0041e2000c10153a */
[----:B------:R-:W-:Y:S01]  /*7b150*/  PRMT R8, R17, 0x7632, R8 ;  /* 0x0000763211087816 */ /* 0x000fe20000000008 */
[----:B0-----:R-:W-:Y:S02]  /*7b160*/  IMAD.WIDE R12, R20, 0x2, R4 ;  /* 0x00000002140c7825 */ /* 0x001fe400078e0204 */
[----:B------:R-:W2:Y:S04]  /*7b170*/  LDL.LU R17, [R1+0xa3c] ;  /* 0x000a3c0001117983 */ /* 0x000ea80000300800 */
[----:B------:R3:W-:Y:S02]  /*7b180*/  @P2 STG.E.U16 desc[UR58][R12.64], R8 ;  /* 0x000000080c002986 */ /* 0x0007e4000c10153a */
[----:B---3--:R-:W-:-:S05]  /*7b190*/  IMAD.WIDE R12, R16, 0x2, R6 ;  /* 0x00000002100c7825 */ /* 0x008fca00078e0206 */
[----:B------:R0:W-:Y:S02]  /*7b1a0*/  @P6 STG.E.U16 desc[UR58][R12.64], R24 ;  /* 0x000000180c006986 */ /* 0x0001e4000c10153a */
[----:B0-----:R-:W-:Y:S02]  /*7b1b0*/  IMAD.WIDE R12, R16, 0x2, R4 ;  /* 0x00000002100c7825 */ /* 0x001fe400078e0204 */
[----:B------:R-:W3:Y:S04]  /*7b1c0*/  LDL.LU R16, [R1+0x1a8] ;  /* 0x0001a80001107983 */ /* 0x000ee80000300800 */
[----:B------:R-:W3:Y:S04]  /*7b1d0*/  LDL.LU R0, [R1+0xa40] ;  /* 0x000a400001007983 */ /* 0x000ee80000300800 */
[----:B------:R-:W3:Y:S04]  /*7b1e0*/  LDL.LU R20, [R1+0x1bc] ;  /* 0x0001bc0001147983 */ /* 0x000ee80000300800 */
[----:B------:R-:W3:Y:S04]  /*7b1f0*/  LDL.LU R29, [R1+0xa44] ;  /* 0x000a4400011d7983 */ /* 0x000ee80000300800 */
[----:B------:R-:W3:Y:S04]  /*7b200*/  LDL.LU R27, [R1+0x1ac] ;  /* 0x0001ac00011b7983 */ /* 0x000ee80000300800 */
[----:B------:R-:W3:Y:S01]  /*7b210*/  LDL.LU R25, [R1+0xa48] ;  /* 0x000a480001197983 */ /* 0x000ee20000300800 */
[----:B------:R-:W-:-:S03]  /*7b220*/  PRMT R8, R24, 0x7632, R8 ;  /* 0x0000763218087816 */ /* 0x000fc60000000008 */
[----:B------:R-:W3:Y:S01]  /*7b230*/  LDL.LU R24, [R1+0x1d0] ;  /* 0x0001d00001187983 */ /* 0x000ee20000300800 */
[C---:B------:R-:W-:Y:S02]  /*7b240*/  LOP3.LUT P3, RZ, R15.reuse, 0x100, RZ, 0xc0, !PT ;  /* 0x000001000fff7812 */ /* 0x040fe4000786c0ff */
[C---:B------:R-:W-:Y:S02]  /*7b250*/  LOP3.LUT P4, RZ, R15.reuse, 0x200, RZ, 0xc0, !PT ;  /* 0x000002000fff7812 */ /* 0x040fe4000788c0ff */
[C---:B------:R-:W-:Y:S02]  /*7b260*/  LOP3.LUT P5, RZ, R15.reuse, 0x400, RZ, 0xc0, !PT ;  /* 0x000004000fff7812 */ /* 0x040fe400078ac0ff */
[----:B------:R-:W-:-:S07]  /*7b270*/  LOP3.LUT P1, RZ, R15, 0x800, RZ, 0xc0, !PT ;  /* 0x000008000fff7812 */ /* 0x000fce000782c0ff */
[----:B------:R4:W-:Y:S02]  /*7b280*/  @P3 STG.E.U16 desc[UR58][R12.64], R8 ;  /* 0x000000080c003986 */ /* 0x0009e4000c10153a */
[----:B----4-:R-:W-:-:S05]  /*7b290*/  IMAD.WIDE R12, R22, 0x2, R6 ;  /* 0x00000002160c7825 */ /* 0x010fca00078e0206 */
[----:B------:R0:W-:Y:S01]  /*7b2a0*/  @P4 STG.E.U16 desc[UR58][R12.64], R21 ;  /* 0x000000150c004986 */ /* 0x0001e2000c10153a */
[----:B------:R-:W-:Y:S01]  /*7b2b0*/  PRMT R8, R21, 0x7632, R8 ;  /* 0x0000763215087816 */ /* 0x000fe20000000008 */
        /* <DEDUP_REMOVED lines=11> */
[----:B------:R-:W3:Y:S04]  /*7b370*/  LDL.LU R16, [R1+0x20bc] ;  /* 0x0020bc0001107983 */ /* 0x000ee80000300800 */
[----:B------:R0:W-:Y:S02]  /*7b380*/  @P6 STG.E.U16 desc[UR58][R12.64], R8 ;  /* 0x000000080c006986 */ /* 0x0001e4000c10153a */
[----:B0-----:R-:W-:Y:S01]  /*7b390*/  IMAD.WIDE R12, R0, 0x2, R6 ;  /* 0x00000002000c7825 */ /* 0x001fe200078e0206 */
[----:B------:R-:W-:-:S04]  /*7b3a0*/  PRMT R8, R20, 0x7632, R8 ;  /* 0x0000763214087816 */ /* 0x000fc80000000008 */
        /* <DEDUP_REMOVED lines=25> */
[----:B------:R-:W3:Y:S10]  /*7b540*/  LDL.LU R29, [R1+0xa68] ;  /* 0x000a6800011d7983 */ /* 0x000ef40000300800 */
[----:B------:R0:W-:Y:S01]  /*7b550*/  @P0 STG.E.U16 desc[UR58][R12.64], R8 ;  /* 0x000000080c000986 */ /* 0x0001e2000c10153a */
[----:B------:R-:W-:-:S02]  /*7b560*/  LOP3.LUT P0, RZ, R9, 0x8, RZ, 0xc0, !PT ;  /* 0x0000000809ff7812 */ /* 0x000fc4000780c0ff */
[----:B------:R-:W-:Y:S01]  /*7b570*/  LOP3.LUT P5, RZ, R15, 0x200000, RZ, 0xc0, !PT ;  /* 0x002000000fff7812 */ /* 0x000fe200078ac0ff */
[----:B------:R-:W3:Y:S01]  /*7b580*/  LDL.LU R27, [R1+0x1d8] ;  /* 0x0001d800011b7983 */ /* 0x000ee20000300800 */
[----:B0-----:R-:W-:-:S09]  /*7b590*/  IMAD.WIDE R12, R25, 0x2, R6 ;  /* 0x00000002190c7825 */ /* 0x001fd200078e0206 */
[----:B------:R0:W-:Y:S01]  /*7b5a0*/  @P0 STG.E.U16 desc[UR58][R12.64], R24 ;  /* 0x000000180c000986 */ /* 0x0001e2000c10153a */
[----:B------:R-:W-:Y:S02]  /*7b5b0*/  LOP3.LUT P0, RZ, R9, 0x4, RZ, 0xc0, !PT ;  /* 0x0000000409ff7812 */ /* 0x000fe4000780c0ff */
[----:B------:R-:W-:Y:S01]  /*7b5c0*/  PRMT R8, R24, 0x7632, R8 ;  /* 0x0000763218087816 */ /* 0x000fe20000000008 */
[----:B0-----:R-:W-:-:S10]  /*7b5d0*/  IMAD.WIDE R12, R25, 0x2, R4 ;  /* 0x00000002190c7825 */ /* 0x001fd400078e0204 */
[----:B------:R4:W-:Y:S01]  /*7b5e0*/  @P0 STG.E.U16 desc[UR58][R12.64], R8 ;  /* 0x000000080c000986 */ /* 0x0009e2000c10153a */
[----:B------:R-:W-:Y:S01]  /*7b5f0*/  LOP3.LUT P0, RZ, R9, 0x2, RZ, 0xc0, !PT ;  /* 0x0000000209ff7812 */ /* 0x000fe2000780c0ff */
[----:B----4-:R-:W-:Y:S01]  /*7b600*/  IMAD.WIDE R12, R22, 0x2, R6 ;  /* 0x00000002160c7825 */ /* 0x010fe200078e0206 */
[----:B------:R-:W-:-:S11]  /*7b610*/  PRMT R8, R21, 0x7632, R8 ;  /* 0x0000763215087816 */ /* 0x000fd60000000008 */
[----:B------:R0:W-:Y:S02]  /*7b620*/  @P0 STG.E.U16 desc[UR58][R12.64], R21 ;  /* 0x000000150c000986 */ /* 0x0001e4000c10153a */
[----:B0-----:R-:W-:Y:S02]  /*7b630*/  IMAD.WIDE R12, R22, 0x2, R4 ;  /* 0x00000002160c7825 */ /* 0x001fe400078e0204 */
[----:B------:R-:W4:Y:S04]  /*7b640*/  LDL.LU R21, [R1+0xa6c] ;  /* 0x000a6c0001157983 */ /* 0x000f280000300800 */
[----:B------:R2:W-:Y:S01]  /*7b650*/  @P3 STG.E.U16 desc[UR58][R12.64], R8 ;  /* 0x000000080c003986 */ /* 0x0005e2000c10153a */
[C---:B------:R-:W-:Y:S02]  /*7b660*/  LOP3.LUT P1, RZ, R15.reuse, 0x400000, RZ, 0xc0, !PT ;  /* 0x004000000fff7812 */ /* 0x040fe4000782c0ff */
[----:B------:R-:W-:Y:S01]  /*7b670*/  LOP3.LUT P6, RZ, R15, 0x800000, RZ, 0xc0, !PT ;  /* 0x008000000fff7812 */ /* 0x000fe200078cc0ff */
[----:B--2---:R-:W-:-:S05]  /*7b680*/  IMAD.WIDE R12, R17, 0x2, R6 ;  /* 0x00000002110c7825 */ /* 0x004fca00078e0206 */
[----:B---3--:R0:W-:Y:S01]  /*7b690*/  @P5 STG.E.U16 desc[UR58][R12.64], R16 ;  /* 0x000000100c005986 */ /* 0x0081e2000c10153a */
[----:B------:R-:W-:Y:S01]  /*7b6a0*/  PRMT R8, R16, 0x7632, R8 ;  /* 0x0000763210087816 */ /* 0x000fe20000000008 */
[----:B0-----:R-:W-:Y:S02]  /*7b6b0*/  IMAD.WIDE R12, R17, 0x2, R4 ;  /* 0x00000002110c7825 */ /* 0x001fe400078e0204 */
[----:B------:R-:W2:Y:S04]  /*7b6c0*/  LDL.LU R17, [R1+0x1c8] ;  /* 0x0001c80001117983 */ /* 0x000ea80000300800 */
[----:B------:R-:W3:Y:S04]  /*7b6d0*/  LDL.LU R16, [R1+0x20b8] ;  /* 0x0020b80001107983 */ /* 0x000ee80000300800 */
[----:B------:R0:W-:Y:S04]  /*7b6e0*/  @P1 STG.E.U16 desc[UR58][R12.64], R8 ;  /* 0x000000080c001986 */ /* 0x0001e8000c10153a */
[----:B------:R-:W2:Y:S01]  /*7b6f0*/  LDL.LU R25, [R1+0xa70] ;  /* 0x000a700001197983 */ /* 0x000ea20000300800 */
[----:B0-----:R-:W-:-:S05]  /*7b700*/  IMAD.WIDE R12, R20, 0x2, R6 ;  /* 0x00000002140c7825 */ /* 0x001fca00078e0206 */
[----:B------:R0:W-:Y:S02]  /*7b710*/  @P6 STG.E.U16 desc[UR58][R12.64], R0 ;  /* 0x000000000c006986 */ /* 0x0001e4000c10153a */
[----:B0-----:R-:W-:Y:S02]  /*7b720*/  IMAD.WIDE R12, R20, 0x2, R4 ;  /* 0x00000002140c7825 */ /* 0x001fe400078e0204 */
[----:B------:R-:W2:Y:S04]  /*7b730*/  LDL.LU R20, [R1+0x1dc] ;  /* 0x0001dc0001147983 */ /* 0x000ea80000300800 */
[----:B------:R-:W2:Y:S04]  /*7b740*/  LDL.LU R24, [R1+0xa74] ;  /* 0x000a740001187983 */ /* 0x000ea80000300800 */
[----:B------:R-:W2:Y:S01]  /*7b750*/  LDL.LU R22, [R1+0x1cc] ;  /* 0x0001cc0001167983 */ /* 0x000ea20000300800 */
[----:B------:R-:W-:-:S02]  /*7b760*/  LOP3.LUT R10, R10, 0xdfffffff, RZ, 0xc0, !PT ;  /* 0xdfffffff0a0a7812 */ /* 0x000fc400078ec0ff */
[C---:B------:R-:W-:Y:S02]  /*7b770*/  LOP3.LUT P2, RZ, R15.reuse, 0x1000000, RZ, 0xc0, !PT ;  /* 0x010000000fff7812 */ /* 0x040fe4000784c0ff */
[C---:B------:R-:W-:Y:S02]  /*7b780*/  LOP3.LUT P4, RZ, R15.reuse, 0x2000000, RZ, 0xc0, !PT ;  /* 0x020000000fff7812 */ /* 0x040fe4000788c0ff */
[----:B------:R-:W-:Y:S02]  /*7b790*/  PRMT R8, R0, 0x7632, R8 ;  /* 0x0000763200087816 */ /* 0x000fe40000000008 */
[C---:B------:R-:W-:Y:S02]  /*7b7a0*/  LOP3.LUT P5, RZ, R15.reuse, 0x4000000, RZ, 0xc0, !PT ;  /* 0x040000000fff7812 */ /* 0x040fe400078ac0ff */
[----:B------:R-:W-:-:S05]  /*7b7b0*/  LOP3.LUT P3, RZ, R15, 0x8000000, RZ, 0xc0, !PT ;  /* 0x080000000fff7812 */ /* 0x000fca000786c0ff */
[----:B------:R0:W-:Y:S01]  /*7b7c0*/  @P2 STG.E.U16 desc[UR58][R12.64], R8 ;  /* 0x000000080c002986 */ /* 0x0001e2000c10153a */
[C---:B------:R-:W-:Y:S02]  /*7b7d0*/  LOP3.LUT P6, RZ, R15.reuse, 0x10000000, RZ, 0xc0, !PT ;  /* 0x100000000fff7812 */ /* 0x040fe400078cc0ff */
[----:B------:R-:W-:Y:S02]  /*7b7e0*/  LOP3.LUT P1, RZ, R15, 0x20000000, RZ, 0xc0, !PT ;  /* 0x200000000fff7812 */ /* 0x000fe4000782c0ff */
[----:B------:R-:W-:Y:S01]  /*7b7f0*/  LOP3.LUT R9, R9, 0xfffffffe, RZ, 0xc0, !PT ;  /* 0xfffffffe09097812 */ /* 0x000fe200078ec0ff */
[----:B0-----:R-:W-:-:S05]  /*7b800*/  IMAD.WIDE R12, R29, 0x2, R6 ;  /* 0x000000021d0c7825 */ /* 0x001fca00078e0206 */
[----:B------:R0:W-:Y:S01]  /*7b810*/  @P4 STG.E.U16 desc[UR58][R12.64], R27 ;  /* 0x0000001b0c004986 */ /* 0x0001e2000c10153a */
[----:B------:R-:W-:Y:S01]  /*7b820*/  PRMT R8, R27, 0x7632, R8 ;  /* 0x000076321b087816 */ /* 0x000fe20000000008 */
[----:B0-----:R-:W-:-:S05]  /*7b830*/  IMAD.WIDE R12, R29, 0x2, R4 ;  /* 0x000000021d0c7825 */ /* 0x001fca00078e0204 */
[----:B------:R4:W-:Y:S01]  /*7b840*/  @P5 STG.E.U16 desc[UR58][R12.64], R8 ;  /* 0x000000080c005986 */ /* 0x0009e2000c10153a */
[----:B------:R-:W-:Y:S01]  /*7b850*/  LOP3.LUT P4, RZ, R15, 0x40000000, RZ, 0xc0, !PT ;  /* 0x400000000fff7812 */ /* 0x000fe2000788c0ff */
[----:B----4-:R-:W-:Y:S01]  /*7b860*/  IMAD.WIDE R12, R21, 0x2, R6 ;  /* 0x00000002150c7825 */ /* 0x010fe200078e0206 */
[----:B---3--:R-:W-:-:S13]  /*7b870*/  LOP3.LUT P0, RZ, R16, 0x8, RZ, 0xc0, !PT ;  /* 0x0000000810ff7812 */ /* 0x008fda000780c0ff */
[----:B------:R-:W-:Y:S02]  /*7b880*/  @P0 LOP3.LUT R10, R10, 0x20000000, RZ, 0xfc, !PT ;  /* 0x200000000a0a0812 */ /* 0x000fe400078efcff */
[----:B------:R-:W-:Y:S02]  /*7b890*/  LOP3.LUT P0, RZ, R16, 0x4, RZ, 0xc0, !PT ;  /* 0x0000000410ff7812 */ /* 0x000fe4000780c0ff */
[----:B------:R-:W-:-:S11]  /*7b8a0*/  LOP3.LUT R10, R10, 0xbfffffff, RZ, 0xc0, !PT ;  /* 0xbfffffff0a0a7812 */ /* 0x000fd600078ec0ff */
[----:B------:R-:W-:Y:S02]  /*7b8b0*/  @P0 LOP3.LUT R10, R10, 0x40000000, RZ, 0xfc, !PT ;  /* 0x400000000a0a0812 */ /* 0x000fe400078efcff */
[----:B------:R-:W-:Y:S02]  /*7b8c0*/  LOP3.LUT P0, RZ, R16, 0x2, RZ, 0xc0, !PT ;  /* 0x0000000210ff7812 */ /* 0x000fe4000780c0ff */
[----:B------:R-:W-:Y:S01]  /*7b8d0*/  LOP3.LUT R10, R10, 0x7fffffff, RZ, 0xc0, !PT ;  /* 0x7fffffff0a0a7812 */ /* 0x000fe200078ec0ff */
[----:B--2---:R0:W-:Y:S01]  /*7b8e0*/  @P3 STG.E.U16 desc[UR58][R12.64], R17 ;  /* 0x000000110c003986 */ /* 0x0041e2000c10153a */
[----:B------:R-:W-:-:S09]  /*7b8f0*/  PRMT R8, R17, 0x7632, R8 ;  /* 0x0000763211087816 */ /* 0x000fd20000000008 */
[----:B------:R-:W-:Y:S02]  /*7b900*/  @P0 LOP3.LUT R10, R10, 0x80000000, RZ, 0xfc, !PT ;  /* 0x800000000a0a0812 */ /* 0x000fe400078efcff */
[----:B------:R-:W-:Y:S01]  /*7b910*/  LOP3.LUT P0, RZ, R16, 0x1, RZ, 0xc0, !PT ;  /* 0x0000000110ff7812 */ /* 0x000fe2000780c0ff */
[----:B0-----:R-:W-:-:S05]  /*7b920*/  IMAD.WIDE R12, R21, 0x2, R4 ;  /* 0x00000002150c7825 */ /* 0x001fca00078e0204 */
[----:B------:R0:W-:Y:S07]  /*7b930*/  @P6 STG.E.U16 desc[UR58][R12.64], R8 ;  /* 0x000000080c006986 */ /* 0x0001ee000c10153a */
[----:B------:R-:W-:Y:S01]  /*7b940*/  @P0 LOP3.LUT R9, R9, 0x1, RZ, 0xfc, !PT ;  /* 0x0000000109090812 */ /* 0x000fe200078efcff */
[----:B0-----:R-:W-:Y:S01]  /*7b950*/  IMAD.WIDE R12, R25, 0x2, R6 ;  /* 0x00000002190c7825 */ /* 0x001fe200078e0206 */
[----:B------:R-:W-:Y:S02]  /*7b960*/  LOP3.LUT P0, RZ, R15, 0x80000000, RZ, 0xc0, !PT ;  /* 0x800000000fff7812 */ /* 0x000fe4000780c0ff */
[----:B------:R-:W-:Y:S01]  /*7b970*/  PRMT R8, R20, 0x7632, R8 ;  /* 0x0000763214087816 */ /* 0x000fe20000000008 */
[----:B------:R-:W2:Y:S04]  /*7b980*/  LDL.LU R15, [R1+0x1f0] ;  /* 0x0001f000010f7983 */ /* 0x000ea80000300800 */
[----:B------:R0:W-:Y:S04]  /*7b990*/  @P1 STG.E.U16 desc[UR58][R12.64], R20 ;  /* 0x000000140c001986 */ /* 0x0001e8000c10153a */
[----:B------:R-:W3:Y:S04]  /*7b9a0*/  LDL.LU R0, [R1+0xa7c] ;  /* 0x000a7c0001007983 */ /* 0x000ee80000300800 */
[----:B------:R-:W4:Y:S01]  /*7b9b0*/  LDL.LU R29, [R1+0x1e0] ;  /* 0x0001e000011d7983 */ /* 0x000f220000300800 */
[----:B0-----:R-:W-:-:S03]  /*7b9c0*/  IMAD.WIDE R12, R25, 0x2, R4 ;  /* 0x00000002190c7825 */ /* 0x001fc600078e0204 */
[----:B------:R-:W3:Y:S04]  /*7b9d0*/  LDL.LU R27, [R1+0xa80] ;  /* 0x000a8000011b7983 */ /* 0x000ee80000300800 */
[----:B------:R0:W-:Y:S04]  /*7b9e0*/  @P4 STG.E.U16 desc[UR58][R12.64], R8 ;  /* 0x000000080c004986 */ /* 0x0001e8000c10153a */
[----:B------:R-:W3:Y:S04]  /*7b9f0*/  LDL.LU R21, [R1+0x1f4] ;  /* 0x0001f40001157983 */ /* 0x000ee80000300800 */
[----:B------:R-:W3:Y:S01]  /*7ba00*/  LDL.LU R17, [R1+0x20b4] ;  /* 0x0020b40001117983 */ /* 0x000ee20000300800 */
[----:B0-----:R-:W-:-:S03]  /*7ba10*/  IMAD.WIDE R12, R24, 0x2, R6 ;  /* 0x00000002180c7825 */ /* 0x001fc600078e0206 */
[----:B------:R-:W3:Y:S04]  /*7ba20*/  LDL.LU R20, [R1+0xa84] ;  /* 0x000a840001147983 */ /* 0x000ee80000300800 */
[----:B------:R-:W3:Y:S04]  /*7ba30*/  LDL.LU R25, [R1+0x1e4] ;  /* 0x0001e40001197983 */ /* 0x000ee80000300800 */
[----:B------:R0:W-:Y:S04]  /*7ba40*/  @P0 STG.E.U16 desc[UR58][R12.64], R22 ;  /* 0x000000160c000986 */ /* 0x0001e8000c10153a */
[----:B0-----:R-:W3:Y:S01]  /*7ba50*/  LDL.LU R13, [R1+0xa78] ;  /* 0x000a7800010d7983 */ /* 0x001ee20000300800 */
[----:B------:R-:W-:Y:S01]  /*7ba60*/  LOP3.LUT P0, RZ, R9, 0x1, RZ, 0xc0, !PT ;  /* 0x0000000109ff7812 */ /* 0x000fe2000780c0ff */
[----:B------:R-:W-:Y:S01]  /*7ba70*/  IMAD.WIDE R8, R24, 0x2, R4 ;  /* 0x0000000218087825 */ /* 0x000fe200078e0204 */
[----:B------:R-:W-:Y:S01]  /*7ba80*/  PRMT R12, R22, 0x7632, R12 ;  /* 0x00007632160c7816 */ /* 0x000fe2000000000c */
[----:B------:R-:W4:Y:S01]  /*7ba90*/  LDL.LU R24, [R1+0xa88] ;  /* 0x000a880001187983 */ /* 0x000f220000300800 */
[----:B------:R-:W-:-:S02]  /*7baa0*/  LOP3.LUT P2, RZ, R16, 0x10, RZ, 0xc0, !PT ;  /* 0x0000001010ff7812 */ /* 0x000fc4000784c0ff */
[----:B------:R-:W-:Y:S01]  /*7bab0*/  LOP3.LUT P5, RZ, R16, 0x20, RZ, 0xc0, !PT ;  /* 0x0000002010ff7812 */ /* 0x000fe200078ac0ff */
[----:B------:R-:W4:Y:S06]  /*7bac0*/  LDL.LU R22, [R1+0x1f8] ;  /* 0x0001f80001167983 */ /* 0x000f2c0000300800 */
[----:B------:R2:W-:Y:S01]  /*7bad0*/  @P0 STG.E.U16 desc[UR58][R8.64], R12 ;  /* 0x0000000c08000986 */ /* 0x0005e2000c10153a */
[----:B------:R-:W-:Y:S02]  /*7bae0*/  LOP3.LUT P0, RZ, R10, 0x80000000, RZ, 0xc0, !PT ;  /* 0x800000000aff7812 */ /* 0x000fe4000780c0ff */
[----:B--2---:R-:W-:Y:S01]  /*7baf0*/  PRMT R12, R15, 0x7632, R12 ;  /* 0x000076320f0c7816 */ /* 0x004fe2000000000c */
[----:B---3--:R-:W-:-:S10]  /*7bb00*/  IMAD.WIDE R8, R13, 0x2, R6 ;  /* 0x000000020d087825 */ /* 0x008fd400078e0206 */
[----:B------:R0:W-:Y:S01]  /*7bb10*/  @P0 STG.E.U16 desc[UR58][R8.64], R15 ;  /* 0x0000000f08000986 */ /* 0x0001e2000c10153a */
[----:B------:R-:W-:Y:S01]  /*7bb20*/  LOP3.LUT P0, RZ, R10, 0x40000000, RZ, 0xc0, !PT ;  /* 0x400000000aff7812 */ /* 0x000fe2000780c0ff */
[----:B0-----:R-:W-:-:S12]  /*7bb30*/  IMAD.WIDE R8, R13, 0x2, R4 ;  /* 0x000000020d087825 */ /* 0x001fd800078e0204 */
[----:B------:R0:W-:Y:S01]  /*7bb40*/  @P0 STG.E.U16 desc[UR58][R8.64], R12 ;  /* 0x0000000c08000986 */ /* 0x0001e2000c10153a */
[----:B------:R-:W-:Y:S01]  /*7bb50*/  LOP3.LUT P0, RZ, R10, 0x20000000, RZ, 0xc0, !PT ;  /* 0x200000000aff7812 */ /* 0x000fe2000780c0ff */
[----:B0-----:R-:W-:Y:S01]  /*7bb60*/  IMAD.WIDE R8, R0, 0x2, R6 ;  /* 0x0000000200087825 */ /* 0x001fe200078e0206 */
[----:B----4-:R-:W-:-:S11]  /*7bb70*/  PRMT R12, R29, 0x7632, R12 ;  /* 0x000076321d0c7816 */ /* 0x010fd6000000000c */
[----:B------:R0:W-:Y:S02]  /*7bb80*/  @P0 STG.E.U16 desc[UR58][R8.64], R29 ;  /* 0x0000001d08000986 */ /* 0x0001e4000c10153a */
[----:B0-----:R-:W-:-:S05]  /*7bb90*/  IMAD.WIDE R8, R0, 0x2, R4 ;  /* 0x0000000200087825 */ /* 0x001fca00078e0204 */
[----:B------:R0:W-:Y:S02]  /*7bba0*/  @P2 STG.E.U16 desc[UR58][R8.64], R12 ;  /* 0x0000000c08002986 */ /* 0x0001e4000c10153a */
[----:B0-----:R-:W-:Y:S01]  /*7bbb0*/  IMAD.WIDE R8, R27, 0x2, R6 ;  /* 0x000000021b087825 */ /* 0x001fe200078e0206 */
[----:B------:R-:W-:-:S04]  /*7bbc0*/  PRMT R12, R21, 0x7632, R12 ;  /* 0x00007632150c7816 */ /* 0x000fc8000000000c */
[----:B------:R0:W-:Y:S04]  /*7bbd0*/  @P5 STG.E.U16 desc[UR58][R8.64], R21 ;  /* 0x0000001508005986 */ /* 0x0001e8000c10153a */
[----:B0-----:R-:W2:Y:S04]  /*7bbe0*/  LDL.LU R21, [R1+0xa8c] ;  /* 0x000a8c0001157983 */ /* 0x001ea80000300800 */
[----:B------:R-:W3:Y:S01]  /*7bbf0*/  LDL.LU R13, [R1+0x1e8] ;  /* 0x0001e800010d7983 */ /* 0x000ee20000300800 */
[C---:B------:R-:W-:Y:S02]  /*7bc00*/  LOP3.LUT P3, RZ, R16.reuse, 0x40, RZ, 0xc0, !PT ;  /* 0x0000004010ff7812 */ /* 0x040fe4000786c0ff */
[----:B------:R-:W-:Y:S01]  /*7bc10*/  LOP3.LUT P6, RZ, R16, 0x80, RZ, 0xc0, !PT ;  /* 0x0000008010ff7812 */ /* 0x000fe200078cc0ff */
[----:B------:R-:W-:Y:S01]  /*7bc20*/  IMAD.WIDE R8, R27, 0x2, R4 ;  /* 0x000000021b087825 */ /* 0x000fe200078e0204 */
[----:B------:R-:W4:Y:S09]  /*7bc30*/  LDL.LU R0, [R1+0xa90] ;  /* 0x000a900001007983 */ /* 0x000f320000300800 */
[----:B------:R0:W-:Y:S02]  /*7bc40*/  @P3 STG.E.U16 desc[UR58][R8.64], R12 ;  /* 0x0000000c08003986 */ /* 0x0001e4000c10153a */
[----:B0-----:R-:W-:-:S05]  /*7bc50*/  IMAD.WIDE R8, R20, 0x2, R6 ;  /* 0x0000000214087825 */ /* 0x001fca00078e0206 */
        /* <DEDUP_REMOVED lines=15> */
[----:B------:R0:W-:Y:S02]  /*7bd50*/  @P4 STG.E.U16 desc[UR58][R8.64], R22 ;  /* 0x0000001608004986 */ /* 0x0001e4000c10153a */
[----:B0-----:R-:W-:Y:S02]  /*7bd60*/  IMAD.WIDE R8, R24, 0x2, R4 ;  /* 0x0000000218087825 */ /* 0x001fe400078e0204 */
[----:B------:R-:W4:Y:S04]  /*7bd70*/  LDL.LU R24, [R1+0xa9c] ;  /* 0x000a9c0001187983 */ /* 0x000f280000300800 */
[----:B------:R2:W-:Y:S04]  /*7bd80*/  @P5 STG.E.U16 desc[UR58][R8.64], R12 ;  /* 0x0000000c08005986 */ /* 0x0005e8000c10153a */
[----:B------:R-:W4:Y:S01]  /*7bd90*/  LDL.LU R22, [R1+0x200] ;  /* 0x0002000001167983 */ /* 0x000f220000300800 */
[----:B------:R-:W-:Y:S01]  /*7bda0*/  LOP3.LUT P0, RZ, R16, 0x80000, RZ, 0xc0, !PT ;  /* 0x0008000010ff7812 */ /* 0x000fe2000780c0ff */
[----:B--2---:R-:W-:-:S05]  /*7bdb0*/  IMAD.WIDE R8, R21, 0x2, R6 ;  /* 0x0000000215087825 */ /* 0x004fca00078e0206 */
[----:B---3--:R0:W-:Y:S02]  /*7bdc0*/  @P2 STG.E.U16 desc[UR58][R8.64], R13 ;  /* 0x0000000d08002986 */ /* 0x0081e4000c10153a */
[----:B0-----:R-:W-:Y:S02]  /*7bdd0*/  IMAD.WIDE R8, R21, 0x2, R4 ;  /* 0x0000000215087825 */ /* 0x001fe400078e0204 */
[----:B------:R-:W2:Y:S01]  /*7bde0*/  LDL.LU R21, [R1+0xaa0] ;  /* 0x000aa00001157983 */ /* 0x000ea20000300800 */
[----:B------:R-:W-:-:S04]  /*7bdf0*/  LOP3.LUT R10, R10, 0xfdffffff, RZ, 0xc0, !PT ;  /* 0xfdffffff0a0a7812 */ /* 0x000fc800078ec0ff */
[----:B------:R-:W-:Y:S02]  /*7be00*/  @P0 LOP3.LUT R10, R10, 0x2000000, RZ, 0xfc, !PT ;  /* 0x020000000a0a0812 */ /* 0x000fe400078efcff */
[----:B------:R-:W-:Y:S02]  /*7be10*/  LOP3.LUT P0, RZ, R16, 0x40000, RZ, 0xc0, !PT ;  /* 0x0004000010ff7812 */ /* 0x000fe4000780c0ff */
[----:B------:R-:W-:-:S11]  /*7be20*/  LOP3.LUT R10, R10, 0xfbffffff, RZ, 0xc0, !PT ;  /* 0xfbffffff0a0a7812 */ /* 0x000fd600078ec0ff */
[----:B------:R-:W-:Y:S02]  /*7be30*/  @P0 LOP3.LUT R10, R10, 0x4000000, RZ, 0xfc, !PT ;  /* 0x040000000a0a0812 */ /* 0x000fe400078efcff */
[----:B------:R-:W-:Y:S02]  /*7be40*/  LOP3.LUT P0, RZ, R16, 0x20000, RZ, 0xc0, !PT ;  /* 0x0002000010ff7812 */ /* 0x000fe4000780c0ff */
        /* <DEDUP_REMOVED lines=9> */
[----:B----4-:R-:W-:-:S08]  /*7bee0*/  IMAD.WIDE R8, R0, 0x2, R6 ;  /* 0x0000000200087825 */ /* 0x010fd000078e0206 */
[----:B------:R-:W-:Y:S02]  /*7bef0*/  @P0 LOP3.LUT R10, R10, 0x10000000, RZ, 0xfc, !PT ;  /* 0x100000000a0a0812 */ /* 0x000fe400078efcff */
[----:B------:R-:W-:Y:S01]  /*7bf00*/  LOP3.LUT P0, RZ, R16, 0x8000, RZ, 0xc0, !PT ;  /* 0x0000800010ff7812 */ /* 0x000fe2000780c0ff */
[----:B------:R0:W-:Y:S01]  /*7bf10*/  @P3 STG.E.U16 desc[UR58][R8.64], R20 ;  /* 0x0000001408003986 */ /* 0x0001e2000c10153a */
[----:B------:R-:W-:Y:S01]  /*7bf20*/  PRMT R12, R20, 0x7632, R12 ;  /* 0x00007632140c7816 */ /* 0x000fe2000000000c */
[----:B0-----:R-:W-:Y:S01]  /*7bf30*/  IMAD.WIDE R8, R0, 0x2, R4 ;  /* 0x0000000200087825 */ /* 0x001fe200078e0204 */
[C---:B------:R-:W-:Y:S01]  /*7bf40*/  LOP3.LUT P1, RZ, R16.reuse, 0x100000, RZ, 0xc0, !PT ;  /* 0x0010000010ff7812 */ /* 0x040fe2000782c0ff */
[----:B------:R-:W3:Y:S04]  /*7bf50*/  LDL.LU R20, [R1+0xaa4] ;  /* 0x000aa40001147983 */ /* 0x000ee80000300800 */
[----:B------:R0:W-:Y:S01]  /*7bf60*/  @P4 STG.E.U16 desc[UR58][R8.64], R12 ;  /* 0x0000000c08004986 */ /* 0x0001e2000c10153a */
[----:B------:R-:W-:-:S03]  /*7bf70*/  LOP3.LUT P5, RZ, R16, 0x200000, RZ, 0xc0, !PT ;  /* 0x0020000010ff7812 */ /* 0x000fc600078ac0ff */
[----:B------:R-:W4:Y:S01]  /*7bf80*/  LDL.LU R0, [R1+0x204] ;  /* 0x0002040001007983 */ /* 0x000f220000300800 */
[----:B0-----:R-:W-:-:S05]  /*7bf90*/  IMAD.WIDE R8, R29, 0x2, R6 ;  /* 0x000000021d087825 */ /* 0x001fca00078e0206 */
[----:B------:R0:W-:Y:S01]  /*7bfa0*/  @P0 STG.E.U16 desc[UR58][R8.64], R27 ;  /* 0x0000001b08000986 */ /* 0x0001e2000c10153a */
[C---:B------:R-:W-:Y:S02]  /*7bfb0*/  LOP3.LUT P0, RZ, R10.reuse, 0x10000000, RZ, 0xc0, !PT ;  /* 0x100000000aff7812 */ /* 0x040fe4000780c0ff */
[----:B------:R-:W-:Y:S01]  /*7bfc0*/  PRMT R12, R27, 0x7632, R12 ;  /* 0x000076321b0c7816 */ /* 0x000fe2000000000c */
[----:B0-----:R-:W-:Y:S02]  /*7bfd0*/  IMAD.WIDE R8, R29, 0x2, R4 ;  /* 0x000000021d087825 */ /* 0x001fe400078e0204 */
[----:B------:R-:W4:Y:S08]  /*7bfe0*/  LDL.LU R29, [R1+0xaa8] ;  /* 0x000aa800011d7983 */ /* 0x000f300000300800 */
[----:B------:R0:W-:Y:S01]  /*7bff0*/  @P0 STG.E.U16 desc[UR58][R8.64], R12 ;  /* 0x0000000c08000986 */ /* 0x0001e2000c10153a */
[----:B------:R-:W-:-:S03]  /*7c000*/  LOP3.LUT P0, RZ, R10, 0x8000000, RZ, 0xc0, !PT ;  /* 0x080000000aff7812 */ /* 0x000fc6000780c0ff */
        /* <DEDUP_REMOVED lines=10> */
[----:B------:R0:W-:Y:S02]  /*7c0b0*/  @P0 STG.E.U16 desc[UR58][R8.64], R22 ;  /* 0x0000001608000986 */ /* 0x0001e4000c10153a */
[----:B0-----:R-:W-:-:S05]  /*7c0c0*/  IMAD.WIDE R8, R24, 0x2, R4 ;  /* 0x0000000218087825 */ /* 0x001fca00078e0204 */
[----:B------:R0:W-:Y:S02]  /*7c0d0*/  @P1 STG.E.U16 desc[UR58][R8.64], R12 ;  /* 0x0000000c08001986 */ /* 0x0001e4000c10153a */
[----:B0-----:R-:W-:Y:S01]  /*7c0e0*/  PRMT R12, R17, 0x7632, R12 ;  /* 0x00007632110c7816 */ /* 0x001fe2000000000c */
[----:B--2---:R-:W-:-:S05]  /*7c0f0*/  IMAD.WIDE R8, R21, 0x2, R6 ;  /* 0x0000000215087825 */ /* 0x004fca00078e0206 */
[----:B------:R0:W-:Y:S04]  /*7c100*/  @P5 STG.E.U16 desc[UR58][R8.64], R17 ;  /* 0x0000001108005986 */ /* 0x0001e8000c10153a */
[----:B0-----:R-:W2:Y:S01]  /*7c110*/  LDL.LU R17, [R1+0x20b0] ;  /* 0x0020b00001117983 */ /* 0x001ea20000300800 */
[----:B------:R-:W-:Y:S02]  /*7c120*/  LOP3.LUT R10, R10, 0xffdfffff, RZ, 0xc0, !PT ;  /* 0xffdfffff0a0a7812 */ /* 0x000fe400078ec0ff */
[C---:B------:R-:W-:Y:S02]  /*7c130*/  LOP3.LUT P2, RZ, R16.reuse, 0x400000, RZ, 0xc0, !PT ;  /* 0x0040000010ff7812 */ /* 0x040fe4000784c0ff */
[C---:B------:R-:W-:Y:S01]  /*7c140*/  LOP3.LUT P6, RZ, R16.reuse, 0x800000, RZ, 0xc0, !PT ;  /* 0x0080000010ff7812 */ /* 0x040fe200078cc0ff */
[----:B------:R-:W-:Y:S01]  /*7c150*/  IMAD.WIDE R8, R21, 0x2, R4 ;  /* 0x0000000215087825 */ /* 0x000fe200078e0204 */
[C---:B------:R-:W-:Y:S01]  /*7c160*/  LOP3.LUT P3, RZ, R16.reuse, 0x1000000, RZ, 0xc0, !PT ;  /* 0x0100000010ff7812 */ /* 0x040fe2000786c0ff */
[----:B------:R-:W2:Y:S01]  /*7c170*/  LDL.LU R21, [R1+0xaac] ;  /* 0x000aac0001157983 */ /* 0x000ea20000300800 */
[----:B------:R-:W-:-:S03]  /*7c180*/  LOP3.LUT P4, RZ, R16, 0x2000000, RZ, 0xc0, !PT ;  /* 0x0200000010ff7812 */ /* 0x000fc6000788c0ff */
[----:B------:R-:W2:Y:S04]  /*7c190*/  LDL.LU R25, [R1+0xab0] ;  /* 0x000ab00001197983 */ /* 0x000ea80000300800 */
[----:B------:R3:W-:Y:S01]  /*7c1a0*/  @P2 STG.E.U16 desc[UR58][R8.64], R12 ;  /* 0x0000000c08002986 */ /* 0x0007e2000c10153a */
[C---:B------:R-:W-:Y:S02]  /*7c1b0*/  LOP3.LUT P5, RZ, R16.reuse, 0x4000000, RZ, 0xc0, !PT ;  /* 0x0400000010ff7812 */ /* 0x040fe400078ac0ff */
[C---:B------:R-:W-:Y:S02]  /*7c1c0*/  LOP3.LUT P1, RZ, R16.reuse, 0x8000000, RZ, 0xc0, !PT ;  /* 0x0800000010ff7812 */ /* 0x040fe4000782c0ff */
[----:B------:R-:W-:Y:S01]  /*7c1d0*/  LOP3.LUT P2, RZ, R16, 0x20000000, RZ, 0xc0, !PT ;  /* 0x2000000010ff7812 */ /* 0x000fe2000784c0ff */
[----:B---3--:R-:W-:-:S05]  /*7c1e0*/  IMAD.WIDE R8, R20, 0x2, R6 ;  /* 0x0000000214087825 */ /* 0x008fca00078e0206 */
[----:B----4-:R0:W-:Y:S01]  /*7c1f0*/  @P6 STG.E.U16 desc[UR58][R8.64], R0 ;  /* 0x0000000008006986 */ /* 0x0101e2000c10153a */
[----:B------:R-:W-:Y:S01]  /*7c200*/  PRMT R12, R0, 0x7632, R12 ;  /* 0x00007632000c7816 */ /* 0x000fe2000000000c */
[----:B0-----:R-:W-:Y:S02]  /*7c210*/  IMAD.WIDE R8, R20, 0x2, R4 ;  /* 0x0000000214087825 */ /* 0x001fe400078e0204 */
[----:B------:R-:W3:Y:S04]  /*7c220*/  LDL.LU R20, [R1+0x21c] ;  /* 0x00021c0001147983 */ /* 0x000ee80000300800 */
[----:B------:R0:W-:Y:S01]  /*7c230*/  @P3 STG.E.U16 desc[UR58][R8.64], R12 ;  /* 0x0000000c08003986 */ /* 0x0001e2000c10153a */
[----:B------:R-:W-:-:S03]  /*7c240*/  LOP3.LUT P6, RZ, R16, 0x10000000, RZ, 0xc0, !PT ;  /* 0x1000000010ff7812 */ /* 0x000fc600078cc0ff */
[----:B------:R-:W4:Y:S04]  /*7c250*/  LDL.LU R24, [R1+0xab4] ;  /* 0x000ab40001187983 */ /* 0x000f280000300800 */
[----:B------:R-:W3:Y:S01]  /*7c260*/  LDL.LU R22, [R1+0x20c] ;  /* 0x00020c0001167983 */ /* 0x000ee20000300800 */
[----:B0-----:R-:W-:-:S05]  /*7c270*/  IMAD.WIDE R8, R29, 0x2, R6 ;  /* 0x000000021d087825 */ /* 0x001fca00078e0206 */
[----:B------:R0:W-:Y:S01]  /*7c280*/  @P4 STG.E.U16 desc[UR58][R8.64], R27 ;  /* 0x0000001b08004986 */ /* 0x0001e2000c10153a */
[----:B------:R-:W-:Y:S02]  /*7c290*/  LOP3.LUT P4, RZ, R16, 0x40000000, RZ, 0xc0, !PT ;  /* 0x4000000010ff7812 */ /* 0x000fe4000788c0ff */
        /* <DEDUP_REMOVED lines=12> */
[----:B------:R-:W2:Y:S04]  /*7c360*/  LDL.LU R16, [R1+0x208] ;  /* 0x0002080001107983 */ /* 0x000ea80000300800 */
[----:B------:R-:W3:Y:S04]  /*7c370*/  LDL.LU R13, [R1+0xab8] ;  /* 0x000ab800010d7983 */ /* 0x000ee80000300800 */
[----:B------:R-:W3:Y:S04]  /*7c380*/  LDL.LU R15, [R1+0x240] ;  /* 0x00024000010f7983 */ /* 0x000ee80000300800 */
[----:B------:R-:W3:Y:S01]  /*7c390*/  LDL.LU R0, [R1+0xabc] ;  /* 0x000abc0001007983 */ /* 0x000ee20000300800 */
[----:B0-----:R-:W-:Y:S01]  /*7c3a0*/  IMAD.WIDE R8, R29, 0x2, R4 ;  /* 0x000000021d087825 */ /* 0x001fe200078e0204 */
[----:B------:R-:W-:-:S02]  /*7c3b0*/  PRMT R12, R27, 0x7632, R12 ;  /* 0x000076321b0c7816 */ /* 0x000fc4000000000c */
[----:B------:R-:W3:Y:S04]  /*7c3c0*/  LDL.LU R29, [R1+0x230] ;  /* 0x00023000011d7983 */ /* 0x000ee80000300800 */
[----:B------:R0:W-:Y:S04]  /*7c3d0*/  @P5 STG.E.U16 desc[UR58][R8.64], R12 ;  /* 0x0000000c08005986 */ /* 0x0001e8000c10153a */
[----:B------:R-:W3:Y:S01]  /*7c3e0*/  LDL.LU R27, [R1+0xac0] ;  /* 0x000ac000011b7983 */ /* 0x000ee20000300800 */
[----:B0-----:R-:W-:-:S05]  /*7c3f0*/  IMAD.WIDE R8, R21, 0x2, R6 ;  /* 0x0000000215087825 */ /* 0x001fca00078e0206 */
[----:B--2---:R0:W-:Y:S01]  /*7c400*/  @P1 STG.E.U16 desc[UR58][R8.64], R16 ;  /* 0x0000001008001986 */ /* 0x0041e2000c10153a */
[----:B------:R-:W-:Y:S01]  /*7c410*/  PRMT R12, R16, 0x7632, R12 ;  /* 0x00007632100c7816 */ /* 0x000fe2000000000c */
[----:B0-----:R-:W-:Y:S02]  /*7c420*/  IMAD.WIDE R8, R21, 0x2, R4 ;  /* 0x0000000215087825 */ /* 0x001fe400078e0204 */
[----:B------:R-:W2:Y:S04]  /*7c430*/  LDL.LU R21, [R1+0x244] ;  /* 0x0002440001157983 */ /* 0x000ea80000300800 */
[----:B------:R0:W-:Y:S02]  /*7c440*/  @P6 STG.E.U16 desc[UR58][R8.64], R12 ;  /* 0x0000000c08006986 */ /* 0x0001e4000c10153a */
[----:B0-----:R-:W-:Y:S01]  /*7c450*/  IMAD.WIDE R8, R25, 0x2, R6 ;  /* 0x0000000219087825 */ /* 0x001fe200078e0206 */
[----:B---3--:R-:W-:-:S04]  /*7c460*/  PRMT R12, R20, 0x7632, R12 ;  /* 0x00007632140c7816 */ /* 0x008fc8000000000c */
[----:B------:R0:W-:Y:S04]  /*7c470*/  @P2 STG.E.U16 desc[UR58][R8.64], R20 ;  /* 0x0000001408002986 */ /* 0x0001e8000c10153a */
[----:B0-----:R-:W3:Y:S01]  /*7c480*/  LDL.LU R20, [R1+0xac4] ;  /* 0x000ac40001147983 */ /* 0x001ee20000300800 */
[----:B------:R-:W-:-:S03]  /*7c490*/  IMAD.WIDE R8, R25, 0x2, R4 ;  /* 0x0000000219087825 */ /* 0x000fc600078e0204 */
[----:B------:R-:W3:Y:S04]  /*7c4a0*/  LDL.LU R25, [R1+0x234] ;  /* 0x0002340001197983 */ /* 0x000ee80000300800 */
[----:B------:R4:W-:Y:S02]  /*7c4b0*/  @P4 STG.E.U16 desc[UR58][R8.64], R12 ;  /* 0x0000000c08004986 */ /* 0x0009e4000c10153a */
[----:B----4-:R-:W-:-:S05]  /*7c4c0*/  IMAD.WIDE R8, R24, 0x2, R6 ;  /* 0x0000000218087825 */ /* 0x010fca00078e0206 */
        /* <DEDUP_REMOVED lines=21> */
[----:B------:R0:W-:Y:S01]  /*7c620*/  @P3 STG.E.U16 desc[UR58][R8.64], R12 ;  /* 0x0000000c08003986 */ /* 0x0001e2000c10153a */
[----:B------:R-:W-:Y:S01]  /*7c630*/  LOP3.LUT P1, RZ, R17, 0x40, RZ, 0xc0, !PT ;  /* 0x0000004011ff7812 */ /* 0x000fe2000782c0ff */
[----:B0-----:R-:W-:Y:S01]  /*7c640*/  IMAD.WIDE R8, R27, 0x2, R6 ;  /* 0x000000021b087825 */ /* 0x001fe200078e0206 */
[----:B------:R-:W-:-:S04]  /*7c650*/  LOP3.LUT P6, RZ, R17, 0x80, RZ, 0xc0, !PT ;  /* 0x0000008011ff7812 */ /* 0x000fc800078cc0ff */
[----:B--2---:R0:W-:Y:S01]  /*7c660*/  @P5 STG.E.U16 desc[UR58][R8.64], R21 ;  /* 0x0000001508005986 */ /* 0x0041e2000c10153a */
[----:B------:R-:W-:-:S03]  /*7c670*/  PRMT R12, R21, 0x7632, R12 ;  /* 0x00007632150c7816 */ /* 0x000fc6000000000c */
[----:B0-----:R-:W2:Y:S04]  /*7c680*/  LDL.LU R21, [R1+0xacc] ;  /* 0x000acc0001157983 */ /* 0x001ea80000300800 */
[----:B------:R-:W2:Y:S01]  /*7c690*/  LDL.LU R13, [R1+0x238] ;  /* 0x00023800010d7983 */ /* 0x000ea20000300800 */
[----:B------:R-:W-:-:S03]  /*7c6a0*/  IMAD.WIDE R8, R27, 0x2, R4 ;  /* 0x000000021b087825 */ /* 0x000fc600078e0204 */
        /* <DEDUP_REMOVED lines=16> */
[----:B----4-:R-:W-:Y:S01]  /*7c7b0*/  IMAD.WIDE R8, R24, 0x2, R6 ;  /* 0x0000000218087825 */ /* 0x010fe200078e0206 */
        /* <DEDUP_REMOVED lines=10> */
[----:B------:R0:W-:Y:S01]  /*7c860*/  @P3 STG.E.U16 desc[UR58][R8.64], R13 ;  /* 0x0000000d08003986 */ /* 0x0001e2000c10153a */
[----:B------:R-:W-:Y:S01]  /*7c870*/  PRMT R12, R13, 0x7632, R12 ;  /* 0x000076320d0c7816 */ /* 0x000fe2000000000c */
[----:B0-----:R-:W-:Y:S02]  /*7c880*/  IMAD.WIDE R8, R21, 0x2, R4 ;  /* 0x0000000215087825 */ /* 0x001fe400078e0204 */
[----:B------:R-:W2:Y:S04]  /*7c890*/  LDL.LU R21, [R1+0xae0] ;  /* 0x000ae00001157983 */ /* 0x000ea80000300800 */
[----:B------:R0:W-:Y:S02]  /*7c8a0*/  @P6 STG.E.U16 desc[UR58][R8.64], R12 ;  /* 0x0000000c08006986 */ /* 0x0001e4000c10153a */
[----:B0-----:R-:W-:-:S05]  /*7c8b0*/  IMAD.WIDE R8, R0, 0x2, R6 ;  /* 0x0000000200087825 */ /* 0x001fca00078e0206 */
[----:B---3--:R0:W-:Y:S01]  /*7c8c0*/  @P1 STG.E.U16 desc[UR58][R8.64], R20 ;  /* 0x0000001408001986 */ /* 0x0081e2000c10153a */
[----:B------:R-:W-:-:S03]  /*7c8d0*/  PRMT R12, R20, 0x7632, R12 ;  /* 0x00007632140c7816 */ /* 0x000fc6000000000c */
[----:B0-----:R-:W3:Y:S01]  /*7c8e0*/  LDL.LU R20, [R1+0xae4] ;  /* 0x000ae40001147983 */ /* 0x001ee20000300800 */
[----:B------:R-:W-:-:S03]  /*7c8f0*/  IMAD.WIDE R8, R0, 0x2, R4 ;  /* 0x0000000200087825 */ /* 0x000fc600078e0204 */
[----:B------:R-:W3:Y:S01]  /*7c900*/  LDL.LU R0, [R1+0x254] ;  /* 0x0002540001007983 */ /* 0x000ee20000300800 */
        /* <DEDUP_REMOVED lines=17> */
[C---:B------:R-:W-:Y:S01]  /*7ca20*/  LOP3.LUT P0, RZ, R10.reuse, 0x100000, RZ, 0xc0, !PT ;  /* 0x001000000aff7812 */ /* 0x040fe2000780c0ff */
        /* <DEDUP_REMOVED lines=26> */
[----:B------:R-:W4:Y:S04]  /*7cbd0*/  LDL.LU R21, [R1+0xaec] ;  /* 0x000aec0001157983 */ /* 0x000f280000300800 */
[----:B------:R-:W2:Y:S04]  /*7cbe0*/  LDL.LU R16, [R1+0x258] ;  /* 0x0002580001107983 */ /* 0x000ea80000300800 */
[----:B------:R3:W-:Y:S04]  /*7cbf0*/  @P3 STG.E.U16 desc[UR58][R8.64], R12 ;  /* 0x0000000c08003986 */ /* 0x0007e8000c10153a */
[----:B------:R-:W2:Y:S01]  /*7cc00*/  LDL.LU R25, [R1+0xaf0] ;  /* 0x000af00001197983 */ /* 0x000ea20000300800 */
[----:B---3--:R-:W-:-:S05]  /*7cc10*/  IMAD.WIDE R8, R20, 0x2, R6 ;  /* 0x0000000214087825 */ /* 0x008fca00078e0206 */
[----:B------:R0:W-:Y:S02]  /*7cc20*/  @P6 STG.E.U16 desc[UR58][R8.64], R0 ;  /* 0x0000000008006986 */ /* 0x0001e4000c10153a */
[----:B0-----:R-:W-:Y:S02]  /*7cc30*/  IMAD.WIDE R8, R20, 0x2, R4 ;  /* 0x0000000214087825 */ /* 0x001fe400078e0204 */
[----:B------:R-:W3:Y:S04]  /*7cc40*/  LDL.LU R20, [R1+0x26c] ;  /* 0x00026c0001147983 */ /* 0x000ee80000300800 */
[----:B------:R-:W3:Y:S04]  /*7cc50*/  LDL.LU R24, [R1+0xaf4] ;  /* 0x000af40001187983 */ /* 0x000ee80000300800 */
[----:B------:R-:W3:Y:S04]  /*7cc60*/  LDL.LU R22, [R1+0x25c] ;  /* 0x00025c0001167983 */ /* 0x000ee80000300800 */
[----:B------:R-:W3:Y:S04]  /*7cc70*/  LDL.LU R13, [R1+0xaf8] ;  /* 0x000af800010d7983 */ /* 0x000ee80000300800 */
[----:B------:R-:W3:Y:S01]  /*7cc80*/  LDL.LU R15, [R1+0x280] ;  /* 0x00028000010f7983 */ /* 0x000ee20000300800 */
[----:B------:R-:W-:-:S02]  /*7cc90*/  LOP3.LUT P1, RZ, R17, 0x1000000, RZ, 0xc0, !PT ;  /* 0x0100000011ff7812 */ /* 0x000fc4000782c0ff */
[C---:B------:R-:W-:Y:S02]  /*7cca0*/  LOP3.LUT P4, RZ, R17.reuse, 0x2000000, RZ, 0xc0, !PT ;  /* 0x0200000011ff7812 */ /* 0x040fe4000788c0ff */
[----:B------:R-:W-:Y:S02]  /*7ccb0*/  PRMT R12, R0, 0x7632, R12 ;  /* 0x00007632000c7816 */ /* 0x000fe4000000000c */
[C---:B------:R-:W-:Y:S01]  /*7ccc0*/  LOP3.LUT P5, RZ, R17.reuse, 0x4000000, RZ, 0xc0, !PT ;  /* 0x0400000011ff7812 */ /* 0x040fe200078ac0ff */
[----:B------:R-:W3:Y:S01]  /*7ccd0*/  LDL.LU R0, [R1+0xafc] ;  /* 0x000afc0001007983 */ /* 0x000ee20000300800 */
[----:B------:R-:W-:-:S05]  /*7cce0*/  LOP3.LUT P2, RZ, R17, 0x8000000, RZ, 0xc0, !PT ;  /* 0x0800000011ff7812 */ /* 0x000fca000784c0ff */
[----:B------:R0:W-:Y:S01]  /*7ccf0*/  @P1 STG.E.U16 desc[UR58][R8.64], R12 ;  /* 0x0000000c08001986 */ /* 0x0001e2000c10153a */
[C---:B------:R-:W-:Y:S02]  /*7cd00*/  LOP3.LUT P6, RZ, R17.reuse, 0x10000000, RZ, 0xc0, !PT ;  /* 0x1000000011ff7812 */ /* 0x040fe400078cc0ff */
[----:B------:R-:W-:Y:S01]  /*7cd10*/  LOP3.LUT P3, RZ, R17, 0x20000000, RZ, 0xc0, !PT ;  /* 0x2000000011ff7812 */ /* 0x000fe2000786c0ff */
[----:B0-----:R-:W-:-:S05]  /*7cd20*/  IMAD.WIDE R8, R29, 0x2, R6 ;  /* 0x000000021d087825 */ /* 0x001fca00078e0206 */
[----:B------:R0:W-:Y:S01]  /*7cd30*/  @P4 STG.E.U16 desc[UR58][R8.64], R27 ;  /* 0x0000001b08004986 */ /* 0x0001e2000c10153a */
[----:B------:R-:W-:Y:S01]  /*7cd40*/  PRMT R12, R27, 0x7632, R12 ;  /* 0x000076321b0c7816 */ /* 0x000fe2000000000c */
[----:B0-----:R-:W-:Y:S02]  /*7cd50*/  IMAD.WIDE R8, R29, 0x2, R4 ;  /* 0x000000021d087825 */ /* 0x001fe400078e0204 */
[----:B------:R-:W3:Y:S04]  /*7cd60*/  LDL.LU R29, [R1+0x270] ;  /* 0x00027000011d7983 */ /* 0x000ee80000300800 */
[----:B------:R4:W-:Y:S04]  /*7cd70*/  @P5 STG.E.U16 desc[UR58][R8.64], R12 ;  /* 0x0000000c08005986 */ /* 0x0009e8000c10153a */
[----:B------:R-:W3:Y:S01]  /*7cd80*/  LDL.LU R27, [R1+0xb80] ;  /* 0x000b8000011b7983 */ /* 0x000ee20000300800 */
[----:B----4-:R-:W-:-:S05]  /*7cd90*/  IMAD.WIDE R8, R21, 0x2, R6 ;  /* 0x0000000215087825 */ /* 0x010fca00078e0206 */
        /* <DEDUP_REMOVED lines=10> */
[----:B------:R-:W4:Y:S01]  /*7ce40*/  LDL.LU R25, [R1+0x274] ;  /* 0x0002740001197983 */ /* 0x000f220000300800 */
        /* <DEDUP_REMOVED lines=42> */
[----:B------:R-:W-:-:S03]  /*7d0f0*/  PRMT R12, R21, 0x7632, R12 ;  /* 0x00007632150c7816 */ /* 0x000fc6000000000c */
[----:B0-----:R-:W2:Y:S01]  /*7d100*/  LDL.LU R21, [R1+0xb8c] ;  /* 0x000b8c0001157983 */ /* 0x001ea20000300800 */
[----:B------:R-:W-:-:S03]  /*7d110*/  IMAD.WIDE R8, R27, 0x2, R4 ;  /* 0x000000021b087825 */ /* 0x000fc600078e0204 */
        /* <DEDUP_REMOVED lines=16> */
[----:B------:R0:W-:Y:S01]  /*7d220*/  @P3 STG.E.U16 desc[UR58][R8.64], R12 ;  /* 0x0000000c08003986 */ /* 0x0001e2000c10153a */
        /* <DEDUP_REMOVED lines=95> */
[----:B---3--:R0:W-:Y:S02]  /*7d820*/  @P3 STG.E.U16 desc[UR58][R8.64], R20 ;  /* 0x0000001408003986 */ /* 0x0081e4000c10153a */
[----:B0-----:R-:W-:Y:S02]  /*7d830*/  IMAD.WIDE R8, R22, 0x2, R4 ;  /* 0x0000000216087825 */ /* 0x001fe400078e0204 */
[----:B------:R-:W2:Y:S01]  /*7d840*/  LDL.LU R22, [R1+0x2c4] ;  /* 0x0002c40001167983 */ /* 0x000ea20000300800 */
[----:B------:R-:W-:-:S03]  /*7d850*/  PRMT R12, R20, 0x7632, R12 ;  /* 0x00007632140c7816 */ /* 0x000fc6000000000c */
        /* <DEDUP_REMOVED lines=47> */
[----:B------:R-:W-:-:S04]  /*7db50*/  LOP3.LUT P3, RZ, R19, 0x40, RZ, 0xc0, !PT ;  /* 0x0000004013ff7812 */ /* 0x000fc8000786c0ff */
[----:B--2---:R0:W-:Y:S01]  /*7db60*/  @P5 STG.E.U16 desc[UR58][R8.64], R22 ;  /* 0x0000001608005986 */ /* 0x0041e2000c10153a */
[----:B------:R-:W-:-:S03]  /*7db70*/  PRMT R12, R22, 0x7632, R12 ;  /* 0x00007632160c7816 */ /* 0x000fc6000000000c */
[----:B0-----:R-:W2:Y:S04]  /*7db80*/  LDL.LU R22, [R1+0xbcc] ;  /* 0x000bcc0001167983 */ /* 0x001ea80000300800 */
[----:B------:R-:W4:Y:S01]  /*7db90*/  LDL.LU R16, [R1+0x2b8] ;  /* 0x0002b80001107983 */ /* 0x000f220000300800 */
[----:B------:R-:W-:Y:S01]  /*7dba0*/  LOP3.LUT P6, RZ, R19, 0x80, RZ, 0xc0, !PT ;  /* 0x0000008013ff7812 */ /* 0x000fe200078cc0ff */
[----:B------:R-:W-:Y:S02]  /*7dbb0*/  IMAD.WIDE R8, R29, 0x2, R4 ;  /* 0x000000021d087825 */ /* 0x000fe400078e0204 */
[----:B------:R-:W4:Y:S04]  /*7dbc0*/  LDL.LU R15, [R1+0xbd0] ;  /* 0x000bd000010f7983 */ /* 0x000f280000300800 */
        /* <DEDUP_REMOVED lines=15> */
[----:B0-----:R-:W-:-:S05]  /*7dcc0*/  IMAD.WIDE R8, R25, 0x2, R6 ;  /* 0x0000000219087825 */ /* 0x001fca00078e0206 */
[----:B------:R0:W-:Y:S01]  /*7dcd0*/  @P4 STG.E.U16 desc[UR58][R8.64], R24 ;  /* 0x0000001808004986 */ /* 0x0001e2000c10153a */
[----:B------:R-:W-:Y:S01]  /*7dce0*/  PRMT R12, R24, 0x7632, R12 ;  /* 0x00007632180c7816 */ /* 0x000fe2000000000c */
[----:B0-----:R-:W-:Y:S02]  /*7dcf0*/  IMAD.WIDE R8, R25, 0x2, R4 ;  /* 0x0000000219087825 */ /* 0x001fe400078e0204 */
[----:B------:R-:W3:Y:S04]  /*7dd00*/  LDL.LU R25, [R1+0xbdc] ;  /* 0x000bdc0001197983 */ /* 0x000ee80000300800 */
[----:B------:R2:W-:Y:S04]  /*7dd10*/  @P5 STG.E.U16 desc[UR58][R8.64], R12 ;  /* 0x0000000c08005986 */ /* 0x0005e8000c10153a */
[----:B------:R-:W3:Y:S01]  /*7dd20*/  LDL.LU R24, [R1+0x2d0] ;  /* 0x0002d00001187983 */ /* 0x000ee20000300800 */
[----:B------:R-:W-:-:S02]  /*7dd30*/  LOP3.LUT P6, RZ, R19, 0x1000, RZ, 0xc0, !PT ;  /* 0x0000100013ff7812 */ /* 0x000fc400078cc0ff */
[----:B------:R-:W-:Y:S01]  /*7dd40*/  LOP3.LUT P3, RZ, R19, 0x2000, RZ, 0xc0, !PT ;  /* 0x0000200013ff7812 */ /* 0x000fe2000786c0ff */
[----:B--2---:R-:W-:-:S05]  /*7dd50*/  IMAD.WIDE R8, R22, 0x2, R6 ;  /* 0x0000000216087825 */ /* 0x004fca00078e0206 */
[----:B----4-:R0:W-:Y:S02]  /*7dd60*/  @P2 STG.E.U16 desc[UR58][R8.64], R16 ;  /* 0x0000001008002986 */ /* 0x0101e4000c10153a */
[----:B0-----:R-:W-:Y:S02]  /*7dd70*/  IMAD.WIDE R8, R22, 0x2, R4 ;  /* 0x0000000216087825 */ /* 0x001fe400078e0204 */
[----:B------:R-:W2:Y:S01]  /*7dd80*/  LDL.LU R22, [R1+0xbe0] ;  /* 0x000be00001167983 */ /* 0x000ea20000300800 */
[----:B------:R-:W-:-:S05]  /*7dd90*/  PRMT R12, R16, 0x7632, R12 ;  /* 0x00007632100c7816 */ /* 0x000fca000000000c */
[----:B------:R0:W-:Y:S02]  /*7dda0*/  @P6 STG.E.U16 desc[UR58][R8.64], R12 ;  /* 0x0000000c08006986 */ /* 0x0001e4000c10153a */
[----:B0-----:R-:W-:-:S05]  /*7ddb0*/  IMAD.WIDE R8, R15, 0x2, R6 ;  /* 0x000000020f087825 */ /* 0x001fca00078e0206 */
[----:B---3--:R0:W-:Y:S01]  /*7ddc0*/  @P3 STG.E.U16 desc[UR58][R8.64], R21 ;  /* 0x0000001508003986 */ /* 0x0081e2000c10153a */
[----:B------:R-:W-:-:S03]  /*7ddd0*/  PRMT R12, R21, 0x7632, R12 ;  /* 0x00007632150c7816 */ /* 0x000fc6000000000c */
        /* <DEDUP_REMOVED lines=41> */
[----:B0-----:R-:W-:Y:S02]  /*7e070*/  PRMT R12, R20, 0x7632, R12 ;  /* 0x00007632140c7816 */ /* 0x001fe4000000000c */
[----:B------:R-:W-:Y:S01]  /*7e080*/  LOP3.LUT P2, RZ, R19, 0x400000, RZ, 0xc0, !PT ;  /* 0x0040000013ff7812 */ /* 0x000fe2000784c0ff */
[----:B--2---:R-:W-:-:S05]  /*7e090*/  IMAD.WIDE R8, R22, 0x2, R6 ;  /* 0x0000000216087825 */ /* 0x004fca00078e0206 */
[----:B------:R0:W-:Y:S04]  /*7e0a0*/  @P5 STG.E.U16 desc[UR58][R8.64], R20 ;  /* 0x0000001408005986 */ /* 0x0001e8000c10153a */
[----:B0-----:R-:W2:Y:S01]  /*7e0b0*/  LDL.LU R20, [R1+0x20a0] ;  /* 0x0020a00001147983 */ /* 0x001ea20000300800 */
[----:B------:R-:W-:Y:S01]  /*7e0c0*/  LOP3.LUT P6, RZ, R19, 0x800000, RZ, 0xc0, !PT ;  /* 0x0080000013ff7812 */ /* 0x000fe200078cc0ff */
[----:B------:R-:W-:Y:S02]  /*7e0d0*/  IMAD.WIDE R8, R22, 0x2, R4 ;  /* 0x0000000216087825 */ /* 0x000fe400078e0204 */
[----:B------:R-:W2:Y:S04]  /*7e0e0*/  LDL.LU R24, [R1+0xbec] ;  /* 0x000bec0001187983 */ /* 0x000ea80000300800 */
[----:B------:R3:W-:Y:S02]  /*7e0f0*/  @P2 STG.E.U16 desc[UR58][R8.64], R12 ;  /* 0x0000000c08002986 */ /* 0x0007e4000c10153a */
[----:B---3--:R-:W-:-:S05]  /*7e100*/  IMAD.WIDE R8, R21, 0x2, R6 ;  /* 0x0000000215087825 */ /* 0x008fca00078e0206 */
[----:B----4-:R0:W-:Y:S02]  /*7e110*/  @P6 STG.E.U16 desc[UR58][R8.64], R15 ;  /* 0x0000000f08006986 */ /* 0x0101e4000c10153a */
[----:B0-----:R-:W-:Y:S02]  /*7e120*/  IMAD.WIDE R8, R21, 0x2, R4 ;  /* 0x0000000215087825 */ /* 0x001fe400078e0204 */
[----:B------:R-:W3:Y:S04]  /*7e130*/  LDL.LU R21, [R1+0x2d8] ;  /* 0x0002d80001157983 */ /* 0x000ee80000300800 */
[----:B------:R-:W4:Y:S04]  /*7e140*/  LDL.LU R13, [R1+0xbf0] ;  /* 0x000bf000010d7983 */ /* 0x000f280000300800 */
[----:B------:R-:W3:Y:S01]  /*7e150*/  LDL.LU R22, [R1+0x2ec] ;  /* 0x0002ec0001167983 */ /* 0x000ee20000300800 */
[----:B------:R-:W-:-:S03]  /*7e160*/  LOP3.LUT R11, R11, 0xdfffffff, RZ, 0xc0, !PT ;  /* 0xdfffffff0b0b7812 */ /* 0x000fc600078ec0ff */
[----:B------:R-:W3:Y:S01]  /*7e170*/  LDL.LU R27, [R1+0xbf4] ;  /* 0x000bf400011b7983 */ /* 0x000ee20000300800 */
[----:B------:R-:W-:-:S03]  /*7e180*/  LOP3.LUT P3, RZ, R19, 0x1000000, RZ, 0xc0, !PT ;  /* 0x0100000013ff7812 */ /* 0x000fc6000786c0ff */
[----:B------:R-:W3:Y:S01]  /*7e190*/  LDL.LU R25, [R1+0x2dc] ;  /* 0x0002dc0001197983 */ /* 0x000ee20000300800 */
[----:B------:R-:W-:Y:S02]  /*7e1a0*/  LOP3.LUT P4, RZ, R19, 0x2000000, RZ, 0xc0, !PT ;  /* 0x0200000013ff7812 */ /* 0x000fe4000788c0ff */
[----:B------:R-:W-:Y:S02]  /*7e1b0*/  PRMT R12, R15, 0x7632, R12 ;  /* 0x000076320f0c7816 */ /* 0x000fe4000000000c */
[----:B------:R-:W-:-:S05]  /*7e1c0*/  LOP3.LUT R10, R10, 0xfffffffe, RZ, 0xc0, !PT ;  /* 0xfffffffe0a0a7812 */ /* 0x000fca00078ec0ff */
[----:B------:R0:W-:Y:S01]  /*7e1d0*/  @P3 STG.E.U16 desc[UR58][R8.64], R12 ;  /* 0x0000000c08003986 */ /* 0x0001e2000c10153a */
[C---:B------:R-:W-:Y:S02]  /*7e1e0*/  LOP3.LUT P5, RZ, R19.reuse, 0x4000000, RZ, 0xc0, !PT ;  /* 0x0400000013ff7812 */ /* 0x040fe400078ac0ff */
[C---:B------:R-:W-:Y:S02]  /*7e1f0*/  LOP3.LUT P1, RZ, R19.reuse, 0x8000000, RZ, 0xc0, !PT ;  /* 0x0800000013ff7812 */ /* 0x040fe4000782c0ff */
[C---:B------:R-:W-:Y:S02]  /*7e200*/  LOP3.LUT P6, RZ, R19.reuse, 0x10000000, RZ, 0xc0, !PT ;  /* 0x1000000013ff7812 */ /* 0x040fe400078cc0ff */
[----:B------:R-:W-:Y:S01]  /*7e210*/  LOP3.LUT P2, RZ, R19, 0x20000000, RZ, 0xc0, !PT ;  /* 0x2000000013ff7812 */ /* 0x000fe2000784c0ff */
[----:B0-----:R-:W-:-:S05]  /*7e220*/  IMAD.WIDE R8, R0, 0x2, R6 ;  /* 0x0000000200087825 */ /* 0x001fca00078e0206 */
[----:B------:R0:W-:Y:S01]  /*7e230*/  @P4 STG.E.U16 desc[UR58][R8.64], R29 ;  /* 0x0000001d08004986 */ /* 0x0001e2000c10153a */
[----:B------:R-:W-:Y:S02]  /*7e240*/  LOP3.LUT P4, RZ, R19, 0x40000000, RZ, 0xc0, !PT ;  /* 0x4000000013ff7812 */ /* 0x000fe4000788c0ff */
[----:B------:R-:W-:Y:S01]  /*7e250*/  PRMT R12, R29, 0x7632, R12 ;  /* 0x000076321d0c7816 */ /* 0x000fe2000000000c */
[----:B0-----:R-:W-:-:S05]  /*7e260*/  IMAD.WIDE R8, R0, 0x2, R4 ;  /* 0x0000000200087825 */ /* 0x001fca00078e0204 */
[----:B------:R0:W-:Y:S01]  /*7e270*/  @P5 STG.E.U16 desc[UR58][R8.64], R12 ;  /* 0x0000000c08005986 */ /* 0x0001e2000c10153a */
        /* <DEDUP_REMOVED lines=8> */
[----:B------:R-:W-:-:S13]  /*7e300*/  LOP3.LUT P0, RZ, R20, 0x1, RZ, 0xc0, !PT ;  /* 0x0000000114ff7812 */ /* 0x000fda000780c0ff */
[----:B------:R-:W-:Y:S02]  /*7e310*/  @P0 LOP3.LUT R10, R10, 0x1, RZ, 0xfc, !PT ;  /* 0x000000010a0a0812 */ /* 0x000fe400078efcff */
[----:B------:R-:W-:Y:S02]  /*7e320*/  LOP3.LUT P0, RZ, R19, 0x80000000, RZ, 0xc0, !PT ;  /* 0x8000000013ff7812 */ /* 0x000fe4000780c0ff */
[----:B------:R-:W2:Y:S04]  /*7e330*/  LDL.LU R19, [R1+0xbf8] ;  /* 0x000bf80001137983 */ /* 0x000ea80000300800 */
[----:B------:R-:W2:Y:S04]  /*7e340*/  LDL.LU R16, [R1+0x300] ;  /* 0x0003000001107983 */ /* 0x000ea80000300800 */
[----:B------:R-:W2:Y:S04]  /*7e350*/  LDL.LU R15, [R1+0xbfc] ;  /* 0x000bfc00010f7983 */ /* 0x000ea80000300800 */
[----:B------:R-:W2:Y:S01]  /*7e360*/  LDL.LU R0, [R1+0x2f0] ;  /* 0x0002f00001007983 */ /* 0x000ea20000300800 */
[----:B0-----:R-:W-:-:S03]  /*7e370*/  IMAD.WIDE R8, R24, 0x2, R6 ;  /* 0x0000000218087825 */ /* 0x001fc600078e0206 */
[----:B------:R-:W2:Y:S01]  /*7e380*/  LDL.LU R29, [R1+0xc00] ;  /* 0x000c0000011d7983 */ /* 0x000ea20000300800 */
[----:B---3--:R-:W-:-:S03]  /*7e390*/  PRMT R12, R21, 0x7632, R12 ;  /* 0x00007632150c7816 */ /* 0x008fc6000000000c */
[----:B------:R0:W-:Y:S02]  /*7e3a0*/  @P1 STG.E.U16 desc[UR58][R8.64], R21 ;  /* 0x0000001508001986 */ /* 0x0001e4000c10153a */
[----:B0-----:R-:W-:Y:S02]  /*7e3b0*/  IMAD.WIDE R8, R24, 0x2, R4 ;  /* 0x0000000218087825 */ /* 0x001fe400078e0204 */
[----:B------:R-:W3:Y:S04]  /*7e3c0*/  LDL.LU R24, [R1+0x304] ;  /* 0x0003040001187983 */ /* 0x000ee80000300800 */
[----:B------:R4:W-:Y:S04]  /*7e3d0*/  @P6 STG.E.U16 desc[UR58][R8.64], R12 ;  /* 0x0000000c08006986 */ /* 0x0009e8000c10153a */
[----:B------:R-:W3:Y:S01]  /*7e3e0*/  LDL.LU R21, [R1+0x209c] ;  /* 0x00209c0001157983 */ /* 0x000ee20000300800 */
[----:B----4-:R-:W-:Y:S01]  /*7e3f0*/  IMAD.WIDE R8, R13, 0x2, R6 ;  /* 0x000000020d087825 */ /* 0x010fe200078e0206 */
        /* <DEDUP_REMOVED lines=15> */
[C---:B------:R-:W-:Y:S01]  /*7e4f0*/  LOP3.LUT P5, RZ, R20.reuse, 0x20, RZ, 0xc0, !PT ;  /* 0x0000002014ff7812 */ /* 0x040fe200078ac0ff */
[----:B------:R-:W4:Y:S01]  /*7e500*/  LDL.LU R25, [R1+0x308] ;  /* 0x0003080001197983 */ /* 0x000f220000300800 */
[C---:B------:R-:W-:Y:S02]  /*7e510*/  LOP3.LUT P1, RZ, R20.reuse, 0x40, RZ, 0xc0, !PT ;  /* 0x0000004014ff7812 */ /* 0x040fe4000782c0ff */
[----:B------:R-:W-:Y:S01]  /*7e520*/  LOP3.LUT P6, RZ, R20, 0x80, RZ, 0xc0, !PT ;  /* 0x0000008014ff7812 */ /* 0x000fe200078cc0ff */
[----:B--2---:R-:W-:-:S06]  /*7e530*/  IMAD.WIDE R8, R19, 0x2, R6 ;  /* 0x0000000213087825 */ /* 0x004fcc00078e0206 */
        /* <DEDUP_REMOVED lines=11> */
[----:B0-----:R-:W-:Y:S01]  /*7e5f0*/  IMAD.WIDE R8, R29, 0x2, R6 ;  /* 0x000000021d087825 */ /* 0x001fe200078e0206 */
[----:B---3--:R-:W-:-:S04]  /*7e600*/  PRMT R10, R24, 0x7632, R10 ;  /* 0x00007632180a7816 */ /* 0x008fc8000000000a */
[----:B------:R0:W-:Y:S04]  /*7e610*/  @P5 STG.E.U16 desc[UR58][R8.64], R24 ;  /* 0x0000001808005986 */ /* 0x0001e8000c10153a */
[----:B0-----:R-:W2:Y:S01]  /*7e620*/  LDL.LU R24, [R1+0xc0c] ;  /* 0x000c0c0001187983 */ /* 0x001ea20000300800 */
[----:B------:R-:W-:-:S03]  /*7e630*/  IMAD.WIDE R8, R29, 0x2, R4 ;  /* 0x000000021d087825 */ /* 0x000fc600078e0204 */
[----:B------:R-:W3:Y:S04]  /*7e640*/  LDL.LU R19, [R1+0x2f8] ;  /* 0x0002f80001137983 */ /* 0x000ee80000300800 */
[----:B------:R4:W-:Y:S04]  /*7e650*/  @P1 STG.E.U16 desc[UR58][R8.64], R10 ;  /* 0x0000000a08001986 */ /* 0x0009e8000c10153a */
[----:B------:R-:W3:Y:S01]  /*7e660*/  LDL.LU R15, [R1+0xc10] ;  /* 0x000c1000010f7983 */ /* 0x000ee20000300800 */
        /* <DEDUP_REMOVED lines=14> */
[----:B------:R-:W-:Y:S01]  /*7e750*/  LOP3.LUT P6, RZ, R20, 0x1000, RZ, 0xc0, !PT ;  /* 0x0000100014ff7812 */ /* 0x000fe200078cc0ff */
        /* <DEDUP_REMOVED lines=9> */
[----:B------:R-:W-:Y:S01]  /*7e7f0*/  LOP3.LUT R11, R11, 0xfdffffff, RZ, 0xc0, !PT ;  /* 0xfdffffff0b0b7812 */ /* 0x000fe200078ec0ff */
[----:B--2---:R-:W-:-:S05]  /*7e800*/  IMAD.WIDE R8, R24, 0x2, R6 ;  /* 0x0000000218087825 */ /* 0x004fca00078e0206 */
[----:B---3--:R0:W-:Y:S01]  /*7e810*/  @P3 STG.E.U16 desc[UR58][R8.64], R19 ;  /* 0x0000001308003986 */ /* 0x0081e2000c10153a */
[----:B------:R-:W-:Y:S01]  /*7e820*/  PRMT R10, R19, 0x7632, R10 ;  /* 0x00007632130a7816 */ /* 0x000fe2000000000a */
[----:B0-----:R-:W-:Y:S02]  /*7e830*/  IMAD.WIDE R8, R24, 0x2, R4 ;  /* 0x0000000218087825 */ /* 0x001fe400078e0204 */
[----:B------:R-:W2:Y:S04]  /*7e840*/  LDL.LU R24, [R1+0xc20] ;  /* 0x000c200001187983 */ /* 0x000ea80000300800 */
[----:B------:R0:W-:Y:S02]  /*7e850*/  @P6 STG.E.U16 desc[UR58][R8.64], R10 ;  /* 0x0000000a08006986 */ /* 0x0001e4000c10153a */
[----:B0-----:R-:W-:Y:S01]  /*7e860*/  IMAD.WIDE R8, R15, 0x2, R6 ;  /* 0x000000020f087825 */ /* 0x001fe200078e0206 */
[----:B----4-:R-:W-:-:S04]  /*7e870*/  PRMT R10, R22, 0x7632, R10 ;  /* 0x00007632160a7816 */ /* 0x010fc8000000000a */
[----:B------:R0:W-:Y:S04]  /*7e880*/  @P1 STG.E.U16 desc[UR58][R8.64], R22 ;  /* 0x0000001608001986 */ /* 0x0001e8000c10153a */
[----:B0-----:R-:W3:Y:S01]  /*7e890*/  LDL.LU R22, [R1+0xc24] ;  /* 0x000c240001167983 */ /* 0x001ee20000300800 */
[----:B------:R-:W-:-:S03]  /*7e8a0*/  IMAD.WIDE R8, R15, 0x2, R4 ;  /* 0x000000020f087825 */ /* 0x000fc600078e0204 */
[----:B------:R-:W4:Y:S01]  /*7e8b0*/  LDL.LU R15, [R1+0x314] ;  /* 0x00031400010f7983 */ /* 0x000f220000300800 */
        /* <DEDUP_REMOVED lines=51> */
[----:B------:R-:W4:Y:S04]  /*7ebf0*/  LDL.LU R13, [R1+0xc34] ;  /* 0x000c3400010d7983 */ /* 0x000f280000300800 */
[----:B------:R-:W4:Y:S04]  /*7ec00*/  LDL.LU R27, [R1+0x31c] ;  /* 0x00031c00011b7983 */ /* 0x000f280000300800 */
[----:B------:R-:W4:Y:S04]  /*7ec10*/  LDL.LU R12, [R1+0xc38] ;  /* 0x000c3800010c7983 */ /* 0x000f280000300800 */
[----:B------:R-:W4:Y:S01]  /*7ec20*/  LDL.LU R19, [R1+0x340] ;  /* 0x0003400001137983 */ /* 0x000f220000300800 */
[----:B------:R-:W-:-:S02]  /*7ec30*/  LOP3.LUT P1, RZ, R20, 0x1000000, RZ, 0xc0, !PT ;  /* 0x0100000014ff7812 */ /* 0x000fc4000782c0ff */
[C---:B------:R-:W-:Y:S02]  /*7ec40*/  LOP3.LUT P4, RZ, R20.reuse, 0x2000000, RZ, 0xc0, !PT ;  /* 0x0200000014ff7812 */ /* 0x040fe4000788c0ff */
[----:B------:R-:W-:Y:S02]  /*7ec50*/  PRMT R10, R15, 0x7632, R10 ;  /* 0x000076320f0a7816 */ /* 0x000fe4000000000a */
[C---:B------:R-:W-:Y:S01]  /*7ec60*/  LOP3.LUT P5, RZ, R20.reuse, 0x4000000, RZ, 0xc0, !PT ;  /* 0x0400000014ff7812 */ /* 0x040fe200078ac0ff */
[----:B------:R-:W4:Y:S01]  /*7ec70*/  LDL.LU R15, [R1+0xc3c] ;  /* 0x000c3c00010f7983 */ /* 0x000f220000300800 */
[----:B------:R-:W-:-:S05]  /*7ec80*/  LOP3.LUT P2, RZ, R20, 0x8000000, RZ, 0xc0, !PT ;  /* 0x0800000014ff7812 */ /* 0x000fca000784c0ff */
[----:B------:R0:W-:Y:S02]  /*7ec90*/  @P1 STG.E.U16 desc[UR58][R8.64], R10 ;  /* 0x0000000a08001986 */ /* 0x0001e4000c10153a */
[----:B0-----:R-:W-:-:S05]  /*7eca0*/  IMAD.WIDE R8, R0, 0x2, R6 ;  /* 0x0000000200087825 */ /* 0x001fca00078e0206 */
[----:B------:R0:W-:Y:S01]  /*7ecb0*/  @P4 STG.E.U16 desc[UR58][R8.64], R29 ;  /* 0x0000001d08004986 */ /* 0x0001e2000c10153a */
[----:B------:R-:W-:Y:S01]  /*7ecc0*/  PRMT R10, R29, 0x7632, R10 ;  /* 0x000076321d0a7816 */ /* 0x000fe2000000000a */
[----:B0-----:R-:W-:Y:S02]  /*7ecd0*/  IMAD.WIDE R8, R0, 0x2, R4 ;  /* 0x0000000200087825 */ /* 0x001fe400078e0204 */
[----:B------:R-:W4:Y:S04]  /*7ece0*/  LDL.LU R0, [R1+0x330] ;  /* 0x0003300001007983 */ /* 0x000f280000300800 */
[----:B------:R2:W-:Y:S04]  /*7ecf0*/  @P5 STG.E.U16 desc[UR58][R8.64], R10 ;  /* 0x0000000a08005986 */ /* 0x0005e8000c10153a */
[----:B------:R-:W4:Y:S01]  /*7ed00*/  LDL.LU R29, [R1+0xca0] ;  /* 0x000ca000011d7983 */ /* 0x000f220000300800 */
[----:B------:R-:W-:-:S02]  /*7ed10*/  LOP3.LUT P6, RZ, R20, 0x10000000, RZ, 0xc0, !PT ;  /* 0x1000000014ff7812 */ /* 0x000fc400078cc0ff */
[----:B------:R-:W-:Y:S02]  /*7ed20*/  LOP3.LUT P3, RZ, R20, 0x20000000, RZ, 0xc0, !PT ;  /* 0x2000000014ff7812 */ /* 0x000fe4000786c0ff */
[----:B------:R-:W-:Y:S01]  /*7ed30*/  LOP3.LUT R11, R11, 0xffdfffff, RZ, 0xc0, !PT ;  /* 0xffdfffff0b0b7812 */ /* 0x000fe200078ec0ff */
[----:B--2---:R-:W-:-:S05]  /*7ed40*/  IMAD.WIDE R8, R25, 0x2, R6 ;  /* 0x0000000219087825 */ /* 0x004fca00078e0206 */
[----:B---3--:R0:W-:Y:S02]  /*7ed50*/  @P2 STG.E.U16 desc[UR58][R8.64], R22 ;  /* 0x0000001608002986 */ /* 0x0081e4000c10153a */
[----:B0-----:R-:W-:Y:S02]  /*7ed60*/  IMAD.WIDE R8, R25, 0x2, R4 ;  /* 0x0000000219087825 */ /* 0x001fe400078e0204 */
[----:B------:R-:W2:Y:S01]  /*7ed70*/  LDL.LU R25, [R1+0x344] ;  /* 0x0003440001197983 */ /* 0x000ea20000300800 */
[----:B------:R-:W-:-:S03]  /*7ed80*/  PRMT R10, R22, 0x7632, R10 ;  /* 0x00007632160a7816 */ /* 0x000fc6000000000a */
[----:B------:R-:W3:Y:S04]  /*7ed90*/  LDL.LU R22, [R1+0x2094] ;  /* 0x0020940001167983 */ /* 0x000ee80000300800 */
[----:B------:R4:W-:Y:S02]  /*7eda0*/  @P6 STG.E.U16 desc[UR58][R8.64], R10 ;  /* 0x0000000a08006986 */ /* 0x0009e4000c10153a */
[----:B----4-:R-:W-:Y:S01]  /*7edb0*/  IMAD.WIDE R8, R16, 0x2, R6 ;  /* 0x0000000210087825 */ /* 0x010fe200078e0206 */
[----:B------:R-:W-:-:S04]  /*7edc0*/  PRMT R10, R24, 0x7632, R10 ;  /* 0x00007632180a7816 */ /* 0x000fc8000000000a */
[----:B------:R0:W-:Y:S04]  /*7edd0*/  @P3 STG.E.U16 desc[UR58][R8.64], R24 ;  /* 0x0000001808003986 */ /* 0x0001e8000c10153a */
[----:B0-----:R-:W4:Y:S01]  /*7ede0*/  LDL.LU R24, [R1+0xca4] ;  /* 0x000ca40001187983 */ /* 0x001f220000300800 */
[----:B------:R-:W-:-:S03]  /*7edf0*/  IMAD.WIDE R8, R16, 0x2, R4 ;  /* 0x0000000210087825 */ /* 0x000fc600078e0204 */
[----:B------:R-:W3:Y:S01]  /*7ee00*/  LDL.LU R16, [R1+0x334] ;  /* 0x0003340001107983 */ /* 0x000ee20000300800 */
[----:B------:R-:W-:-:S13]  /*7ee10*/  LOP3.LUT P0, RZ, R21, 0x8, RZ, 0xc0, !PT ;  /* 0x0000000815ff7812 */ /* 0x000fda000780c0ff */
        /* <DEDUP_REMOVED lines=37> */
[C---:B------:R-:W-:Y:S02]  /*7f070*/  LOP3.LUT P2, RZ, R21.reuse, 0x40, RZ, 0xc0, !PT ;  /* 0x0000004015ff7812 */ /* 0x040fe4000784c0ff */
[----:B------:R-:W-:Y:S02]  /*7f080*/  LOP3.LUT P6, RZ, R21, 0x80, RZ, 0xc0, !PT ;  /* 0x0000008015ff7812 */ /* 0x000fe400078cc0ff */
[----:B--2---:R0:W-:Y:S01]  /*7f090*/  @P5 STG.E.U16 desc[UR58][R8.64], R25 ;  /* 0x0000001908005986 */ /* 0x0041e2000c10153a */
[----:B------:R-:W-:-:S03]  /*7f0a0*/  PRMT R10, R25, 0x7632, R10 ;  /* 0x00007632190a7816 */ /* 0x000fc6000000000a */
[----:B0-----:R-:W2:Y:S04]  /*7f0b0*/  LDL.LU R25, [R1+0xcac] ;  /* 0x000cac0001197983 */ /* 0x001ea80000300800 */
[----:B------:R-:W2:Y:S01]  /*7f0c0*/  LDL.LU R12, [R1+0x338] ;  /* 0x00033800010c7983 */ /* 0x000ea20000300800 */
[----:B------:R-:W-:-:S03]  /*7f0d0*/  IMAD.WIDE R8, R29, 0x2, R4 ;  /* 0x000000021d087825 */ /* 0x000fc600078e0204 */
[----:B------:R-:W2:Y:S04]  /*7f0e0*/  LDL.LU R15, [R1+0xcb0] ;  /* 0x000cb000010f7983 */ /* 0x000ea80000300800 */
[----:B------:R4:W-:Y:S02]  /*7f0f0*/  @P2 STG.E.U16 desc[UR58][R8.64], R10 ;  /* 0x0000000a08002986 */ /* 0x0009e4000c10153a */
[----:B----4-:R-:W-:-:S05]  /*7f100*/  IMAD.WIDE R8, R24, 0x2, R6 ;  /* 0x0000000218087825 */ /* 0x010fca00078e0206 */
[----:B---3--:R0:W-:Y:S02]  /*7f110*/  @P6 STG.E.U16 desc[UR58][R8.64], R16 ;  /* 0x0000001008006986 */ /* 0x0081e4000c10153a */
        /* <DEDUP_REMOVED lines=22> */
[----:B------:R0:W-:Y:S02]  /*7f280*/  @P1 STG.E.U16 desc[UR58][R8.64], R12 ;  /* 0x0000000c08001986 */ /* 0x0001e4000c10153a */
        /* <DEDUP_REMOVED lines=46> */
[----:B0-----:R-:W-:Y:S02]  /*7f570*/  IMAD.WIDE R8, R13, 0x2, R4 ;  /* 0x000000020d087825 */ /* 0x001fe400078e0204 */
[----:B------:R-:W4:Y:S04]  /*7f580*/  LDL.LU R27, [R1+0xccc] ;  /* 0x000ccc00011b7983 */ /* 0x000f280000300800 */
[----:B------:R0:W-:Y:S04]  /*7f590*/  @P3 STG.E.U16 desc[UR58][R8.64], R10 ;  /* 0x0000000a08003986 */ /* 0x0001e8000c10153a */
[----:B------:R-:W4:Y:S01]  /*7f5a0*/  LDL.LU R19, [R1+0x358] ;  /* 0x0003580001137983 */ /* 0x000f220000300800 */
[----:B0-----:R-:W-:-:S02]  /*7f5b0*/  PRMT R10, R22, 0x7632, R10 ;  /* 0x00007632160a7816 */ /* 0x001fc4000000000a */
[C---:B------:R-:W-:Y:S02]  /*7f5c0*/  LOP3.LUT P1, RZ, R21.reuse, 0x400000, RZ, 0xc0, !PT ;  /* 0x0040000015ff7812 */ /* 0x040fe4000782c0ff */
[----:B------:R-:W-:Y:S01]  /*7f5d0*/  LOP3.LUT P6, RZ, R21, 0x800000, RZ, 0xc0, !PT ;  /* 0x0080000015ff7812 */ /* 0x000fe200078cc0ff */
[----:B--2---:R-:W-:-:S05]  /*7f5e0*/  IMAD.WIDE R8, R25, 0x2, R6 ;  /* 0x0000000219087825 */ /* 0x004fca00078e0206 */
[----:B------:R0:W-:Y:S04]  /*7f5f0*/  @P5 STG.E.U16 desc[UR58][R8.64], R22 ;  /* 0x0000001608005986 */ /* 0x0001e8000c10153a */
[----:B0-----:R-:W2:Y:S01]  /*7f600*/  LDL.LU R22, [R1+0x2090] ;  /* 0x0020900001167983 */ /* 0x001ea20000300800 */
[----:B------:R-:W-:-:S03]  /*7f610*/  IMAD.WIDE R8, R25, 0x2, R4 ;  /* 0x0000000219087825 */ /* 0x000fc600078e0204 */
[----:B------:R-:W2:Y:S04]  /*7f620*/  LDL.LU R13, [R1+0xcd0] ;  /* 0x000cd000010d7983 */ /* 0x000ea80000300800 */
[----:B------:R3:W-:Y:S04]  /*7f630*/  @P1 STG.E.U16 desc[UR58][R8.64], R10 ;  /* 0x0000000a08001986 */ /* 0x0007e8000c10153a */
[----:B------:R-:W2:Y:S01]  /*7f640*/  LDL.LU R25, [R1+0x36c] ;  /* 0x00036c0001197983 */ /* 0x000ea20000300800 */
[----:B---3--:R-:W-:-:S05]  /*7f650*/  IMAD.WIDE R8, R24, 0x2, R6 ;  /* 0x0000000218087825 */ /* 0x008fca00078e0206 */
[----:B------:R0:W-:Y:S02]  /*7f660*/  @P6 STG.E.U16 desc[UR58][R8.64], R15 ;  /* 0x0000000f08006986 */ /* 0x0001e4000c10153a */
[----:B0-----:R-:W-:Y:S02]  /*7f670*/  IMAD.WIDE R8, R24, 0x2, R4 ;  /* 0x0000000218087825 */ /* 0x001fe400078e0204 */
[----:B------:R-:W3:Y:S01]  /*7f680*/  LDL.LU R24, [R1+0xcd4] ;  /* 0x000cd40001187983 */ /* 0x000ee20000300800 */
[----:B------:R-:W-:Y:S02]  /*7f690*/  LOP3.LUT R11, R11, 0xffffdfff, RZ, 0xc0, !PT ;  /* 0xffffdfff0b0b7812 */ /* 0x000fe400078ec0ff */
[C---:B------:R-:W-:Y:S01]  /*7f6a0*/  LOP3.LUT P2, RZ, R21.reuse, 0x1000000, RZ, 0xc0, !PT ;  /* 0x0100000015ff7812 */ /* 0x040fe2000784c0ff */
[----:B------:R-:W3:Y:S01]  /*7f6b0*/  LDL.LU R16, [R1+0xcd8] ;  /* 0x000cd80001107983 */ /* 0x000ee20000300800 */
[----:B------:R-:W-:Y:S02]  /*7f6c0*/  LOP3.LUT P4, RZ, R21, 0x2000000, RZ, 0xc0, !PT ;  /* 0x0200000015ff7812 */ /* 0x000fe4000788c0ff */
[----:B------:R-:W-:-:S02]  /*7f6d0*/  PRMT R10, R15, 0x7632, R10 ;  /* 0x000076320f0a7816 */ /* 0x000fc4000000000a */
[C---:B------:R-:W-:Y:S01]  /*7f6e0*/  LOP3.LUT P5, RZ, R21.reuse, 0x4000000, RZ, 0xc0, !PT ;  /* 0x0400000015ff7812 */ /* 0x040fe200078ac0ff */
[----:B------:R-:W3:Y:S01]  /*7f6f0*/  LDL.LU R15, [R1+0x380] ;  /* 0x00038000010f7983 */ /* 0x000ee20000300800 */
[----:B------:R-:W-:-:S05]  /*7f700*/  LOP3.LUT P3, RZ, R21, 0x8000000, RZ, 0xc0, !PT ;  /* 0x0800000015ff7812 */ /* 0x000fca000786c0ff */
[----:B------:R4:W-:Y:S01]  /*7f710*/  @P2 STG.E.U16 desc[UR58][R8.64], R10 ;  /* 0x0000000a08002986 */ /* 0x0009e2000c10153a */
[C---:B------:R-:W-:Y:S02]  /*7f720*/  LOP3.LUT P6, RZ, R21.reuse, 0x10000000, RZ, 0xc0, !PT ;  /* 0x1000000015ff7812 */ /* 0x040fe400078cc0ff */
[----:B------:R-:W-:Y:S01]  /*7f730*/  LOP3.LUT P1, RZ, R21, 0x20000000, RZ, 0xc0, !PT ;  /* 0x2000000015ff7812 */ /* 0x000fe2000782c0ff */
[----:B----4-:R-:W-:-:S05]  /*7f740*/  IMAD.WIDE R8, R0, 0x2, R6 ;  /* 0x0000000200087825 */ /* 0x010fca00078e0206 */
[----:B------:R0:W-:Y:S01]  /*7f750*/  @P4 STG.E.U16 desc[UR58][R8.64], R29 ;  /* 0x0000001d08004986 */ /* 0x0001e2000c10153a */
[----:B------:R-:W-:Y:S01]  /*7f760*/  PRMT R10, R29, 0x7632, R10 ;  /* 0x000076321d0a7816 */ /* 0x000fe2000000000a */
[----:B0-----:R-:W-:Y:S01]  /*7f770*/  IMAD.WIDE R8, R0, 0x2, R4 ;  /* 0x0000000200087825 */ /* 0x001fe200078e0204 */
[----:B------:R-:W-:Y:S01]  /*7f780*/  LOP3.LUT P4, RZ, R21, 0x40000000, RZ, 0xc0, !PT ;  /* 0x4000000015ff7812 */ /* 0x000fe2000788c0ff */
[----:B------:R-:W4:Y:S04]  /*7f790*/  LDL.LU R0, [R1+0xcdc] ;  /* 0x000cdc0001007983 */ /* 0x000f280000300800 */
[----:B------:R0:W-:Y:S04]  /*7f7a0*/  @P5 STG.E.U16 desc[UR58][R8.64], R10 ;  /* 0x0000000a08005986 */ /* 0x0001e8000c10153a */
[----:B------:R-:W4:Y:S01]  /*7f7b0*/  LDL.LU R29, [R1+0x370] ;  /* 0x00037000011d7983 */ /* 0x000f220000300800 */
[----:B0-----:R-:W-:-:S05]  /*7f7c0*/  IMAD.WIDE R8, R27, 0x2, R6 ;  /* 0x000000021b087825 */ /* 0x001fca00078e0206 */
[----:B------:R0:W-:Y:S01]  /*7f7d0*/  @P3 STG.E.U16 desc[UR58][R8.64], R19 ;  /* 0x0000001308003986 */ /* 0x0001e2000c10153a */
[----:B------:R-:W-:Y:S01]  /*7f7e0*/  PRMT R10, R19, 0x7632, R10 ;  /* 0x00007632130a7816 */ /* 0x000fe2000000000a */
[----:B0-----:R-:W-:Y:S02]  /*7f7f0*/  IMAD.WIDE R8, R27, 0x2, R4 ;  /* 0x000000021b087825 */ /* 0x001fe400078e0204 */
[----:B------:R-:W4:Y:S04]  /*7f800*/  LDL.LU R27, [R1+0xce0] ;  /* 0x000ce000011b7983 */ /* 0x000f280000300800 */
        /* <DEDUP_REMOVED lines=10> */
[----:B0-----:R-:W-:Y:S01]  /*7f8b0*/  IMAD.WIDE R8, R13, 0x2, R6 ;  /* 0x000000020d087825 */ /* 0x001fe200078e0206 */
[----:B------:R-:W-:Y:S02]  /*7f8c0*/  LOP3.LUT R11, R11, 0xfffeffff, RZ, 0xc0, !PT ;  /* 0xfffeffff0b0b7812 */ /* 0x000fe400078ec0ff */
[----:B------:R-:W-:Y:S02]  /*7f8d0*/  PRMT R10, R25, 0x7632, R10 ;  /* 0x00007632190a7816 */ /* 0x000fe4000000000a */
[----:B------:R0:W-:Y:S07]  /*7f8e0*/  @P1 STG.E.U16 desc[UR58][R8.64], R25 ;  /* 0x0000001908001986 */ /* 0x0001ee000c10153a */
[----:B------:R-:W-:-:S02]  /*7f8f0*/  @P0 LOP3.LUT R11, R11, 0x10000, RZ, 0xfc, !PT ;  /* 0x000100000b0b0812 */ /* 0x000fc400078efcff */
[----:B------:R-:W-:Y:S01]  /*7f900*/  LOP3.LUT P0, RZ, R21, 0x80000000, RZ, 0xc0, !PT ;  /* 0x8000000015ff7812 */ /* 0x000fe2000780c0ff */
[----:B0-----:R-:W-:Y:S01]  /*7f910*/  IMAD.WIDE R8, R13, 0x2, R4 ;  /* 0x000000020d087825 */ /* 0x001fe200078e0204 */
[----:B------:R-:W2:Y:S04]  /*7f920*/  LDL.LU R25, [R1+0xce4] ;  /* 0x000ce40001197983 */ /* 0x000ea80000300800 */
[----:B------:R3:W-:Y:S04]  /*7f930*/  @P4 STG.E.U16 desc[UR58][R8.64], R10 ;  /* 0x0000000a08004986 */ /* 0x0007e8000c10153a */
[----:B------:R-:W2:Y:S01]  /*7f940*/  LDL.LU R19, [R1+0x374] ;  /* 0x0003740001137983 */ /* 0x000ea20000300800 */
[----:B---3--:R-:W-:Y:S01]  /*7f950*/  IMAD.WIDE R8, R24, 0x2, R6 ;  /* 0x0000000218087825 */ /* 0x008fe200078e0206 */
[----:B------:R-:W-:-:S04]  /*7f960*/  PRMT R10, R23, 0x7632, R10 ;  /* 0x00007632170a7816 */ /* 0x000fc8000000000a */
[----:B------:R0:W-:Y:S04]  /*7f970*/  @P0 STG.E.U16 desc[UR58][R8.64], R23 ;  /* 0x0000001708000986 */ /* 0x0001e8000c10153a */
[----:B0-----:R-:W3:Y:S01]  /*7f980*/  LDL.LU R23, [R1+0x208c] ;  /* 0x00208c0001177983 */ /* 0x001ee20000300800 */
[C---:B------:R-:W-:Y:S01]  /*7f990*/  LOP3.LUT P0, RZ, R11.reuse, 0x10000, RZ, 0xc0, !PT ;  /* 0x000100000bff7812 */ /* 0x040fe2000780c0ff */
[----:B------:R-:W-:Y:S02]  /*7f9a0*/  IMAD.WIDE R8, R24, 0x2, R4 ;  /* 0x0000000218087825 */ /* 0x000fe400078e0204 */
[----:B------:R-:W2:Y:S04]  /*7f9b0*/  LDL.LU R24, [R1+0xce8] ;  /* 0x000ce80001187983 */ /* 0x000ea80000300800 */
[----:B------:R-:W2:Y:S06]  /*7f9c0*/  LDL.LU R13, [R1+0x388] ;  /* 0x00038800010d7983 */ /* 0x000eac0000300800 */
[----:B------:R0:W-:Y:S01]  /*7f9d0*/  @P0 STG.E.U16 desc[UR58][R8.64], R10 ;  /* 0x0000000a08000986 */ /* 0x0001e2000c10153a */
[----:B------:R-:W-:Y:S01]  /*7f9e0*/  LOP3.LUT P0, RZ, R11, 0x8000, RZ, 0xc0, !PT ;  /* 0x000080000bff7812 */ /* 0x000fe2000780c0ff */
[----:B0-----:R-:W-:-:S12]  /*7f9f0*/  IMAD.WIDE R8, R16, 0x2, R6 ;  /* 0x0000000210087825 */ /* 0x001fd800078e0206 */
[----:B------:R0:W-:Y:S01]  /*7fa00*/  @P0 STG.E.U16 desc[UR58][R8.64], R15 ;  /* 0x0000000f08000986 */ /* 0x0001e2000c10153a */
[----:B------:R-:W-:Y:S02]  /*7fa10*/  LOP3.LUT P0, RZ, R11, 0x4000, RZ, 0xc0, !PT ;  /* 0x000040000bff7812 */ /* 0x000fe4000780c0ff */
[----:B------:R-:W-:Y:S01]  /*7fa20*/  PRMT R10, R15, 0x7632, R10 ;  /* 0x000076320f0a7816 */ /* 0x000fe2000000000a */
[----:B0-----:R-:W-:-:S10]  /*7fa30*/  IMAD.WIDE R8, R16, 0x2, R4 ;  /* 0x0000000210087825 */ /* 0x001fd400078e0204 */
[----:B------:R4:W-:Y:S01]  /*7fa40*/  @P0 STG.E.U16 desc[UR58][R8.64], R10 ;  /* 0x0000000a08000986 */ /* 0x0009e2000c10153a */
[----:B------:R-:W-:Y:S02]  /*7fa50*/  LOP3.LUT P0, RZ, R11, 0x2000, RZ, 0xc0, !PT ;  /* 0x000020000bff7812 */ /* 0x000fe4000780c0ff */
[C---:B------:R-:W-:Y:S02]  /*7fa60*/  LOP3.LUT P2, RZ, R22.reuse, 0x10, RZ, 0xc0, !PT ;  /* 0x0000001016ff7812 */ /* 0x040fe4000784c0ff */
[----:B------:R-:W-:Y:S01]  /*7fa70*/  LOP3.LUT P5, RZ, R22, 0x20, RZ, 0xc0, !PT ;  /* 0x0000002016ff7812 */ /* 0x000fe200078ac0ff */
[----:B----4-:R-:W-:Y:S01]  /*7fa80*/  IMAD.WIDE R8, R0, 0x2, R6 ;  /* 0x0000000200087825 */ /* 0x010fe200078e0206 */
[----:B------:R-:W-:-:S07]  /*7fa90*/  PRMT R10, R29, 0x7632, R10 ;  /* 0x000076321d0a7816 */ /* 0x000fce000000000a */
[----:B------:R0:W-:Y:S01]  /*7faa0*/  @P0 STG.E.U16 desc[UR58][R8.64], R29 ;  /* 0x0000001d08000986 */ /* 0x0001e2000c10153a */
[----:B------:R-:W-:Y:S01]  /*7fab0*/  LOP3.LUT P3, RZ, R22, 0x40, RZ, 0xc0, !PT ;  /* 0x0000004016ff7812 */ /* 0x000fe2000786c0ff */
[----:B0-----:R-:W-:-:S05]  /*7fac0*/  IMAD.WIDE R8, R0, 0x2, R4 ;  /* 0x0000000200087825 */ /* 0x001fca00078e0204 */
[----:B------:R0:W-:Y:S01]  /*7fad0*/  @P2 STG.E.U16 desc[UR58][R8.64], R10 ;  /* 0x0000000a08002986 */ /* 0x0001e2000c10153a */
[----:B------:R-:W-:Y:S01]  /*7fae0*/  LOP3.LUT P6, RZ, R22, 0x80, RZ, 0xc0, !PT ;  /* 0x0000008016ff7812 */ /* 0x000fe200078cc0ff */
[----:B0-----:R-:W-:-:S05]  /*7faf0*/  IMAD.WIDE R8, R27, 0x2, R6 ;  /* 0x000000021b087825 */ /* 0x001fca00078e0206 */
[----:B---3--:R0:W-:Y:S01]  /*7fb00*/  @P5 STG.E.U16 desc[UR58][R8.64], R23 ;  /* 0x0000001708005986 */ /* 0x0081e2000c10153a */
[----:B------:R-:W-:Y:S01]  /*7fb10*/  PRMT R10, R23, 0x7632, R10 ;  /* 0x00007632170a7816 */ /* 0x000fe2000000000a */
[----:B0-----:R-:W-:Y:S02]  /*7fb20*/  IMAD.WIDE R8, R27, 0x2, R4 ;  /* 0x000000021b087825 */ /* 0x001fe400078e0204 */
[----:B------:R-:W3:Y:S04]  /*7fb30*/  LDL.LU R23, [R1+0x2088] ;  /* 0x0020880001177983 */ /* 0x000ee80000300800 */
[----:B------:R2:W-:Y:S04]  /*7fb40*/  @P3 STG.E.U16 desc[UR58][R8.64], R10 ;  /* 0x0000000a08003986 */ /* 0x0005e8000c10153a */
[----:B------:R-:W4:Y:S01]  /*7fb50*/  LDL.LU R29, [R1+0xcec] ;  /* 0x000cec00011d7983 */ /* 0x000f220000300800 */
[----:B--2---:R-:W-:-:S05]  /*7fb60*/  IMAD.WIDE R8, R25, 0x2, R6 ;  /* 0x0000000219087825 */ /* 0x004fca00078e0206 */
[----:B------:R0:W-:Y:S02]  /*7fb70*/  @P6 STG.E.U16 desc[UR58][R8.64], R19 ;  /* 0x0000001308006986 */ /* 0x0001e4000c10153a */
[----:B0-----:R-:W-:Y:S02]  /*7fb80*/  IMAD.WIDE R8, R25, 0x2, R4 ;  /* 0x0000000219087825 */ /* 0x001fe400078e0204 */
[----:B------:R-:W2:Y:S04]  /*7fb90*/  LDL.LU R25, [R1+0x378] ;  /* 0x0003780001197983 */ /* 0x000ea80000300800 */
[----:B------:R-:W3:Y:S04]  /*7fba0*/  LDL.LU R16, [R1+0xcf0] ;  /* 0x000cf00001107983 */ /* 0x000ee80000300800 */
[----:B------:R-:W3:Y:S04]  /*7fbb0*/  LDL.LU R27, [R1+0x38c] ;  /* 0x00038c00011b7983 */ /* 0x000ee80000300800 */
[----:B------:R-:W3:Y:S01]  /*7fbc0*/  LDL.LU R15, [R1+0xcf4] ;  /* 0x000cf400010f7983 */ /* 0x000ee20000300800 */
[----:B------:R-:W-:-:S03]  /*7fbd0*/  LOP3.LUT P1, RZ, R22, 0x100, RZ, 0xc0, !PT ;  /* 0x0000010016ff7812 */ /* 0x000fc6000782c0ff */
[----:B------:R-:W3:Y:S01]  /*7fbe0*/  LDL.LU R0, [R1+0x37c] ;  /* 0x00037c0001007983 */ /* 0x000ee20000300800 */
[----:B------:R-:W-:Y:S02]  /*7fbf0*/  LOP3.LUT P4, RZ, R22, 0x200, RZ, 0xc0, !PT ;  /* 0x0000020016ff7812 */ /* 0x000fe4000788c0ff */
[----:B------:R-:W-:-:S07]  /*7fc00*/  PRMT R10, R19, 0x7632, R10 ;  /* 0x00007632130a7816 */ /* 0x000fce000000000a */
[----:B------:R0:W-:Y:S02]  /*7fc10*/  @P1 STG.E.U16 desc[UR58][R8.64], R10 ;  /* 0x0000000a08001986 */ /* 0x0001e4000c10153a */
[----:B0-----:R-:W-:-:S05]  /*7fc20*/  IMAD.WIDE R8, R24, 0x2, R6 ;  /* 0x0000000218087825 */ /* 0x001fca00078e0206 */
[----:B------:R0:W-:Y:S02]  /*7fc30*/  @P4 STG.E.U16 desc[UR58][R8.64], R13 ;  /* 0x0000000d08004986 */ /* 0x0001e4000c10153a */
[----:B0-----:R-:W-:Y:S02]  /*7fc40*/  IMAD.WIDE R8, R24, 0x2, R4 ;  /* 0x0000000218087825 */ /* 0x001fe400078e0204 */
[----:B------:R-:W3:Y:S04]  /*7fc50*/  LDL.LU R24, [R1+0xcf8] ;  /* 0x000cf80001187983 */ /* 0x000ee80000300800 */
[----:B------:R-:W3:Y:S01]  /*7fc60*/  LDL.LU R21, [R1+0x3a0] ;  /* 0x0003a00001157983 */ /* 0x000ee20000300800 */
[C---:B------:R-:W-:Y:S02]  /*7fc70*/  LOP3.LUT P5, RZ, R22.reuse, 0x400, RZ, 0xc0, !PT ;  /* 0x0000040016ff7812 */ /* 0x040fe400078ac0ff */
[----:B------:R-:W-:Y:S01]  /*7fc80*/  LOP3.LUT P2, RZ, R22, 0x800, RZ, 0xc0, !PT ;  /* 0x0000080016ff7812 */ /* 0x000fe2000784c0ff */
[----:B------:R-:W3:Y:S01]  /*7fc90*/  LDL.LU R12, [R1+0xcfc] ;  /* 0x000cfc00010c7983 */ /* 0x000ee20000300800 */
[----:B------:R-:W-:-:S03]  /*7fca0*/  PRMT R10, R13, 0x7632, R10 ;  /* 0x000076320d0a7816 */ /* 0x000fc6000000000a */
[----:B------:R-:W3:Y:S01]  /*7fcb0*/  LDL.LU R19, [R1+0x390] ;  /* 0x0003900001137983 */ /* 0x000ee20000300800 */
[----:B------:R-:W-:-:S05]  /*7fcc0*/  LOP3.LUT P6, RZ, R22, 0x1000, RZ, 0xc0, !PT ;  /* 0x0000100016ff7812 */ /* 0x000fca00078cc0ff */
[----:B------:R4:W-:Y:S01]  /*7fcd0*/  @P5 STG.E.U16 desc[UR58][R8.64], R10 ;  /* 0x0000000a08005986 */ /* 0x0009e2000c10153a */
[----:B------:R-:W-:Y:S02]  /*7fce0*/  LOP3.LUT P3, RZ, R22, 0x2000, RZ, 0xc0, !PT ;  /* 0x0000200016ff7812 */ /* 0x000fe4000786c0ff */
[----:B------:R-:W-:Y:S01]  /*7fcf0*/  LOP3.LUT R11, R11, 0xfffffdff, RZ, 0xc0, !PT ;  /* 0xfffffdff0b0b7812 */ /* 0x000fe200078ec0ff */
[----:B----4-:R-:W-:-:S05]  /*7fd00*/  IMAD.WIDE R8, R29, 0x2, R6 ;  /* 0x000000021d087825 */ /* 0x010fca00078e0206 */
[----:B--2---:R0:W-:Y:S01]  /*7fd10*/  @P2 STG.E.U16 desc[UR58][R8.64], R25 ;  /* 0x0000001908002986 */ /* 0x0041e2000c10153a */
[----:B------:R-:W-:Y:S01]  /*7fd20*/  PRMT R10, R25, 0x7632, R10 ;  /* 0x00007632190a7816 */ /* 0x000fe2000000000a */
[----:B0-----:R-:W-:Y:S02]  /*7fd30*/  IMAD.WIDE R8, R29, 0x2, R4 ;  /* 0x000000021d087825 */ /* 0x001fe400078e0204 */
[----:B------:R-:W2:Y:S04]  /*7fd40*/  LDL.LU R29, [R1+0xd00] ;  /* 0x000d0000011d7983 */ /* 0x000ea80000300800 */
[----:B------:R-:W4:Y:S04]  /*7fd50*/  LDL.LU R13, [R1+0x3a4] ;  /* 0x0003a400010d7983 */ /* 0x000f280000300800 */
[----:B------:R3:W-:Y:S04]  /*7fd60*/  @P6 STG.E.U16 desc[UR58][R8.64], R10 ;  /* 0x0000000a08006986 */ /* 0x0007e8000c10153a */
[----:B------:R-:W4:Y:S01]  /*7fd70*/  LDL.LU R25, [R1+0x2084] ;  /* 0x0020840001197983 */ /* 0x000f220000300800 */
[----:B---3--:R-:W-:Y:S01]  /*7fd80*/  IMAD.WIDE R8, R16, 0x2, R6 ;  /* 0x0000000210087825 */ /* 0x008fe200078e0206 */
[----:B------:R-:W-:-:S04]  /*7fd90*/  PRMT R10, R27, 0x7632, R10 ;  /* 0x000076321b0a7816 */ /* 0x000fc8000000000a */
[----:B------:R0:W-:Y:S04]  /*7fda0*/  @P3 STG.E.U16 desc[UR58][R8.64], R27 ;  /* 0x0000001b08003986 */ /* 0x0001e8000c10153a */
[----:B0-----:R-:W3:Y:S01]  /*7fdb0*/  LDL.LU R27, [R1+0xd04] ;  /* 0x000d0400011b7983 */ /* 0x001ee20000300800 */
[----:B------:R-:W-:-:S03]  /*7fdc0*/  IMAD.WIDE R8, R16, 0x2, R4 ;  /* 0x0000000210087825 */ /* 0x000fc600078e0204 */
[----:B------:R-:W3:Y:S01]  /*7fdd0*/  LDL.LU R16, [R1+0x394] ;  /* 0x0003940001107983 */ /* 0x000ee20000300800 */
[----:B------:R-:W-:-:S13]  /*7fde0*/  LOP3.LUT P0, RZ, R23, 0x20, RZ, 0xc0, !PT ;  /* 0x0000002017ff7812 */ /* 0x000fda000780c0ff */
        /* <DEDUP_REMOVED lines=28> */
[----:B0-----:R-:W-:Y:S01]  /*7ffb0*/  IMAD.WIDE R8, R24, 0x2, R4 ;  /* 0x0000000218087825 */ /* 0x001fe200078e0204 */
[----:B------:R-:W-:Y:S01]  /*7ffc0*/  LOP3.LUT P2, RZ, R22, 0x40000, RZ, 0xc0, !PT ;  /* 0x0004000016ff7812 */ /* 0x000fe2000784c0ff */
[----:B------:R-:W3:Y:S08]  /*7ffd0*/  LDL.LU R24, [R1+0x2080] ;  /* 0x0020800001187983 */ /* 0x000ef00000300800 */
        /* <DEDUP_REMOVED lines=8> */
[----:B--2---:R-:W-:-:S05]  /*80060*/  IMAD.WIDE R8, R29, 0x2, R6 ;  /* 0x000000021d087825 */ /* 0x004fca00078e0206 */
[----:B----4-:R0:W-:Y:S01]  /*80070*/  @P5 STG.E.U16 desc[UR58][R8.64], R13 ;  /* 0x0000000d08005986 */ /* 0x0101e2000c10153a */
[----:B------:R-:W-:Y:S01]  /*80080*/  PRMT R10, R13, 0x7632, R10 ;  /* 0x000076320d0a7816 */ /* 0x000fe2000000000a */
[----:B0-----:R-:W-:Y:S02]  /*80090*/  IMAD.WIDE R8, R29, 0x2, R4 ;  /* 0x000000021d087825 */ /* 0x001fe400078e0204 */
[----:B------:R-:W2:Y:S04]  /*800a0*/  LDL.LU R29, [R1+0xd0c] ;  /* 0x000d0c00011d7983 */ /* 0x000ea80000300800 */
[----:B------:R-:W4:Y:S04]  /*800b0*/  LDL.LU R12, [R1+0x398] ;  /* 0x00039800010c7983 */ /* 0x000f280000300800 */
[----:B------:R3:W-:Y:S04]  /*800c0*/  @P2 STG.E.U16 desc[UR58][R8.64], R10 ;  /* 0x0000000a08002986 */ /* 0x0007e8000c10153a */
[----:B------:R-:W4:Y:S01]  /*800d0*/  LDL.LU R19, [R1+0xd10] ;  /* 0x000d100001137983 */ /* 0x000f220000300800 */
[----:B---3--:R-:W-:-:S05]  /*800e0*/  IMAD.WIDE R8, R27, 0x2, R6 ;  /* 0x000000021b087825 */ /* 0x008fca00078e0206 */
[----:B------:R0:W-:Y:S02]  /*800f0*/  @P6 STG.E.U16 desc[UR58][R8.64], R16 ;  /* 0x0000001008006986 */ /* 0x0001e4000c10153a */
[----:B0-----:R-:W-:Y:S02]  /*80100*/  IMAD.WIDE R8, R27, 0x2, R4 ;  /* 0x000000021b087825 */ /* 0x001fe400078e0204 */
[----:B------:R-:W3:Y:S04]  /*80110*/  LDL.LU R27, [R1+0x3ac] ;  /* 0x0003ac00011b7983 */ /* 0x000ee80000300800 */
[----:B------:R-:W3:Y:S01]  /*80120*/  LDL.LU R13, [R1+0xd14] ;  /* 0x000d1400010d7983 */ /* 0x000ee20000300800 */
[----:B------:R-:W-:Y:S02]  /*80130*/  LOP3.LUT P0, RZ, R23, 0x2000, RZ, 0xc0, !PT ;  /* 0x0000200017ff7812 */ /* 0x000fe4000780c0ff */
[----:B------:R-:W-:Y:S01]  /*80140*/  LOP3.LUT R11, R11, 0xffffffdf, RZ, 0xc0, !PT ;  /* 0xffffffdf0b0b7812 */ /* 0x000fe200078ec0ff */
[----:B------:R-:W3:Y:S01]  /*80150*/  LDL.LU R21, [R1+0xd18] ;  /* 0x000d180001157983 */ /* 0x000ee20000300800 */
[----:B------:R-:W-:-:S02]  /*80160*/  LOP3.LUT P3, RZ, R23, 0x100, RZ, 0xc0, !PT ;  /* 0x0000010017ff7812 */ /* 0x000fc4000786c0ff */
[----:B------:R-:W-:-:S07]  /*80170*/  LOP3.LUT P4, RZ, R22, 0x80000, RZ, 0xc0, !PT ;  /* 0x0008000016ff7812 */ /* 0x000fce000788c0ff */
[----:B------:R-:W-:Y:S02]  /*80180*/  @P0 LOP3.LUT R11, R11, 0x20, RZ, 0xfc, !PT ;  /* 0x000000200b0b0812 */ /* 0x000fe400078efcff */
[----:B------:R-:W-:Y:S02]  /*80190*/  LOP3.LUT P0, RZ, R22, 0x1000000, RZ, 0xc0, !PT ;  /* 0x0100000016ff7812 */ /* 0x000fe4000780c0ff */
[----:B------:R-:W-:Y:S02]  /*801a0*/  PRMT R10, R16, 0x7632, R10 ;  /* 0x00007632100a7816 */ /* 0x000fe4000000000a */
[----:B------:R-:W-:Y:S01]  /*801b0*/  LOP3.LUT R11, R11, 0xffffffbf, RZ, 0xc0, !PT ;  /* 0xffffffbf0b0b7812 */ /* 0x000fe200078ec0ff */
[----:B------:R-:W3:Y:S01]  /*801c0*/  LDL.LU R16, [R1+0x3d0] ;  /* 0x0003d00001107983 */ /* 0x000ee20000300800 */
[----:B------:R-:W-:-:S03]  /*801d0*/  LOP3.LUT P5, RZ, R22, 0x100000, RZ, 0xc0, !PT ;  /* 0x0010000016ff7812 */ /* 0x000fc600078ac0ff */
[----:B------:R0:W-:Y:S04]  /*801e0*/  @P3 STG.E.U16 desc[UR58][R8.64], R10 ;  /* 0x0000000a08003986 */ /* 0x0001e8000c10153a */
[----:B------:R-:W-:Y:S02]  /*801f0*/  @P0 LOP3.LUT R11, R11, 0x40, RZ, 0xfc, !PT ;  /* 0x000000400b0b0812 */ /* 0x000fe400078efcff */
[----:B------:R-:W-:Y:S02]  /*80200*/  LOP3.LUT P0, RZ, R22, 0x800000, RZ, 0xc0, !PT ;  /* 0x0080000016ff7812 */ /* 0x000fe4000780c0ff */
[----:B------:R-:W-:Y:S02]  /*80210*/  LOP3.LUT P1, RZ, R23, 0x200, RZ, 0xc0, !PT ;  /* 0x0000020017ff7812 */ /* 0x000fe4000782c0ff */
[----:B------:R-:W-:-:S02]  /*80220*/  LOP3.LUT R11, R11, 0xffffff7f, RZ, 0xc0, !PT ;  /* 0xffffff7f0b0b7812 */ /* 0x000fc400078ec0ff */
[----:B------:R-:W-:Y:S02]  /*80230*/  LOP3.LUT P6, RZ, R23, 0x400, RZ, 0xc0, !PT ;  /* 0x0000040017ff7812 */ /* 0x000fe400078cc0ff */
[----:B------:R-:W-:-:S05]  /*80240*/  LOP3.LUT P2, RZ, R22, 0x200000, RZ, 0xc0, !PT ;  /* 0x0020000016ff7812 */ /* 0x000fca000784c0ff */
[----:B------:R-:W-:Y:S02]  /*80250*/  @P0 LOP3.LUT R11, R11, 0x80, RZ, 0xfc, !PT ;  /* 0x000000800b0b0812 */ /* 0x000fe400078efcff */
[----:B------:R-:W-:Y:S01]  /*80260*/  LOP3.LUT P0, RZ, R23, 0x1000, RZ, 0xc0, !PT ;  /* 0x0000100017ff7812 */ /* 0x000fe2000780c0ff */
[----:B0-----:R-:W-:-:S05]  /*80270*/  IMAD.WIDE R8, R15, 0x2, R6 ;  /* 0x000000020f087825 */ /* 0x001fca00078e0206 */
[----:B------:R0:W-:Y:S01]  /*80280*/  @P4 STG.E.U16 desc[UR58][R8.64], R0 ;  /* 0x0000000008004986 */ /* 0x0001e2000c10153a */
[----:B------:R-:W-:Y:S01]  /*80290*/  PRMT R10, R0, 0x7632, R10 ;  /* 0x00007632000a7816 */ /* 0x000fe2000000000a */
[----:B0-----:R-:W-:Y:S01]  /*802a0*/  IMAD.WIDE R8, R15, 0x2, R4 ;  /* 0x000000020f087825 */ /* 0x001fe200078e0204 */
[----:B------:R-:W-:Y:S01]  /*802b0*/  LOP3.LUT P4, RZ, R22, 0x400000, RZ, 0xc0, !PT ;  /* 0x0040000016ff7812 */ /* 0x000fe2000788c0ff */
[----:B------:R-:W3:Y:S04]  /*802c0*/  LDL.LU R15, [R1+0xd1c] ;  /* 0x000d1c00010f7983 */ /* 0x000ee80000300800 */
[----:B------:R2:W-:Y:S01]  /*802d0*/  @P5 STG.E.U16 desc[UR58][R8.64], R10 ;  /* 0x0000000a08005986 */ /* 0x0005e2000c10153a */
[----:B------:R-:W-:-:S03]  /*802e0*/  LOP3.LUT R11, R11, 0xfffffeff, RZ, 0xc0, !PT ;  /* 0xfffffeff0b0b7812 */ /* 0x000fc600078ec0ff */
[----:B------:R-:W3:Y:S01]  /*802f0*/  LDL.LU R0, [R1+0x3c0] ;  /* 0x0003c00001007983 */ /* 0x000ee20000300800 */
[----:B------:R-:W-:Y:S02]  /*80300*/  @P0 LOP3.LUT R11, R11, 0x100, RZ, 0xfc, !PT ;  /* 0x000001000b0b0812 */ /* 0x000fe400078efcff */
[----:B------:R-:W-:Y:S01]  /*80310*/  LOP3.LUT P0, RZ, R23, 0x800, RZ, 0xc0, !PT ;  /* 0x0000080017ff7812 */ /* 0x000fe2000780c0ff */
[----:B--2---:R-:W-:Y:S01]  /*80320*/  IMAD.WIDE R8, R29, 0x2, R6 ;  /* 0x000000021d087825 */ /* 0x004fe200078e0206 */
[----:B----4-:R-:W-:-:S04]  /*80330*/  PRMT R10, R12, 0x7632, R10 ;  /* 0x000076320c0a7816 */ /* 0x010fc8000000000a */
[----:B------:R0:W-:Y:S02]  /*80340*/  @P1 STG.E.U16 desc[UR58][R8.64], R12 ;  /* 0x0000000c08001986 */ /* 0x0001e4000c10153a */
[----:B0-----:R-:W-:Y:S02]  /*80350*/  IMAD.WIDE R8, R29, 0x2, R4 ;  /* 0x000000021d087825 */ /* 0x001fe400078e0204 */
[----:B------:R-:W2:Y:S04]  /*80360*/  LDL.LU R29, [R1+0xd20] ;  /* 0x000d2000011d7983 */ /* 0x000ea80000300800 */
[----:B------:R0:W-:Y:S02]  /*80370*/  @P6 STG.E.U16 desc[UR58][R8.64], R10 ;  /* 0x0000000a08006986 */ /* 0x0001e4000c10153a */
[----:B0-----:R-:W-:Y:S01]  /*80380*/  IMAD.WIDE R8, R19, 0x2, R6 ;  /* 0x0000000213087825 */ /* 0x001fe200078e0206 */
[----:B---3--:R-:W-:-:S04]  /*80390*/  PRMT R10, R27, 0x7632, R10 ;  /* 0x000076321b0a7816 */ /* 0x008fc8000000000a */
[----:B------:R0:W-:Y:S02]  /*803a0*/  @P2 STG.E.U16 desc[UR58][R8.64], R27 ;  /* 0x0000001b08002986 */ /* 0x0001e4000c10153a */
[----:B0-----:R-:W-:Y:S02]  /*803b0*/  IMAD.WIDE R8, R19, 0x2, R4 ;  /* 0x0000000213087825 */ /* 0x001fe400078e0204 */
[----:B------:R-:W3:Y:S04]  /*803c0*/  LDL.LU R27, [R1+0xd24] ;  /* 0x000d2400011b7983 */ /* 0x000ee80000300800 */
[----:B------:R0:W-:Y:S04]  /*803d0*/  @P4 STG.E.U16 desc[UR58][R8.64], R10 ;  /* 0x0000000a08004986 */ /* 0x0001e8000c10153a */
[----:B------:R-:W4:Y:S01]  /*803e0*/  LDL.LU R12, [R1+0x3c4] ;  /* 0x0003c400010c7983 */ /* 0x000f220000300800 */
[----:B0-----:R-:W-:Y:S01]  /*803f0*/  IMAD.WIDE R8, R13, 0x2, R6 ;  /* 0x000000020d087825 */ /* 0x001fe200078e0206 */
[----:B------:R-:W-:-:S04]  /*80400*/  PRMT R10, R24, 0x7632, R10 ;  /* 0x00007632180a7816 */ /* 0x000fc8000000000a */
[----:B------:R0:W-:Y:S04]  /*80410*/  @P0 STG.E.U16 desc[UR58][R8.64], R24 ;  /* 0x0000001808000986 */ /* 0x0001e8000c10153a */
[----:B0-----:R-:W3:Y:S01]  /*80420*/  LDL.LU R24, [R1+0x207c] ;  /* 0x00207c0001187983 */ /* 0x001ee20000300800 */
[----:B------:R-:W-:Y:S01]  /*80430*/  LOP3.LUT P0, RZ, R11, 0x100, RZ, 0xc0, !PT ;  /* 0x000001000bff7812 */ /* 0x000fe2000780c0ff */
[----:B------:R-:W-:Y:S01]  /*80440*/  IMAD.WIDE R8, R13, 0x2, R4 ;  /* 0x000000020d087825 */ /* 0x000fe200078e0204 */
[----:B------:R-:W-:Y:S01]  /*80450*/  LOP3.LUT P3, RZ, R23, 0x4000, RZ, 0xc0, !PT ;  /* 0x0000400017ff7812 */ /* 0x000fe2000786c0ff */
[----:B------:R-:W4:Y:S01]  /*80460*/  LDL.LU R19, [R1+0xd28] ;  /* 0x000d280001137983 */ /* 0x000f220000300800 */
[----:B------:R-:W-:-:S03]  /*80470*/  LOP3.LUT P5, RZ, R22, 0x2000000, RZ, 0xc0, !PT ;  /* 0x0200000016ff7812 */ /* 0x000fc600078ac0ff */
[----:B------:R-:W4:Y:S06]  /*80480*/  LDL.LU R13, [R1+0x3d8] ;  /* 0x0003d800010d7983 */ /* 0x000f2c0000300800 */
        /* <DEDUP_REMOVED lines=14> */
[----:B--2---:R-:W-:-:S05]  /*80570*/  IMAD.WIDE R8, R29, 0x2, R6 ;  /* 0x000000021d087825 */ /* 0x004fca00078e0206 */
[----:B---3--:R0:W-:Y:S01]  /*80580*/  @P5 STG.E.U16 desc[UR58][R8.64], R24 ;  /* 0x0000001808005986 */ /* 0x0081e2000c10153a */
[----:B------:R-:W-:-:S03]  /*80590*/  PRMT R10, R24, 0x7632, R10 ;  /* 0x00007632180a7816 */ /* 0x000fc6000000000a */
[----:B0-----:R-:W2:Y:S01]  /*805a0*/  LDL.LU R24, [R1+0x2078] ;  /* 0x0020780001187983 */ /* 0x001ea20000300800 */
[C---:B------:R-:W-:Y:S02]  /*805b0*/  LOP3.LUT P1, RZ, R22.reuse, 0x4000000, RZ, 0xc0, !PT ;  /* 0x0400000016ff7812 */ /* 0x040fe4000782c0ff */
[C---:B------:R-:W-:Y:S02]  /*805c0*/  LOP3.LUT P0, RZ, R23.reuse, 0x200000, RZ, 0xc0, !PT ;  /* 0x0020000017ff7812 */ /* 0x040fe4000780c0ff */
[----:B------:R-:W-:Y:S01]  /*805d0*/  LOP3.LUT P6, RZ, R23, 0x8000, RZ, 0xc0, !PT ;  /* 0x0000800017ff7812 */ /* 0x000fe200078cc0ff */
[----:B------:R-:W-:Y:S01]  /*805e0*/  IMAD.WIDE R8, R29, 0x2, R4 ;  /* 0x000000021d087825 */ /* 0x000fe200078e0204 */
[----:B------:R-:W-:Y:S01]  /*805f0*/  LOP3.LUT P2, RZ, R23, 0x10000, RZ, 0xc0, !PT ;  /* 0x0001000017ff7812 */ /* 0x000fe2000784c0ff */
[----:B------:R-:W3:Y:S01]  /*80600*/  LDL.LU R29, [R1+0xd2c] ;  /* 0x000d2c00011d7983 */ /* 0x000ee20000300800 */
[----:B------:R-:W-:Y:S02]  /*80610*/  LOP3.LUT R11, R11, 0xfffffffd, RZ, 0xc0, !PT ;  /* 0xfffffffd0b0b7812 */ /* 0x000fe400078ec0ff */
[----:B------:R-:W-:Y:S01]  /*80620*/  LOP3.LUT P4, RZ, R22, 0x8000000, RZ, 0xc0, !PT ;  /* 0x0800000016ff7812 */ /* 0x000fe2000788c0ff */
[----:B------:R-:W3:Y:S04]  /*80630*/  LDL.LU R16, [R1+0xd30] ;  /* 0x000d300001107983 */ /* 0x000ee80000300800 */
[----:B------:R0:W-:Y:S01]  /*80640*/  @P1 STG.E.U16 desc[UR58][R8.64], R10 ;  /* 0x0000000a08001986 */ /* 0x0001e2000c10153a */
[----:B------:R-:W-:Y:S01]  /*80650*/  @P0 LOP3.LUT R11, R11, 0x2, RZ, 0xfc, !PT ;  /* 0x000000020b0b0812 */ /* 0x000fe200078efcff */
[----:B0-----:R-:W-:Y:S01]  /*80660*/  IMAD.WIDE R8, R27, 0x2, R6 ;  /* 0x000000021b087825 */ /* 0x001fe200078e0206 */
[----:B----4-:R-:W-:-:S04]  /*80670*/  PRMT R10, R12, 0x7632, R10 ;  /* 0x000076320c0a7816 */ /* 0x010fc8000000000a */
[----:B------:R0:W-:Y:S01]  /*80680*/  @P6 STG.E.U16 desc[UR58][R8.64], R12 ;  /* 0x0000000c08006986 */ /* 0x0001e2000c10153a */
[----:B------:R-:W-:Y:S01]  /*80690*/  LOP3.LUT R11, R11, 0xfffffffb, RZ, 0xc0, !PT ;  /* 0xfffffffb0b0b7812 */ /* 0x000fe200078ec0ff */
[----:B0-----:R-:W-:Y:S02]  /*806a0*/  IMAD.WIDE R8, R27, 0x2, R4 ;  /* 0x000000021b087825 */ /* 0x001fe400078e0204 */
[----:B------:R-:W4:Y:S04]  /*806b0*/  LDL.LU R27, [R1+0x3dc] ;  /* 0x0003dc00011b7983 */ /* 0x000f280000300800 */
[----:B------:R0:W-:Y:S01]  /*806c0*/  @P2 STG.E.U16 desc[UR58][R8.64], R10 ;  /* 0x0000000a08002986 */ /* 0x0001e2000c10153a */
[----:B------:R-:W-:-:S03]  /*806d0*/  LOP3.LUT P5, RZ, R22, 0x10000000, RZ, 0xc0, !PT ;  /* 0x1000000016ff7812 */ /* 0x000fc600078ac0ff */
[----:B------:R-:W4:Y:S01]  /*806e0*/  LDL.LU R15, [R1+0xd34] ;  /* 0x000d3400010f7983 */ /* 0x000f220000300800 */
[----:B------:R-:W-:-:S03]  /*806f0*/  LOP3.LUT P1, RZ, R22, 0x20000000, RZ, 0xc0, !PT ;  /* 0x2000000016ff7812 */ /* 0x000fc6000782c0ff */
[----:B------:R-:W4:Y:S01]  /*80700*/  LDL.LU R0, [R1+0x3cc] ;  /* 0x0003cc0001007983 */ /* 0x000f220000300800 */
[----:B0-----:R-:W-:-:S03]  /*80710*/  IMAD.WIDE R8, R19, 0x2, R6 ;  /* 0x0000000213087825 */ /* 0x001fc600078e0206 */
[----:B------:R0:W-:Y:S04]  /*80720*/  STL [R1+0x2054], R22 ;  /* 0x0020541601007387 */ /* 0x0001e80000100800 */
[----:B------:R1:W-:Y:S01]  /*80730*/  @P4 STG.E.U16 desc[UR58][R8.64], R13 ;  /* 0x0000000d08004986 */ /* 0x0003e2000c10153a */
[----:B------:R-:W-:Y:S02]  /*80740*/  LOP3.LUT P4, RZ, R22, 0x40000000, RZ, 0xc0, !PT ;  /* 0x4000000016ff7812 */ /* 0x000fe4000788c0ff */
[----:B--2---:R-:W-:-:S13]  /*80750*/  LOP3.LUT P0, RZ, R24, 0x1, RZ, 0xc0, !PT ;  /* 0x0000000118ff7812 */ /* 0x004fda000780c0ff */
[----:B------:R-:W-:Y:S02]  /*80760*/  @P0 LOP3.LUT R11, R11, 0x4, RZ, 0xfc, !PT ;  /* 0x000000040b0b0812 */ /* 0x000fe400078efcff */
[----:B------:R-:W-:Y:S02]  /*80770*/  LOP3.LUT P0, RZ, R22, 0x80000000, RZ, 0xc0, !PT ;  /* 0x8000000016ff7812 */ /* 0x000fe4000780c0ff */
[----:B0-----:R-:W2:Y:S04]  /*80780*/  LDL.LU R22, [R1+0x3c8] ;  /* 0x0003c80001167983 */ /* 0x001ea80000300800 */
[----:B------:R-:W4:Y:S04]  /*80790*/  LDL.LU R21, [R1+0xd38] ;  /* 0x000d380001157983 */ /* 0x000f280000300800 */
[----:B------:R-:W4:Y:S01]  /*807a0*/  LDL.LU R12, [R1+0x3f0] ;  /* 0x0003f000010c7983 */ /* 0x000f220000300800 */
[----:B------:R-:W-:Y:S01]  /*807b0*/  LOP3.LUT P3, RZ, R23, 0x20000, RZ, 0xc0, !PT ;  /* 0x0002000017ff7812 */ /* 0x000fe2000786c0ff */
[----:B-1----:R-:W-:Y:S01]  /*807c0*/  IMAD.WIDE R8, R19, 0x2, R4 ;  /* 0x0000000213087825 */ /* 0x002fe200078e0204 */
[----:B------:R-:W-:Y:S01]  /*807d0*/  PRMT R10, R13, 0x7632, R10 ;  /* 0x000076320d0a7816 */ /* 0x000fe2000000000a */
[----:B------:R-:W4:Y:S04]  /*807e0*/  LDL.LU R19, [R1+0xd3c] ;  /* 0x000d3c0001137983 */ /* 0x000f280000300800 */
[----:B------:R3:W-:Y:S04]  /*807f0*/  @P5 STG.E.U16 desc[UR58][R8.64], R10 ;  /* 0x0000000a08005986 */ /* 0x0007e8000c10153a */
[----:B------:R-:W4:Y:S01]  /*80800*/  LDL.LU R13, [R1+0x3e0] ;  /* 0x0003e000010d7983 */ /* 0x000f220000300800 */
[----:B------:R-:W-:Y:S01]  /*80810*/  LOP3.LUT P6, RZ, R23, 0x40000, RZ, 0xc0, !PT ;  /* 0x0004000017ff7812 */ /* 0x000fe200078cc0ff */
[----:B---3--:R-:W-:Y:S01]  /*80820*/  IMAD.WIDE R8, R29, 0x2, R6 ;  /* 0x000000021d087825 */ /* 0x008fe200078e0206 */
[----:B------:R-:W-:-:S04]  /*80830*/  LOP3.LUT R11, R11, 0xfffffff7, RZ, 0xc0, !PT ;  /* 0xfffffff70b0b7812 */ /* 0x000fc800078ec0ff */
[----:B------:R-:W-:Y:S02]  /*80840*/  @P0 LOP3.LUT R11, R11, 0x8, RZ, 0xfc, !PT ;  /* 0x000000080b0b0812 */ /* 0x000fe400078efcff */
[----:B------:R-:W-:Y:S02]  /*80850*/  LOP3.LUT P0, RZ, R23, 0x100000, RZ, 0xc0, !PT ;  /* 0x0010000017ff7812 */ /* 0x000fe4000780c0ff */
[----:B------:R-:W-:-:S11]  /*80860*/  LOP3.LUT R11, R11, 0xffffffef, RZ, 0xc0, !PT ;  /* 0xffffffef0b0b7812 */ /* 0x000fd600078ec0ff */
[----:B------:R-:W-:Y:S02]  /*80870*/  @P0 LOP3.LUT R11, R11, 0x10, RZ, 0xfc, !PT ;  /* 0x000000100b0b0812 */ /* 0x000fe400078efcff */
[----:B------:R-:W-:Y:S01]  /*80880*/  LOP3.LUT P0, RZ, R23, 0x80000, RZ, 0xc0, !PT ;  /* 0x0008000017ff7812 */ /* 0x000fe2000780c0ff */
[----:B--2---:R0:W-:Y:S01]  /*80890*/  @P3 STG.E.U16 desc[UR58][R8.64], R22 ;  /* 0x0000001608003986 */ /* 0x0041e2000c10153a */
        /* <DEDUP_REMOVED lines=42> */
[----:B------:R-:W2:Y:S04]  /*80b40*/  LDL.LU R25, [R1+0x2074] ;  /* 0x0020740001197983 */ /* 0x000ea80000300800 */
        /* <DEDUP_REMOVED lines=10> */
[----:B------:R-:W-:Y:S02]  /*80bf0*/  LOP3.LUT P4, RZ, R24, 0x8, RZ, 0xc0, !PT ;  /* 0x0000000818ff7812 */ /* 0x000fe4000788c0ff */
[----:B------:R-:W-:Y:S02]  /*80c00*/  PRMT R10, R16, 0x7632, R10 ;  /* 0x00007632100a7816 */ /* 0x000fe4000000000a */
[----:B------:R-:W-:Y:S01]  /*80c10*/  LOP3.LUT P5, RZ, R24, 0x10, RZ, 0xc0, !PT ;  /* 0x0000001018ff7812 */ /* 0x000fe200078ac0ff */
[----:B------:R-:W4:Y:S04]  /*80c20*/  LDL.LU R16, [R1+0xd5c] ;  /* 0x000d5c0001107983 */ /* 0x000f280000300800 */
[----:B------:R0:W-:Y:S01]  /*80c30*/  @P1 STG.E.U16 desc[UR58][R8.64], R10 ;  /* 0x0000000a08001986 */ /* 0x0001e2000c10153a */
[----:B------:R-:W-:Y:S01]  /*80c40*/  LOP3.LUT P2, RZ, R23, 0x2000000, RZ, 0xc0, !PT ;  /* 0x0200000017ff7812 */ /* 0x000fe2000784c0ff */
[----:B0-----:R-:W-:Y:S01]  /*80c50*/  IMAD.WIDE R8, R15, 0x2, R6 ;  /* 0x000000020f087825 */ /* 0x001fe200078e0206 */
[----:B------:R-:W-:-:S04]  /*80c60*/  PRMT R10, R0, 0x7632, R10 ;  /* 0x00007632000a7816 */ /* 0x000fc8000000000a */
[----:B------:R0:W-:Y:S01]  /*80c70*/  @P4 STG.E.U16 desc[UR58][R8.64], R0 ;  /* 0x0000000008004986 */ /* 0x0001e2000c10153a */
[----:B------:R-:W-:Y:S01]  /*80c80*/  LOP3.LUT P6, RZ, R23, 0x4000000, RZ, 0xc0, !PT ;  /* 0x0400000017ff7812 */ /* 0x000fe200078cc0ff */
[----:B0-----:R-:W-:Y:S02]  /*80c90*/  IMAD.WIDE R8, R15, 0x2, R4 ;  /* 0x000000020f087825 */ /* 0x001fe400078e0204 */
[----:B------:R-:W4:Y:S04]  /*80ca0*/  LDL.LU R15, [R1+0x400] ;  /* 0x00040000010f7983 */ /* 0x000f280000300800 */
[----:B------:R0:W-:Y:S01]  /*80cb0*/  @P5 STG.E.U16 desc[UR58][R8.64], R10 ;  /* 0x0000000a08005986 */ /* 0x0001e2000c10153a */
[----:B------:R-:W-:-:S03]  /*80cc0*/  LOP3.LUT P3, RZ, R24, 0x20, RZ, 0xc0, !PT ;  /* 0x0000002018ff7812 */ /* 0x000fc6000786c0ff */
[----:B------:R-:W4:Y:S01]  /*80cd0*/  LDL.LU R0, [R1+0xd60] ;  /* 0x000d600001007983 */ /* 0x000f220000300800 */
[----:B0-----:R-:W-:Y:S02]  /*80ce0*/  PRMT R10, R26, 0x7632, R10 ;  /* 0x000076321a0a7816 */ /* 0x001fe4000000000a */
[----:B------:R-:W-:Y:S01]  /*80cf0*/  LOP3.LUT P0, RZ, R23, 0x20000000, RZ, 0xc0, !PT ;  /* 0x2000000017ff7812 */ /* 0x000fe2000780c0ff */
[----:B--2---:R-:W-:-:S05]  /*80d00*/  IMAD.WIDE R8, R29, 0x2, R6 ;  /* 0x000000021d087825 */ /* 0x004fca00078e0206 */
        /* <DEDUP_REMOVED lines=65> */
[----:B------:R-:W-:-:S03]  /*81120*/  LOP3.LUT P3, RZ, R26, 0x1, RZ, 0xc0, !PT ;  /* 0x000000011aff7812 */ /* 0x000fc6000786c0ff */
[----:B------:R-:W3:Y:S01]  /*81130*/  LDL.LU R22, [R1+0x430] ;  /* 0x0004300001167983 */ /* 0x000ee20000300800 */
[C---:B------:R-:W-:Y:S02]  /*81140*/  LOP3.LUT P4, RZ, R24.reuse, 0x800, RZ, 0xc0, !PT ;  /* 0x0000080018ff7812 */ /* 0x040fe4000788c0ff */
[----:B------:R-:W-:Y:S02]  /*81150*/  PRMT R10, R21, 0x7632, R10 ;  /* 0x00007632150a7816 */ /* 0x000fe4000000000a */
[----:B------:R-:W-:Y:S01]  /*81160*/  LOP3.LUT P5, RZ, R24, 0x1000, RZ, 0xc0, !PT ;  /* 0x0000100018ff7812 */ /* 0x000fe200078ac0ff */
[----:B------:R-:W3:Y:S04]  /*81170*/  LDL.LU R21, [R1+0xd7c] ;  /* 0x000d7c0001157983 */ /* 0x000ee80000300800 */
[----:B------:R4:W-:Y:S01]  /*81180*/  @P3 STG.E.U16 desc[UR58][R8.64], R10 ;  /* 0x0000000a08003986 */ /* 0x0009e2000c10153a */
[----:B------:R-:W-:-:S02]  /*81190*/  LOP3.LUT P1, RZ, R26, 0x2, RZ, 0xc0, !PT ;  /* 0x000000021aff7812 */ /* 0x000fc4000782c0ff */
[----:B------:R-:W-:Y:S02]  /*811a0*/  LOP3.LUT P6, RZ, R26, 0x4, RZ, 0xc0, !PT ;  /* 0x000000041aff7812 */ /* 0x000fe400078cc0ff */
[----:B------:R-:W-:Y:S01]  /*811b0*/  LOP3.LUT P2, RZ, R24, 0x2000, RZ, 0xc0, !PT ;  /* 0x0000200018ff7812 */ /* 0x000fe2000784c0ff */
[----:B----4-:R-:W-:-:S05]  /*811c0*/  IMAD.WIDE R8, R12, 0x2, R6 ;  /* 0x000000020c087825 */ /* 0x010fca00078e0206 */
[----:B------:R0:W-:Y:S01]  /*811d0*/  @P4 STG.E.U16 desc[UR58][R8.64], R13 ;  /* 0x0000000d08004986 */ /* 0x0001e2000c10153a */
[----:B------:R-:W-:Y:S01]  /*811e0*/  PRMT R10, R13, 0x7632, R10 ;  /* 0x000076320d0a7816 */ /* 0x000fe2000000000a */
[----:B0-----:R-:W-:Y:S02]  /*811f0*/  IMAD.WIDE R8, R12, 0x2, R4 ;  /* 0x000000020c087825 */ /* 0x001fe400078e0204 */
[----:B------:R-:W4:Y:S04]  /*81200*/  LDL.LU R12, [R1+0x420] ;  /* 0x00042000010c7983 */ /* 0x000f280000300800 */
[----:B------:R2:W-:Y:S02]  /*81210*/  @P5 STG.E.U16 desc[UR58][R8.64], R10 ;  /* 0x0000000a08005986 */ /* 0x0005e4000c10153a */
[----:B--2---:R-:W-:-:S05]  /*81220*/  IMAD.WIDE R8, R0, 0x2, R6 ;  /* 0x0000000200087825 */ /* 0x004fca00078e0206 */
[----:B---3--:R0:W-:Y:S01]  /*81230*/  @P1 STG.E.U16 desc[UR58][R8.64], R27 ;  /* 0x0000001b08001986 */ /* 0x0081e2000c10153a */
[----:B------:R-:W-:Y:S01]  /*81240*/  PRMT R10, R27, 0x7632, R10 ;  /* 0x000076321b0a7816 */ /* 0x000fe2000000000a */
[----:B0-----:R-:W-:Y:S02]  /*81250*/  IMAD.WIDE R8, R0, 0x2, R4 ;  /* 0x0000000200087825 */ /* 0x001fe400078e0204 */
[----:B------:R-:W2:Y:S04]  /*81260*/  LDL.LU R0, [R1+0xd80] ;  /* 0x000d800001007983 */ /* 0x000ea80000300800 */
[----:B------:R-:W3:Y:S04]  /*81270*/  LDL.LU R13, [R1+0x434] ;  /* 0x00043400010d7983 */ /* 0x000ee80000300800 */
[----:B------:R0:W-:Y:S04]  /*81280*/  @P6 STG.E.U16 desc[UR58][R8.64], R10 ;  /* 0x0000000a08006986 */ /* 0x0001e8000c10153a */
[----:B------:R-:W3:Y:S01]  /*81290*/  LDL.LU R27, [R1+0x206c] ;  /* 0x00206c00011b7983 */ /* 0x000ee20000300800 */
        /* <DEDUP_REMOVED lines=41> */
[----:B------:R0:W-:Y:S01]  /*81530*/  @P0 STG.E.U16 desc[UR58][R8.64], R12 ;  /* 0x0000000c08000986 */ /* 0x0001e2000c10153a */
[----:B------:R-:W-:Y:S01]  /*81540*/  LOP3.LUT P1, RZ, R24, 0x40000, RZ, 0xc0, !PT ;  /* 0x0004000018ff7812 */ /* 0x000fe2000782c0ff */
[----:B0-----:R-:W-:-:S05]  /*81550*/  IMAD.WIDE R8, R21, 0x2, R4 ;  /* 0x0000000215087825 */ /* 0x001fca00078e0204 */
[----:B------:R2:W-:Y:S01]  /*81560*/  @P3 STG.E.U16 desc[UR58][R8.64], R10 ;  /* 0x0000000a08003986 */ /* 0x0005e2000c10153a */
        /* <DEDUP_REMOVED lines=8> */
[----:B------:R-:W4:Y:S01]  /*815f0*/  LDL.LU R21, [R1+0xd90] ;  /* 0x000d900001157983 */ /* 0x000f220000300800 */
[----:B0-----:R-:W-:-:S05]  /*81600*/  IMAD.WIDE R8, R29, 0x2, R6 ;  /* 0x000000021d087825 */ /* 0x001fca00078e0206 */
[----:B------:R0:W-:Y:S02]  /*81610*/  @P6 STG.E.U16 desc[UR58][R8.64], R19 ;  /* 0x0000001308006986 */ /* 0x0001e4000c10153a */
[----:B0-----:R-:W-:Y:S02]  /*81620*/  IMAD.WIDE R8, R29, 0x2, R4 ;  /* 0x000000021d087825 */ /* 0x001fe400078e0204 */
[----:B------:R-:W4:Y:S04]  /*81630*/  LDL.LU R29, [R1+0x43c] ;  /* 0x00043c00011d7983 */ /* 0x000f280000300800 */
[----:B------:R-:W4:Y:S01]  /*81640*/  LDL.LU R13, [R1+0xd94] ;  /* 0x000d9400010d7983 */ /* 0x000f220000300800 */
[C---:B------:R-:W-:Y:S02]  /*81650*/  LOP3.LUT P0, RZ, R26.reuse, 0x2000, RZ, 0xc0, !PT ;  /* 0x000020001aff7812 */ /* 0x040fe4000780c0ff */
[----:B------:R-:W-:Y:S01]  /*81660*/  LOP3.LUT R25, R25, 0xffdfffff, RZ, 0xc0, !PT ;  /* 0xffdfffff19197812 */ /* 0x000fe200078ec0ff */
[----:B------:R-:W4:Y:S01]  /*81670*/  LDL.LU R12, [R1+0xd98] ;  /* 0x000d9800010c7983 */ /* 0x000f220000300800 */
[----:B------:R-:W-:-:S02]  /*81680*/  LOP3.LUT P2, RZ, R26, 0x100, RZ, 0xc0, !PT ;  /* 0x000001001aff7812 */ /* 0x000fc4000784c0ff */
[----:B------:R-:W-:-:S07]  /*81690*/  LOP3.LUT P4, RZ, R24, 0x80000, RZ, 0xc0, !PT ;  /* 0x0008000018ff7812 */ /* 0x000fce000788c0ff */
[----:B------:R-:W-:Y:S02]  /*816a0*/  @P0 LOP3.LUT R25, R25, 0x200000, RZ, 0xfc, !PT ;  /* 0x0020000019190812 */ /* 0x000fe400078efcff */
[C---:B------:R-:W-:Y:S02]  /*816b0*/  LOP3.LUT P0, RZ, R24.reuse, 0x1000000, RZ, 0xc0, !PT ;  /* 0x0100000018ff7812 */ /* 0x040fe4000780c0ff */
[----:B------:R-:W-:Y:S02]  /*816c0*/  PRMT R10, R19, 0x7632, R10 ;  /* 0x00007632130a7816 */ /* 0x000fe4000000000a */
[----:B------:R-:W-:Y:S01]  /*816d0*/  LOP3.LUT R25, R25, 0xffbfffff, RZ, 0xc0, !PT ;  /* 0xffbfffff19197812 */ /* 0x000fe200078ec0ff */
[----:B------:R-:W4:Y:S01]  /*816e0*/  LDL.LU R19, [R1+0x450] ;  /* 0x0004500001137983 */ /* 0x000f220000300800 */
        /* <DEDUP_REMOVED lines=15> */
[----:B------:R-:W4:Y:S04]  /*817e0*/  LDL.LU R16, [R1+0xd9c] ;  /* 0x000d9c0001107983 */ /* 0x000f280000300800 */
[----:B------:R2:W-:Y:S01]  /*817f0*/  @P5 STG.E.U16 desc[UR58][R8.64], R10 ;  /* 0x0000000a08005986 */ /* 0x0005e2000c10153a */
[----:B------:R-:W-:-:S03]  /*81800*/  LOP3.LUT R25, R25, 0xfeffffff, RZ, 0xc0, !PT ;  /* 0xfeffffff19197812 */ /* 0x000fc600078ec0ff */
[----:B------:R-:W4:Y:S01]  /*81810*/  LDL.LU R15, [R1+0x440] ;  /* 0x00044000010f7983 */ /* 0x000f220000300800 */
[----:B------:R-:W-:Y:S02]  /*81820*/  @P0 LOP3.LUT R25, R25, 0x1000000, RZ, 0xfc, !PT ;  /* 0x0100000019190812 */ /* 0x000fe400078efcff */
[----:B------:R-:W-:Y:S01]  /*81830*/  LOP3.LUT P0, RZ, R26, 0x800, RZ, 0xc0, !PT ;  /* 0x000008001aff7812 */ /* 0x000fe2000780c0ff */
[----:B--2---:R-:W-:Y:S01]  /*81840*/  IMAD.WIDE R8, R0, 0x2, R6 ;  /* 0x0000000200087825 */ /* 0x004fe200078e0206 */
[----:B---3--:R-:W-:-:S04]  /*81850*/  PRMT R10, R22, 0x7632, R10 ;  /* 0x00007632160a7816 */ /* 0x008fc8000000000a */
[----:B------:R0:W-:Y:S02]  /*81860*/  @P3 STG.E.U16 desc[UR58][R8.64], R22 ;  /* 0x0000001608003986 */ /* 0x0001e4000c10153a */
[----:B0-----:R-:W-:Y:S02]  /*81870*/  IMAD.WIDE R8, R0, 0x2, R4 ;  /* 0x0000000200087825 */ /* 0x001fe400078e0204 */
[----:B------:R-:W2:Y:S04]  /*81880*/  LDL.LU R0, [R1+0xda0] ;  /* 0x000da00001007983 */ /* 0x000ea80000300800 */
[----:B------:R4:W-:Y:S02]  /*81890*/  @P6 STG.E.U16 desc[UR58][R8.64], R10 ;  /* 0x0000000a08006986 */ /* 0x0009e4000c10153a */
[----:B----4-:R-:W-:Y:S01]  /*818a0*/  IMAD.WIDE R8, R21, 0x2, R6 ;  /* 0x0000000215087825 */ /* 0x010fe200078e0206 */
[----:B------:R-:W-:-:S04]  /*818b0*/  PRMT R10, R29, 0x7632, R10 ;  /* 0x000076321d0a7816 */ /* 0x000fc8000000000a */
        /* <DEDUP_REMOVED lines=29> */
[----:B------:R-:W-:Y:S02]  /*81a90*/  LOP3.LUT P3, RZ, R24, 0x4000000, RZ, 0xc0, !PT ;  /* 0x0400000018ff7812 */ /* 0x000fe4000786c0ff */
[----:B------:R-:W-:Y:S01]  /*81aa0*/  LOP3.LUT P6, RZ, R26, 0x8000, RZ, 0xc0, !PT ;  /* 0x000080001aff7812 */ /* 0x000fe200078cc0ff */
[----:B--2---:R-:W-:-:S05]  /*81ab0*/  IMAD.WIDE R8, R0, 0x2, R6 ;  /* 0x0000000200087825 */ /* 0x004fca00078e0206 */
[----:B---3--:R0:W-:Y:S01]  /*81ac0*/  @P5 STG.E.U16 desc[UR58][R8.64], R27 ;  /* 0x0000001b08005986 */ /* 0x0081e2000c10153a */
[----:B------:R-:W-:-:S03]  /*81ad0*/  PRMT R10, R27, 0x7632, R10 ;  /* 0x000076321b0a7816 */ /* 0x000fc6000000000a */
[----:B0-----:R-:W2:Y:S01]  /*81ae0*/  LDL.LU R27, [R1+0x2064] ;  /* 0x00206400011b7983 */ /* 0x001ea20000300800 */
[----:B------:R-:W-:-:S03]  /*81af0*/  IMAD.WIDE R8, R0, 0x2, R4 ;  /* 0x0000000200087825 */ /* 0x000fc600078e0204 */
[----:B------:R-:W3:Y:S04]  /*81b00*/  LDL.LU R15, [R1+0xdac] ;  /* 0x000dac00010f7983 */ /* 0x000ee80000300800 */
[----:B------:R0:W-:Y:S02]  /*81b10*/  @P3 STG.E.U16 desc[UR58][R8.64], R10 ;  /* 0x0000000a08003986 */ /* 0x0001e4000c10153a */
[----:B0-----:R-:W-:-:S05]  /*81b20*/  IMAD.WIDE R8, R29, 0x2, R6 ;  /* 0x000000021d087825 */ /* 0x001fca00078e0206 */
[----:B----4-:R0:W-:Y:S02]  /*81b30*/  @P6 STG.E.U16 desc[UR58][R8.64], R22 ;  /* 0x0000001608006986 */ /* 0x0101e4000c10153a */
[----:B0-----:R-:W-:Y:S02]  /*81b40*/  IMAD.WIDE R8, R29, 0x2, R4 ;  /* 0x000000021d087825 */ /* 0x001fe400078e0204 */
[----:B------:R-:W4:Y:S04]  /*81b50*/  LDL.LU R29, [R1+0x448] ;  /* 0x00044800011d7983 */ /* 0x000f280000300800 */
[----:B------:R-:W4:Y:S04]  /*81b60*/  LDL.LU R12, [R1+0xdb0] ;  /* 0x000db000010c7983 */ /* 0x000f280000300800 */
[----:B------:R-:W4:Y:S01]  /*81b70*/  LDL.LU R0, [R1+0x45c] ;  /* 0x00045c0001007983 */ /* 0x000f220000300800 */
[----:B------:R-:W-:-:S03]  /*81b80*/  LOP3.LUT P0, RZ, R26, 0x200000, RZ, 0xc0, !PT ;  /* 0x002000001aff7812 */ /* 0x000fc6000780c0ff */
[----:B------:R-:W4:Y:S01]  /*81b90*/  LDL.LU R19, [R1+0xdb4] ;  /* 0x000db40001137983 */ /* 0x000f220000300800 */
[----:B------:R-:W-:-:S03]  /*81ba0*/  LOP3.LUT P1, RZ, R26, 0x10000, RZ, 0xc0, !PT ;  /* 0x000100001aff7812 */ /* 0x000fc6000782c0ff */
[----:B------:R-:W4:Y:S01]  /*81bb0*/  LDL.LU R16, [R1+0x44c] ;  /* 0x00044c0001107983 */ /* 0x000f220000300800 */
[----:B------:R-:W-:Y:S02]  /*81bc0*/  LOP3.LUT R25, R25, 0xfffdffff, RZ, 0xc0, !PT ;  /* 0xfffdffff19197812 */ /* 0x000fe400078ec0ff */
[----:B------:R-:W-:-:S03]  /*81bd0*/  LOP3.LUT P4, RZ, R24, 0x8000000, RZ, 0xc0, !PT ;  /* 0x0800000018ff7812 */ /* 0x000fc6000788c0ff */
[----:B------:R-:W-:Y:S02]  /*81be0*/  @P0 LOP3.LUT R25, R25, 0x20000, RZ, 0xfc, !PT ;  /* 0x0002000019190812 */ /* 0x000fe400078efcff */
[----:B------:R-:W-:Y:S02]  /*81bf0*/  PRMT R10, R22, 0x7632, R10 ;  /* 0x00007632160a7816 */ /* 0x000fe4000000000a */
[----:B------:R-:W-:-:S03]  /*81c00*/  LOP3.LUT R25, R25, 0xfffbffff, RZ, 0xc0, !PT ;  /* 0xfffbffff19197812 */ /* 0x000fc600078ec0ff */
[----:B------:R0:W-:Y:S01]  /*81c10*/  @P1 STG.E.U16 desc[UR58][R8.64], R10 ;  /* 0x0000000a08001986 */ /* 0x0001e2000c10153a */
[C---:B------:R-:W-:Y:S02]  /*81c20*/  LOP3.LUT P5, RZ, R24.reuse, 0x10000000, RZ, 0xc0, !PT ;  /* 0x1000000018ff7812 */ /* 0x040fe400078ac0ff */
[----:B------:R-:W-:Y:S01]  /*81c30*/  LOP3.LUT P3, RZ, R24, 0x20000000, RZ, 0xc0, !PT ;  /* 0x2000000018ff7812 */ /* 0x000fe2000786c0ff */
[----:B0-----:R-:W-:-:S05]  /*81c40*/  IMAD.WIDE R8, R21, 0x2, R6 ;  /* 0x0000000215087825 */ /* 0x001fca00078e0206 */
[----:B------:R0:W-:Y:S01]  /*81c50*/  @P4 STG.E.U16 desc[UR58][R8.64], R13 ;  /* 0x0000000d08004986 */ /* 0x0001e2000c10153a */
[----:B------:R-:W-:Y:S02]  /*81c60*/  LOP3.LUT P4, RZ, R24, 0x40000000, RZ, 0xc0, !PT ;  /* 0x4000000018ff7812 */ /* 0x000fe4000788c0ff */
[----:B------:R-:W-:Y:S02]  /*81c70*/  LOP3.LUT P2, RZ, R26, 0x20000, RZ, 0xc0, !PT ;  /* 0x000200001aff7812 */ /* 0x000fe4000784c0ff */
[----:B------:R-:W-:Y:S01]  /*81c80*/  PRMT R10, R13, 0x7632, R10 ;  /* 0x000076320d0a7816 */ /* 0x000fe2000000000a */
[----:B0-----:R-:W-:-:S05]  /*81c90*/  IMAD.WIDE R8, R21, 0x2, R4 ;  /* 0x0000000215087825 */ /* 0x001fca00078e0204 */
[----:B------:R3:W-:Y:S01]  /*81ca0*/  @P5 STG.E.U16 desc[UR58][R8.64], R10 ;  /* 0x0000000a08005986 */ /* 0x0007e2000c10153a */
[----:B------:R-:W-:Y:S02]  /*81cb0*/  LOP3.LUT P6, RZ, R26, 0x40000, RZ, 0xc0, !PT ;  /* 0x000400001aff7812 */ /* 0x000fe400078cc0ff */
[----:B--2---:R-:W-:-:S13]  /*81cc0*/  LOP3.LUT P0, RZ, R27, 0x1, RZ, 0xc0, !PT ;  /* 0x000000011bff7812 */ /* 0x004fda000780c0ff */
[----:B------:R-:W-:Y:S02]  /*81cd0*/  @P0 LOP3.LUT R25, R25, 0x40000, RZ, 0xfc, !PT ;  /* 0x0004000019190812 */ /* 0x000fe400078efcff */
[----:B------:R-:W-:Y:S02]  /*81ce0*/  LOP3.LUT P0, RZ, R24, 0x80000000, RZ, 0xc0, !PT ;  /* 0x8000000018ff7812 */ /* 0x000fe4000780c0ff */
[----:B------:R-:W2:Y:S04]  /*81cf0*/  LDL.LU R24, [R1+0xdb8] ;  /* 0x000db80001187983 */ /* 0x000ea80000300800 */
[----:B------:R-:W2:Y:S04]  /*81d00*/  LDL.LU R11, [R1+0x480] ;  /* 0x00048000010b7983 */ /* 0x000ea80000300800 */
[----:B------:R-:W2:Y:S01]  /*81d10*/  LDL.LU R22, [R1+0xdbc] ;  /* 0x000dbc0001167983 */ /* 0x000ea20000300800 */
[----:B---3--:R-:W-:-:S03]  /*81d20*/  IMAD.WIDE R8, R15, 0x2, R6 ;  /* 0x000000020f087825 */ /* 0x008fc600078e0206 */
[----:B------:R-:W3:Y:S04]  /*81d30*/  LDL.LU R21, [R1+0x470] ;  /* 0x0004700001157983 */ /* 0x000ee80000300800 */
[----:B----4-:R0:W-:Y:S01]  /*81d40*/  @P2 STG.E.U16 desc[UR58][R8.64], R29 ;  /* 0x0000001d08002986 */ /* 0x0101e2000c10153a */
[----:B------:R-:W-:Y:S01]  /*81d50*/  PRMT R10, R29, 0x7632, R10 ;  /* 0x000076321d0a7816 */ /* 0x000fe2000000000a */
[----:B0-----:R-:W-:Y:S02]  /*81d60*/  IMAD.WIDE R8, R15, 0x2, R4 ;  /* 0x000000020f087825 */ /* 0x001fe400078e0204 */
[----:B------:R-:W4:Y:S04]  /*81d70*/  LDL.LU R15, [R1+0xdc0] ;  /* 0x000dc000010f7983 */ /* 0x000f280000300800 */
[----:B------:R-:W4:Y:S04]  /*81d80*/  LDL.LU R13, [R1+0x484] ;  /* 0x00048400010d7983 */ /* 0x000f280000300800 */
[----:B------:R0:W-:Y:S04]  /*81d90*/  @P6 STG.E.U16 desc[UR58][R8.64], R10 ;  /* 0x0000000a08006986 */ /* 0x0001e8000c10153a */
[----:B------:R-:W4:Y:S01]  /*81da0*/  LDL.LU R29, [R1+0x2060] ;  /* 0x00206000011d7983 */ /* 0x000f220000300800 */
[----:B0-----:R-:W-:Y:S01]  /*81db0*/  IMAD.WIDE R8, R12, 0x2, R6 ;  /* 0x000000020c087825 */ /* 0x001fe200078e0206 */
[----:B------:R-:W-:-:S04]  /*81dc0*/  PRMT R10, R0, 0x7632, R10 ;  /* 0x00007632000a7816 */ /* 0x000fc8000000000a */
[----:B------:R0:W-:Y:S04]  /*81dd0*/  @P3 STG.E.U16 desc[UR58][R8.64], R0 ;  /* 0x0000000008003986 */ /* 0x0001e8000c10153a */
[----:B0-----:R-:W4:Y:S01]  /*81de0*/  LDL.LU R0, [R1+0xdc4] ;  /* 0x000dc40001007983 */ /* 0x001f220000300800 */
[----:B------:R-:W-:-:S03]  /*81df0*/  IMAD.WIDE R8, R12, 0x2, R4 ;  /* 0x000000020c087825 */ /* 0x000fc600078e0204 */
[----:B------:R-:W4:Y:S01]  /*81e00*/  LDL.LU R12, [R1+0x474] ;  /* 0x00047400010c7983 */ /* 0x000f220000300800 */
[----:B------:R-:W-:-:S04]  /*81e10*/  LOP3.LUT R25, R25, 0xfff7ffff, RZ, 0xc0, !PT ;  /* 0xfff7ffff19197812 */ /* 0x000fc800078ec0ff */
        /* <DEDUP_REMOVED lines=15> */
[C---:B------:R-:W-:Y:S01]  /*81f10*/  LOP3.LUT P5, RZ, R27.reuse, 0x2, RZ, 0xc0, !PT ;  /* 0x000000021bff7812 */ /* 0x040fe200078ac0ff */
[----:B------:R-:W4:Y:S01]  /*81f20*/  LDL.LU R16, [R1+0x488] ;  /* 0x0004880001107983 */ /* 0x000f220000300800 */
[----:B------:R-:W-:Y:S02]  /*81f30*/  LOP3.LUT P2, RZ, R27, 0x4, RZ, 0xc0, !PT ;  /* 0x000000041bff7812 */ /* 0x000fe4000784c0ff */
        /* <DEDUP_REMOVED lines=9> */
[----:B---3--:R-:W-:-:S11]  /*81fd0*/  PRMT R10, R21, 0x7632, R10 ;  /* 0x00007632150a7816 */ /* 0x008fd6000000000a */
[----:B------:R0:W-:Y:S02]  /*81fe0*/  @P0 STG.E.U16 desc[UR58][R8.64], R21 ;  /* 0x0000001508000986 */ /* 0x0001e4000c10153a */
[----:B0-----:R-:W-:-:S05]  /*81ff0*/  IMAD.WIDE R8, R22, 0x2, R4 ;  /* 0x0000000216087825 */ /* 0x001fca00078e0204 */
[----:B------:R4:W-:Y:S02]  /*82000*/  @P1 STG.E.U16 desc[UR58][R8.64], R10 ;  /* 0x0000000a08001986 */ /* 0x0009e4000c10153a */
[----:B----4-:R-:W-:-:S05]  /*82010*/  IMAD.WIDE R8, R15, 0x2, R6 ;  /* 0x000000020f087825 */ /* 0x010fca00078e0206 */
[----:B------:R0:W-:Y:S01]  /*82020*/  @P5 STG.E.U16 desc[UR58][R8.64], R13 ;  /* 0x0000000d08005986 */ /* 0x0001e2000c10153a */
[----:B------:R-:W-:Y:S01]  /*82030*/  PRMT R10, R13, 0x7632, R10 ;  /* 0x000076320d0a7816 */ /* 0x000fe2000000000a */
[----:B0-----:R-:W-:Y:S02]  /*82040*/  IMAD.WIDE R8, R15, 0x2, R4 ;  /* 0x000000020f087825 */ /* 0x001fe400078e0204 */
[----:B------:R-:W2:Y:S04]  /*82050*/  LDL.LU R15, [R1+0xdcc] ;  /* 0x000dcc00010f7983 */ /* 0x000ea80000300800 */
[----:B------:R0:W-:Y:S04]  /*82060*/  @P2 STG.E.U16 desc[UR58][R8.64], R10 ;  /* 0x0000000a08002986 */ /* 0x0001e8000c10153a */
[----:B------:R-:W3:Y:S01]  /*82070*/  LDL.LU R22, [R1+0xdd0] ;  /* 0x000dd00001167983 */ /* 0x000ee20000300800 */
[----:B0-----:R-:W-:-:S05]  /*82080*/  IMAD.WIDE R8, R0, 0x2, R6 ;  /* 0x0000000200087825 */ /* 0x001fca00078e0206 */
[----:B------:R0:W-:Y:S02]  /*82090*/  @P6 STG.E.U16 desc[UR58][R8.64], R12 ;  /* 0x0000000c08006986 */ /* 0x0001e4000c10153a */
[----:B0-----:R-:W-:Y:S02]  /*820a0*/  IMAD.WIDE R8, R0, 0x2, R4 ;  /* 0x0000000200087825 */ /* 0x001fe400078e0204 */
[----:B------:R-:W4:Y:S04]  /*820b0*/  LDL.LU R0, [R1+0x48c] ;  /* 0x00048c0001007983 */ /* 0x000f280000300800 */
[----:B------:R-:W4:Y:S04]  /*820c0*/  LDL.LU R21, [R1+0xdd4] ;  /* 0x000dd40001157983 */ /* 0x000f280000300800 */
[----:B------:R-:W4:Y:S04]  /*820d0*/  LDL.LU R13, [R1+0x47c] ;  /* 0x00047c00010d7983 */ /* 0x000f280000300800 */
[----:B------:R-:W4:Y:S01]  /*820e0*/  LDL.LU R24, [R1+0xdd8] ;  /* 0x000dd80001187983 */ /* 0x000f220000300800 */
[----:B------:R-:W-:-:S03]  /*820f0*/  LOP3.LUT P3, RZ, R26, 0x1000000, RZ, 0xc0, !PT ;  /* 0x010000001aff7812 */ /* 0x000fc6000786c0ff */
[----:B------:R-:W4:Y:S01]  /*82100*/  LDL.LU R11, [R1+0x4a0] ;  /* 0x0004a000010b7983 */ /* 0x000f220000300800 */
[C---:B------:R-:W-:Y:S02]  /*82110*/  LOP3.LUT P4, RZ, R27.reuse, 0x8, RZ, 0xc0, !PT ;  /* 0x000000081bff7812 */ /* 0x040fe4000788c0ff */
        /* <DEDUP_REMOVED lines=15> */
[----:B------:R-:W-:Y:S02]  /*82210*/  LOP3.LUT P0, RZ, R26, 0x20000000, RZ, 0xc0, !PT ;  /* 0x200000001aff7812 */ /* 0x000fe4000780c0ff */
[----:B------:R-:W-:Y:S01]  /*82220*/  LOP3.LUT R25, R25, 0xffffdfff, RZ, 0xc0, !PT ;  /* 0xffffdfff19197812 */ /* 0x000fe200078ec0ff */
[----:B--2---:R-:W-:-:S05]  /*82230*/  IMAD.WIDE R8, R15, 0x2, R6 ;  /* 0x000000020f087825 */ /* 0x004fca00078e0206 */
[----:B------:R0:W-:Y:S02]  /*82240*/  @P1 STG.E.U16 desc[UR58][R8.64], R29 ;  /* 0x0000001d08001986 */ /* 0x0001e4000c10153a */
[----:B0-----:R-:W-:Y:S02]  /*82250*/  IMAD.WIDE R8, R15, 0x2, R4 ;  /* 0x000000020f087825 */ /* 0x001fe400078e0204 */
[----:B------:R-:W2:Y:S04]  /*82260*/  LDL.LU R15, [R1+0x4a4] ;  /* 0x0004a400010f7983 */ /* 0x000ea80000300800 */
[----:B------:R3:W-:Y:S04]  /*82270*/  @P6 STG.E.U16 desc[UR58][R8.64], R10 ;  /* 0x0000000a08006986 */ /* 0x0007e8000c10153a */
[----:B------:R-:W2:Y:S01]  /*82280*/  LDL.LU R29, [R1+0x205c] ;  /* 0x00205c00011d7983 */ /* 0x000ea20000300800 */
[----:B---3--:R-:W-:Y:S01]  /*82290*/  IMAD.WIDE R8, R22, 0x2, R6 ;  /* 0x0000000216087825 */ /* 0x008fe200078e0206 */
        /* <DEDUP_REMOVED lines=46> */
[----:B0-----:R-:W-:-:S05]  /*82580*/  IMAD.WIDE R8, R16, 0x2, R4 ;  /* 0x0000000210087825 */ /* 0x001fca00078e0204 */
[----:B------:R3:W-:Y:S02]  /*82590*/  @P1 STG.E.U16 desc[UR58][R8.64], R10 ;  /* 0x0000000a08001986 */ /* 0x0007e4000c10153a */
[----:B---3--:R-:W-:-:S05]  /*825a0*/  IMAD.WIDE R8, R0, 0x2, R6 ;  /* 0x0000000200087825 */ /* 0x008fca00078e0206 */
[----:B----4-:R0:W-:Y:S02]  /*825b0*/  @P6 STG.E.U16 desc[UR58][R8.64], R22 ;  /* 0x0000001608006986 */ /* 0x0101e4000c10153a */
[----:B0-----:R-:W-:Y:S02]  /*825c0*/  IMAD.WIDE R8, R0, 0x2, R4 ;  /* 0x0000000200087825 */ /* 0x001fe400078e0204 */
[----:B------:R-:W2:Y:S04]  /*825d0*/  LDL.LU R0, [R1+0xdec] ;  /* 0x000dec0001007983 */ /* 0x000ea80000300800 */
[----:B------:R-:W3:Y:S04]  /*825e0*/  LDL.LU R26, [R1+0x498] ;  /* 0x00049800011a7983 */ /* 0x000ee80000300800 */
[----:B------:R-:W4:Y:S04]  /*825f0*/  LDL.LU R12, [R1+0xdf0] ;  /* 0x000df000010c7983 */ /* 0x000f280000300800 */
        /* <DEDUP_REMOVED lines=12> */
[----:B0-----:R-:W-:-:S05]  /*826c0*/  IMAD.WIDE R8, R21, 0x2, R6 ;  /* 0x0000000215087825 */ /* 0x001fca00078e0206 */
[----:B------:R0:W-:Y:S01]  /*826d0*/  @P3 STG.E.U16 desc[UR58][R8.64], R13 ;  /* 0x0000000d08003986 */ /* 0x0001e2000c10153a */
[----:B------:R-:W-:Y:S01]  /*826e0*/  PRMT R10, R13, 0x7632, R10 ;  /* 0x000076320d0a7816 */ /* 0x000fe2000000000a */
[----:B0-----:R-:W-:Y:S02]  /*826f0*/  IMAD.WIDE R8, R21, 0x2, R4 ;  /* 0x0000000215087825 */ /* 0x001fe400078e0204 */
[----:B------:R-:W4:Y:S04]  /*82700*/  LDL.LU R13, [R1+0x4b0] ;  /* 0x0004b000010d7983 */ /* 0x000f280000300800 */
[----:B------:R2:W-:Y:S01]  /*82710*/  @P4 STG.E.U16 desc[UR58][R8.64], R10 ;  /* 0x0000000a08004986 */ /* 0x0005e2000c10153a */
[----:B------:R-:W-:Y:S02]  /*82720*/  LOP3.LUT P0, RZ, R29, 0x20, RZ, 0xc0, !PT ;  /* 0x000000201dff7812 */ /* 0x000fe4000780c0ff */
[----:B------:R-:W-:-:S11]  /*82730*/  LOP3.LUT R25, R25, 0xfffffdff, RZ, 0xc0, !PT ;  /* 0xfffffdff19197812 */ /* 0x000fd600078ec0ff */
[----:B------:R-:W-:Y:S02]  /*82740*/  @P0 LOP3.LUT R25, R25, 0x200, RZ, 0xfc, !PT ;  /* 0x0000020019190812 */ /* 0x000fe400078efcff */
[----:B------:R-:W-:Y:S01]  /*82750*/  LOP3.LUT P0, RZ, R27, 0x10000, RZ, 0xc0, !PT ;  /* 0x000100001bff7812 */ /* 0x000fe2000780c0ff */
[----:B--2---:R-:W-:-:S05]  /*82760*/  IMAD.WIDE R8, R0, 0x2, R6 ;  /* 0x0000000200087825 */ /* 0x004fca00078e0206 */
[----:B---3--:R0:W-:Y:S02]  /*82770*/  @P5 STG.E.U16 desc[UR58][R8.64], R26 ;  /* 0x0000001a08005986 */ /* 0x0081e4000c10153a */
[----:B0-----:R-:W-:Y:S02]  /*82780*/  IMAD.WIDE R8, R0, 0x2, R4 ;  /* 0x0000000200087825 */ /* 0x001fe400078e0204 */
[----:B------:R-:W2:Y:S04]  /*82790*/  LDL.LU R0, [R1+0xe00] ;  /* 0x000e000001007983 */ /* 0x000ea80000300800 */
[----:B------:R-:W3:Y:S01]  /*827a0*/  LDL.LU R21, [R1+0x4c4] ;  /* 0x0004c40001157983 */ /* 0x000ee20000300800 */
[----:B------:R-:W-:-:S04]  /*827b0*/  LOP3.LUT R25, R25, 0xfffffbff, RZ, 0xc0, !PT ;  /* 0xfffffbff19197812 */ /* 0x000fc800078ec0ff */
[----:B------:R-:W-:Y:S02]  /*827c0*/  @P0 LOP3.LUT R25, R25, 0x400, RZ, 0xfc, !PT ;  /* 0x0000040019190812 */ /* 0x000fe400078efcff */
[----:B------:R-:W-:Y:S02]  /*827d0*/  LOP3.LUT P0, RZ, R27, 0x8000, RZ, 0xc0, !PT ;  /* 0x000080001bff7812 */ /* 0x000fe4000780c0ff */
[----:B------:R-:W-:Y:S02]  /*827e0*/  LOP3.LUT R25, R25, 0xfffff7ff, RZ, 0xc0, !PT ;  /* 0xfffff7ff19197812 */ /* 0x000fe400078ec0ff */
[----:B------:R-:W-:Y:S02]  /*827f0*/  LOP3.LUT P6, RZ, R29, 0x4, RZ, 0xc0, !PT ;  /* 0x000000041dff7812 */ /* 0x000fe400078cc0ff */
[----:B------:R-:W-:Y:S02]  /*82800*/  LOP3.LUT P1, RZ, R27, 0x2000, RZ, 0xc0, !PT ;  /* 0x000020001bff7812 */ /* 0x000fe4000782c0ff */
[----:B------:R-:W-:-:S05]  /*82810*/  PRMT R10, R26, 0x7632, R10 ;  /* 0x000076321a0a7816 */ /* 0x000fca000000000a */
[----:B------:R-:W-:Y:S02]  /*82820*/  @P0 LOP3.LUT R25, R25, 0x800, RZ, 0xfc, !PT ;  /* 0x0000080019190812 */ /* 0x000fe400078efcff */
[----:B------:R-:W-:Y:S02]  /*82830*/  LOP3.LUT P0, RZ, R29, 0x10, RZ, 0xc0, !PT ;  /* 0x000000101dff7812 */ /* 0x000fe4000780c0ff */
        /* <DEDUP_REMOVED lines=16> */
[----:B0-----:R-:W-:Y:S01]  /*82940*/  IMAD.WIDE R8, R19, 0x2, R4 ;  /* 0x0000000213087825 */ /* 0x001fe200078e0204 */
[----:B------:R-:W4:Y:S09]  /*82950*/  LDL.LU R15, [R1+0xe08] ;  /* 0x000e0800010f7983 */ /* 0x000f320000300800 */
        /* <DEDUP_REMOVED lines=9> */
[----:B------:R-:W-:Y:S02]  /*829f0*/  LOP3.LUT P0, RZ, R25, 0x200, RZ, 0xc0, !PT ;  /* 0x0000020019ff7812 */ /* 0x000fe4000780c0ff */
[----:B------:R-:W-:Y:S02]  /*82a00*/  LOP3.LUT P3, RZ, R29, 0x40, RZ, 0xc0, !PT ;  /* 0x000000401dff7812 */ /* 0x000fe4000786c0ff */
[----:B------:R-:W-:Y:S01]  /*82a10*/  LOP3.LUT P4, RZ, R27, 0x20000, RZ, 0xc0, !PT ;  /* 0x000200001bff7812 */ /* 0x000fe2000788c0ff */
[----:B0-----:R-:W-:Y:S01]  /*82a20*/  IMAD.WIDE R8, R22, 0x2, R6 ;  /* 0x0000000216087825 */ /* 0x001fe200078e0206 */
[----:B------:R-:W-:-:S07]  /*82a30*/  PRMT R10, R13, 0x7632, R10 ;  /* 0x000076320d0a7816 */ /* 0x000fce000000000a */
[----:B------:R0:W-:Y:S02]  /*82a40*/  @P0 STG.E.U16 desc[UR58][R8.64], R13 ;  /* 0x0000000d08000986 */ /* 0x0001e4000c10153a */
[----:B0-----:R-:W-:Y:S02]  /*82a50*/  IMAD.WIDE R8, R22, 0x2, R4 ;  /* 0x0000000216087825 */ /* 0x001fe400078e0204 */
[----:B------:R-:W4:Y:S04]  /*82a60*/  LDL.LU R13, [R1+0xe0c] ;  /* 0x000e0c00010d7983 */ /* 0x000f280000300800 */
[----:B------:R2:W-:Y:S02]  /*82a70*/  @P3 STG.E.U16 desc[UR58][R8.64], R10 ;  /* 0x0000000a08003986 */ /* 0x0005e4000c10153a */
[----:B--2---:R-:W-:-:S05]  /*82a80*/  IMAD.WIDE R8, R0, 0x2, R6 ;  /* 0x0000000200087825 */ /* 0x004fca00078e0206 */
[----:B---3--:R0:W-:Y:S02]  /*82a90*/  @P4 STG.E.U16 desc[UR58][R8.64], R21 ;  /* 0x0000001508004986 */ /* 0x0081e4000c10153a */
[----:B0-----:R-:W-:Y:S02]  /*82aa0*/  IMAD.WIDE R8, R0, 0x2, R4 ;  /* 0x0000000200087825 */ /* 0x001fe400078e0204 */
[----:B------:R-:W2:Y:S01]  /*82ab0*/  LDL.LU R0, [R1+0x4b8] ;  /* 0x0004b80001007983 */ /* 0x000ea20000300800 */
[----:B------:R-:W-:Y:S02]  /*82ac0*/  LOP3.LUT P5, RZ, R27, 0x40000, RZ, 0xc0, !PT ;  /* 0x000400001bff7812 */ /* 0x000fe400078ac0ff */
[----:B------:R-:W-:Y:S01]  /*82ad0*/  LOP3.LUT P6, RZ, R29, 0x80, RZ, 0xc0, !PT ;  /* 0x000000801dff7812 */ /* 0x000fe200078cc0ff */
[----:B------:R-:W3:Y:S01]  /*82ae0*/  LDL.LU R11, [R1+0xe10] ;  /* 0x000e1000010b7983 */ /* 0x000ee20000300800 */
[----:B------:R-:W-:-:S09]  /*82af0*/  PRMT R10, R21, 0x7632, R10 ;  /* 0x00007632150a7816 */ /* 0x000fd2000000000a */
[----:B------:R4:W-:Y:S01]  /*82b00*/  @P5 STG.E.U16 desc[UR58][R8.64], R10 ;  /* 0x0000000a08005986 */ /* 0x0009e2000c10153a */
[----:B------:R-:W-:Y:S01]  /*82b10*/  LOP3.LUT P1, RZ, R29, 0x100, RZ, 0xc0, !PT ;  /* 0x000001001dff7812 */ /* 0x000fe2000782c0ff */
[----:B----4-:R-:W-:-:S05]  /*82b20*/  IMAD.WIDE R8, R16, 0x2, R6 ;  /* 0x0000000210087825 */ /* 0x010fca00078e0206 */
[----:B------:R0:W-:Y:S02]  /*82b30*/  @P6 STG.E.U16 desc[UR58][R8.64], R12 ;  /* 0x0000000c08006986 */ /* 0x0001e4000c10153a */
[----:B0-----:R-:W-:Y:S02]  /*82b40*/  IMAD.WIDE R8, R16, 0x2, R4 ;  /* 0x0000000210087825 */ /* 0x001fe400078e0204 */
[----:B------:R-:W4:Y:S04]  /*82b50*/  LDL.LU R16, [R1+0x4cc] ;  /* 0x0004cc0001107983 */ /* 0x000f280000300800 */
[----:B------:R-:W3:Y:S04]  /*82b60*/  LDL.LU R26, [R1+0xe14] ;  /* 0x000e1400011a7983 */ /* 0x000ee80000300800 */
[----:B------:R-:W3:Y:S01]  /*82b70*/  LDL.LU R22, [R1+0x4bc] ;  /* 0x0004bc0001167983 */ /* 0x000ee20000300800 */
[----:B------:R-:W-:-:S02]  /*82b80*/  LOP3.LUT P2, RZ, R27, 0x80000, RZ, 0xc0, !PT ;  /* 0x000800001bff7812 */ /* 0x000fc4000784c0ff */
[----:B------:R-:W-:-:S05]  /*82b90*/  PRMT R10, R12, 0x7632, R10 ;  /* 0x000076320c0a7816 */ /* 0x000fca000000000a */
[----:B------:R0:W-:Y:S02]  /*82ba0*/  @P1 STG.E.U16 desc[UR58][R8.64], R10 ;  /* 0x0000000a08001986 */ /* 0x0001e4000c10153a */
[----:B0-----:R-:W-:-:S05]  /*82bb0*/  IMAD.WIDE R8, R15, 0x2, R6 ;  /* 0x000000020f087825 */ /* 0x001fca00078e0206 */
[----:B------:R0:W-:Y:S02]  /*82bc0*/  @P2 STG.E.U16 desc[UR58][R8.64], R19 ;  /* 0x0000001308002986 */ /* 0x0001e4000c10153a */
[----:B0-----:R-:W-:Y:S02]  /*82bd0*/  IMAD.WIDE R8, R15, 0x2, R4 ;  /* 0x000000020f087825 */ /* 0x001fe400078e0204 */
[----:B------:R-:W4:Y:S04]  /*82be0*/  LDL.LU R15, [R1+0xe18] ;  /* 0x000e1800010f7983 */ /* 0x000f280000300800 */
[----:B------:R-:W4:Y:S01]  /*82bf0*/  LDL.LU R24, [R1+0x4e0] ;  /* 0x0004e00001187983 */ /* 0x000f220000300800 */
[----:B------:R-:W-:Y:S02]  /*82c00*/  LOP3.LUT P3, RZ, R27, 0x100000, RZ, 0xc0, !PT ;  /* 0x001000001bff7812 */ /* 0x000fe4000786c0ff */
[----:B------:R-:W-:Y:S01]  /*82c10*/  LOP3.LUT P4, RZ, R29, 0x200, RZ, 0xc0, !PT ;  /* 0x000002001dff7812 */ /* 0x000fe2000788c0ff */
[----:B------:R-:W4:Y:S01]  /*82c20*/  LDL.LU R21, [R1+0xe1c] ;  /* 0x000e1c0001157983 */ /* 0x000f220000300800 */
[----:B------:R-:W-:-:S03]  /*82c30*/  PRMT R10, R19, 0x7632, R10 ;  /* 0x00007632130a7816 */ /* 0x000fc6000000000a */
[----:B------:R-:W4:Y:S06]  /*82c40*/  LDL.LU R12, [R1+0x4d0] ;  /* 0x0004d000010c7983 */ /* 0x000f2c0000300800 */
[----:B------:R0:W-:Y:S02]  /*82c50*/  @P3 STG.E.U16 desc[UR58][R8.64], R10 ;  /* 0x0000000a08003986 */ /* 0x0001e4000c10153a */
[----:B0-----:R-:W-:-:S05]  /*82c60*/  IMAD.WIDE R8, R13, 0x2, R6 ;  /* 0x000000020d087825 */ /* 0x001fca00078e0206 */
[----:B--2---:R0:W-:Y:S02]  /*82c70*/  @P4 STG.E.U16 desc[UR58][R8.64], R0 ;  /* 0x0000000008004986 */ /* 0x0041e4000c10153a */
[----:B0-----:R-:W-:Y:S02]  /*82c80*/  IMAD.WIDE R8, R13, 0x2, R4 ;  /* 0x000000020d087825 */ /* 0x001fe400078e0204 */
[----:B------:R-:W2:Y:S04]  /*82c90*/  LDL.LU R13, [R1+0xe70] ;  /* 0x000e7000010d7983 */ /* 0x000ea80000300800 */
[----:B------:R-:W2:Y:S01]  /*82ca0*/  LDL.LU R19, [R1+0x4e4] ;  /* 0x0004e40001137983 */ /* 0x000ea20000300800 */
        /* <DEDUP_REMOVED lines=8> */
[----:B------:R-:W-:Y:S02]  /*82d30*/  LOP3.LUT P5, RZ, R29, 0x400, RZ, 0xc0, !PT ;  /* 0x000004001dff7812 */ /* 0x000fe400078ac0ff */
[----:B------:R-:W-:Y:S02]  /*82d40*/  LOP3.LUT P6, RZ, R27, 0x200000, RZ, 0xc0, !PT ;  /* 0x002000001bff7812 */ /* 0x000fe400078cc0ff */
[----:B------:R-:W-:-:S02]  /*82d50*/  PRMT R10, R0, 0x7632, R10 ;  /* 0x00007632000a7816 */ /* 0x000fc4000000000a */
[----:B------:R-:W-:Y:S01]  /*82d60*/  LOP3.LUT P1, RZ, R27, 0x400000, RZ, 0xc0, !PT ;  /* 0x004000001bff7812 */ /* 0x000fe2000782c0ff */
[----:B------:R-:W2:Y:S02]  /*82d70*/  LDL.LU R0, [R1+0x2058] ;  /* 0x0020580001007983 */ /* 0x000ea40000300800 */
[----:B------:R-:W-:Y:S02]  /*82d80*/  @P2 LOP3.LUT R25, R25, 0x80, RZ, 0xfc, !PT ;  /* 0x0000008019192812 */ /* 0x000fe400078efcff */
[----:B------:R-:W-:Y:S02]  /*82d90*/  LOP3.LUT P2, RZ, R29, 0x1000, RZ, 0xc0, !PT ;  /* 0x000010001dff7812 */ /* 0x000fe4000784c0ff */
[----:B------:R-:W-:Y:S01]  /*82da0*/  LOP3.LUT R25, R25, 0xfffffeff, RZ, 0xc0, !PT ;  /* 0xfffffeff19197812 */ /* 0x000fe200078ec0ff */
[----:B------:R3:W-:Y:S02]  /*82db0*/  @P5 STG.E.U16 desc[UR58][R8.64], R10 ;  /* 0x0000000a08005986 */ /* 0x0007e4000c10153a */
[----:B---3--:R-:W-:-:S08]  /*82dc0*/  IMAD.WIDE R8, R11, 0x2, R6 ;  /* 0x000000020b087825 */ /* 0x008fd000078e0206 */
[----:B------:R-:W-:Y:S02]  /*82dd0*/  @P2 LOP3.LUT R25, R25, 0x100, RZ, 0xfc, !PT ;  /* 0x0000010019192812 */ /* 0x000fe400078efcff */
[----:B------:R-:W-:Y:S01]  /*82de0*/  LOP3.LUT P2, RZ, R29, 0x800, RZ, 0xc0, !PT ;  /* 0x000008001dff7812 */ /* 0x000fe2000784c0ff */
[----:B----4-:R0:W-:Y:S01]  /*82df0*/  @P6 STG.E.U16 desc[UR58][R8.64], R16 ;  /* 0x0000001008006986 */ /* 0x0101e2000c10153a */
[----:B------:R-:W-:Y:S01]  /*82e00*/  PRMT R10, R16, 0x7632, R10 ;  /* 0x00007632100a7816 */ /* 0x000fe2000000000a */
[----:B0-----:R-:W-:Y:S02]  /*82e10*/  IMAD.WIDE R8, R11, 0x2, R4 ;  /* 0x000000020b087825 */ /* 0x001fe400078e0204 */
[----:B------:R-:W3:Y:S04]  /*82e20*/  LDL.LU R16, [R1+0xe74] ;  /* 0x000e740001107983 */ /* 0x000ee80000300800 */
[----:B------:R0:W-:Y:S04]  /*82e30*/  @P1 STG.E.U16 desc[UR58][R8.64], R10 ;  /* 0x0000000a08001986 */ /* 0x0001e8000c10153a */
[----:B------:R-:W4:Y:S01]  /*82e40*/  LDL.LU R11, [R1+0x4d4] ;  /* 0x0004d400010b7983 */ /* 0x000f220000300800 */
[----:B0-----:R-:W-:-:S05]  /*82e50*/  IMAD.WIDE R8, R26, 0x2, R6 ;  /* 0x000000021a087825 */ /* 0x001fca00078e0206 */
[----:B------:R0:W-:Y:S01]  /*82e60*/  @P2 STG.E.U16 desc[UR58][R8.64], R22 ;  /* 0x0000001608002986 */ /* 0x0001e2000c10153a */
[----:B------:R-:W-:Y:S02]  /*82e70*/  LOP3.LUT P2, RZ, R25, 0x100, RZ, 0xc0, !PT ;  /* 0x0000010019ff7812 */ /* 0x000fe4000784c0ff */
[----:B------:R-:W-:Y:S01]  /*82e80*/  PRMT R10, R22, 0x7632, R10 ;  /* 0x00007632160a7816 */ /* 0x000fe2000000000a */
[----:B0-----:R-:W-:-:S10]  /*82e90*/  IMAD.WIDE R8, R26, 0x2, R4 ;  /* 0x000000021a087825 */ /* 0x001fd400078e0204 */
[----:B------:R0:W-:Y:S01]  /*82ea0*/  @P2 STG.E.U16 desc[UR58][R8.64], R10 ;  /* 0x0000000a08002986 */ /* 0x0001e2000c10153a */
[----:B------:R-:W-:Y:S01]  /*82eb0*/  LOP3.LUT P2, RZ, R25, 0x80, RZ, 0xc0, !PT ;  /* 0x0000008019ff7812 */ /* 0x000fe2000784c0ff */
[----:B0-----:R-:W-:-:S12]  /*82ec0*/  IMAD.WIDE R8, R15, 0x2, R6 ;  /* 0x000000020f087825 */ /* 0x001fd800078e0206 */
        /* <DEDUP_REMOVED lines=10> */
[----:B0-----:R-:W-:Y:S01]  /*82f70*/  IMAD.WIDE R8, R21, 0x2, R6 ;  /* 0x0000000215087825 */ /* 0x001fe200078e0206 */
[----:B------:R-:W-:-:S08]  /*82f80*/  PRMT R10, R12, 0x7632, R10 ;  /* 0x000076320c0a7816 */ /* 0x000fd0000000000a */
[----:B------:R0:W-:Y:S02]  /*82f90*/  @P2 STG.E.U16 desc[UR58][R8.64], R12 ;  /* 0x0000000c08002986 */ /* 0x0001e4000c10153a */
[----:B0-----:R-:W-:-:S05]  /*82fa0*/  IMAD.WIDE R8, R21, 0x2, R4 ;  /* 0x0000000215087825 */ /* 0x001fca00078e0204 */
[----:B------:R2:W-:Y:S02]  /*82fb0*/  @P3 STG.E.U16 desc[UR58][R8.64], R10 ;  /* 0x0000000a08003986 */ /* 0x0005e4000c10153a */
[----:B--2---:R-:W-:-:S05]  /*82fc0*/  IMAD.WIDE R8, R13, 0x2, R6 ;  /* 0x000000020d087825 */ /* 0x004fca00078e0206 */
[----:B------:R0:W-:Y:S02]  /*82fd0*/  @P4 STG.E.U16 desc[UR58][R8.64], R19 ;  /* 0x0000001308004986 */ /* 0x0001e4000c10153a */
[----:B0-----:R-:W-:Y:S02]  /*82fe0*/  IMAD.WIDE R8, R13, 0x2, R4 ;  /* 0x000000020d087825 */ /* 0x001fe400078e0204 */
[----:B------:R-:W2:Y:S04]  /*82ff0*/  LDL.LU R13, [R1+0xe7c] ;  /* 0x000e7c00010d7983 */ /* 0x000ea80000300800 */
[----:B------:R-:W2:Y:S04]  /*83000*/  LDL.LU R21, [R1+0x4d8] ;  /* 0x0004d80001157983 */ /* 0x000ea80000300800 */
[----:B------:R-:W2:Y:S01]  /*83010*/  LDL.LU R12, [R1+0xe80] ;  /* 0x000e8000010c7983 */ /* 0x000ea20000300800 */
[----:B------:R-:W-:-:S03]  /*83020*/  PRMT R10, R19, 0x7632, R10 ;  /* 0x00007632130a7816 */ /* 0x000fc6000000000a */
[----:B------:R-:W2:Y:S01]  /*83030*/  LDL.LU R19, [R1+0x4ec] ;  /* 0x0004ec0001137983 */ /* 0x000ea20000300800 */
[----:B------:R-:W-:Y:S02]  /*83040*/  LOP3.LUT P0, RZ, R27, 0x4000000, RZ, 0xc0, !PT ;  /* 0x040000001bff7812 */ /* 0x000fe4000780c0ff */
[C---:B------:R-:W-:Y:S01]  /*83050*/  LOP3.LUT P5, RZ, R29.reuse, 0x8000, RZ, 0xc0, !PT ;  /* 0x000080001dff7812 */ /* 0x040fe200078ac0ff */
[----:B------:R-:W2:Y:S10]  /*83060*/  LDL.LU R26, [R1+0xe84] ;  /* 0x000e8400011a7983 */ /* 0x000eb40000300800 */
[----:B------:R3:W-:Y:S01]  /*83070*/  @P0 STG.E.U16 desc[UR58][R8.64], R10 ;  /* 0x0000000a08000986 */ /* 0x0007e2000c10153a */
[----:B------:R-:W-:-:S02]  /*83080*/  LOP3.LUT P6, RZ, R29, 0x10000, RZ, 0xc0, !PT ;  /* 0x000100001dff7812 */ /* 0x000fc400078cc0ff */
        /* <DEDUP_REMOVED lines=15> */
[----:B------:R-:W4:Y:S04]  /*83180*/  LDL.LU R24, [R1+0x500] ;  /* 0x0005000001187983 */ /* 0x000f280000300800 */
[----:B------:R2:W-:Y:S01]  /*83190*/  @P2 STG.E.U16 desc[UR58][R8.64], R10 ;  /* 0x0000000a08002986 */ /* 0x0005e2000c10153a */
[----:B------:R-:W-:Y:S01]  /*831a0*/  LOP3.LUT P5, RZ, R27, 0x20000000, RZ, 0xc0, !PT ;  /* 0x200000001bff7812 */ /* 0x000fe200078ac0ff */
[----:B--2---:R-:W-:-:S05]  /*831b0*/  IMAD.WIDE R8, R13, 0x2, R6 ;  /* 0x000000020d087825 */ /* 0x004fca00078e0206 */
[----:B------:R0:W-:Y:S02]  /*831c0*/  @P3 STG.E.U16 desc[UR58][R8.64], R21 ;  /* 0x0000001508003986 */ /* 0x0001e4000c10153a */
[----:B0-----:R-:W-:Y:S02]  /*831d0*/  IMAD.WIDE R8, R13, 0x2, R4 ;  /* 0x000000020d087825 */ /* 0x001fe400078e0204 */
[----:B------:R-:W2:Y:S04]  /*831e0*/  LDL.LU R13, [R1+0xe8c] ;  /* 0x000e8c00010d7983 */ /* 0x000ea80000300800 */
[----:B------:R-:W2:Y:S04]  /*831f0*/  LDL.LU R11, [R1+0x4f0] ;  /* 0x0004f000010b7983 */ /* 0x000ea80000300800 */
[----:B------:R-:W2:Y:S01]  /*83200*/  LDL.LU R22, [R1+0xe90] ;  /* 0x000e900001167983 */ /* 0x000ea20000300800 */
[----:B------:R-:W-:-:S03]  /*83210*/  PRMT R10, R21, 0x7632, R10 ;  /* 0x00007632150a7816 */ /* 0x000fc6000000000a */
[----:B------:R-:W2:Y:S04]  /*83220*/  LDL.LU R21, [R1+0x504] ;  /* 0x0005040001157983 */ /* 0x000ea80000300800 */
[----:B------:R0:W-:Y:S02]  /*83230*/  @P4 STG.E.U16 desc[UR58][R8.64], R10 ;  /* 0x0000000a08004986 */ /* 0x0001e4000c10153a */
[----:B0-----:R-:W-:Y:S01]  /*83240*/  IMAD.WIDE R8, R12, 0x2, R6 ;  /* 0x000000020c087825 */ /* 0x001fe200078e0206 */
[----:B------:R-:W-:-:S04]  /*83250*/  PRMT R10, R19, 0x7632, R10 ;  /* 0x00007632130a7816 */ /* 0x000fc8000000000a */
[----:B------:R0:W-:Y:S04]  /*83260*/  @P5 STG.E.U16 desc[UR58][R8.64], R19 ;  /* 0x0000001308005986 */ /* 0x0001e8000c10153a */
[----:B0-----:R-:W2:Y:S01]  /*83270*/  LDL.LU R19, [R1+0xe94] ;  /* 0x000e940001137983 */ /* 0x001ea20000300800 */
[----:B------:R-:W-:-:S03]  /*83280*/  IMAD.WIDE R8, R12, 0x2, R4 ;  /* 0x000000020c087825 */ /* 0x000fc600078e0204 */
[----:B------:R-:W2:Y:S01]  /*83290*/  LDL.LU R12, [R1+0x4f4] ;  /* 0x0004f400010c7983 */ /* 0x000ea20000300800 */
        /* <DEDUP_REMOVED lines=8> */
[----:B------:R-:W-:Y:S02]  /*83320*/  LOP3.LUT R25, R25, 0xffffffef, RZ, 0xc0, !PT ;  /* 0xffffffef19197812 */ /* 0x000fe400078ec0ff */
[----:B------:R-:W-:Y:S01]  /*83330*/  LOP3.LUT P3, RZ, R23, 0x8, RZ, 0xc0, !PT ;  /* 0x0000000817ff7812 */ /* 0x000fe2000786c0ff */
[----:B------:R0:W-:Y:S08]  /*83340*/  @P6 STG.E.U16 desc[UR58][R8.64], R10 ;  /* 0x0000000a08006986 */ /* 0x0001f0000c10153a */
[----:B------:R-:W-:-:S02]  /*83350*/  @P0 LOP3.LUT R25, R25, 0x10, RZ, 0xfc, !PT ;  /* 0x0000001019190812 */ /* 0x000fc400078efcff */
[----:B------:R-:W-:Y:S02]  /*83360*/  LOP3.LUT P0, RZ, R29, 0x80000, RZ, 0xc0, !PT ;  /* 0x000800001dff7812 */ /* 0x000fe4000780c0ff */
[----:B------:R-:W-:Y:S01]  /*83370*/  LOP3.LUT R25, R25, 0xfffffffd, RZ, 0xc0, !PT ;  /* 0xfffffffd19197812 */ /* 0x000fe200078ec0ff */
[----:B0-----:R-:W-:-:S03]  /*83380*/  IMAD.WIDE R8, R26, 0x2, R6 ;  /* 0x000000021a087825 */ /* 0x001fc600078e0206 */
[----:B------:R-:W-:-:S07]  /*83390*/  @P3 LOP3.LUT R25, R25, 0x2, RZ, 0xfc, !PT ;  /* 0x0000000219193812 */ /* 0x000fce00078efcff */
[----:B---3--:R0:W-:Y:S01]  /*833a0*/  @P0 STG.E.U16 desc[UR58][R8.64], R16 ;  /* 0x0000001008000986 */ /* 0x0081e2000c10153a */
[----:B------:R-:W-:Y:S02]  /*833b0*/  LOP3.LUT P0, RZ, R25, 0x10, RZ, 0xc0, !PT ;  /* 0x0000001019ff7812 */ /* 0x000fe4000780c0ff */
[----:B------:R-:W-:Y:S01]  /*833c0*/  PRMT R10, R16, 0x7632, R10 ;  /* 0x00007632100a7816 */ /* 0x000fe2000000000a */
[----:B0-----:R-:W-:Y:S01]  /*833d0*/  IMAD.WIDE R8, R26, 0x2, R4 ;  /* 0x000000021a087825 */ /* 0x001fe200078e0204 */
[----:B------:R-:W-:Y:S01]  /*833e0*/  LOP3.LUT P1, RZ, R29, 0x200000, RZ, 0xc0, !PT ;  /* 0x002000001dff7812 */ /* 0x000fe2000782c0ff */
[----:B------:R-:W3:Y:S08]  /*833f0*/  LDL.LU R16, [R1+0xe98] ;  /* 0x000e980001107983 */ /* 0x000ef00000300800 */
[----:B------:R4:W-:Y:S01]  /*83400*/  @P0 STG.E.U16 desc[UR58][R8.64], R10 ;  /* 0x0000000a08000986 */ /* 0x0009e2000c10153a */
[----:B------:R-:W-:Y:S01]  /*83410*/  LOP3.LUT P0, RZ, R25, 0x8, RZ, 0xc0, !PT ;  /* 0x0000000819ff7812 */ /* 0x000fe2000780c0ff */
[----:B----4-:R-:W-:-:S12]  /*83420*/  IMAD.WIDE R8, R15, 0x2, R6 ;  /* 0x000000020f087825 */ /* 0x010fd800078e0206 */
[----:B------:R0:W-:Y:S01]  /*83430*/  @P0 STG.E.U16 desc[UR58][R8.64], R24 ;  /* 0x0000001808000986 */ /* 0x0001e2000c10153a */
[----:B------:R-:W-:Y:S02]  /*83440*/  LOP3.LUT P0, RZ, R25, 0x4, RZ, 0xc0, !PT ;  /* 0x0000000419ff7812 */ /* 0x000fe4000780c0ff */
[----:B------:R-:W-:Y:S02]  /*83450*/  PRMT R10, R24, 0x7632, R10 ;  /* 0x00007632180a7816 */ /* 0x000fe4000000000a */
[----:B------:R-:W-:Y:S01]  /*83460*/  LOP3.LUT P2, RZ, R29, 0x400000, RZ, 0xc0, !PT ;  /* 0x004000001dff7812 */ /* 0x000fe2000784c0ff */
[----:B0-----:R-:W-:Y:S01]  /*83470*/  IMAD.WIDE R8, R15, 0x2, R4 ;  /* 0x000000020f087825 */ /* 0x001fe200078e0204 */
[----:B------:R-:W-:Y:S01]  /*83480*/  LOP3.LUT P3, RZ, R23, 0x2, RZ, 0xc0, !PT ;  /* 0x0000000217ff7812 */ /* 0x000fe2000786c0ff */
[----:B------:R-:W4:Y:S06]  /*83490*/  LDL.LU R15, [R1+0x508] ;  /* 0x00050800010f7983 */ /* 0x000f2c0000300800 */
[----:B------:R2:W-:Y:S01]  /*834a0*/  @P0 STG.E.U16 desc[UR58][R8.64], R10 ;  /* 0x0000000a08000986 */ /* 0x0005e2000c10153a */
[----:B------:R-:W-:Y:S01]  /*834b0*/  LOP3.LUT P4, RZ, R29, 0x800000, RZ, 0xc0, !PT ;  /* 0x008000001dff7812 */ /* 0x000fe2000788c0ff */
[----:B--2---:R-:W-:Y:S01]  /*834c0*/  IMAD.WIDE R8, R13, 0x2, R6 ;  /* 0x000000020d087825 */ /* 0x004fe200078e0206 */
[----:B------:R-:W-:-:S04]  /*834d0*/  PRMT R10, R11, 0x7632, R10 ;  /* 0x000076320b0a7816 */ /* 0x000fc8000000000a */
[----:B------:R0:W-:Y:S02]  /*834e0*/  @P1 STG.E.U16 desc[UR58][R8.64], R11 ;  /* 0x0000000b08001986 */ /* 0x0001e4000c10153a */
[----:B0-----:R-:W-:Y:S02]  /*834f0*/  IMAD.WIDE R8, R13, 0x2, R4 ;  /* 0x000000020d087825 */ /* 0x001fe400078e0204 */
[----:B------:R-:W2:Y:S04]  /*83500*/  LDL.LU R13, [R1+0xe9c] ;  /* 0x000e9c00010d7983 */ /* 0x000ea80000300800 */
[----:B------:R0:W-:Y:S04]  /*83510*/  @P2 STG.E.U16 desc[UR58][R8.64], R10 ;  /* 0x0000000a08002986 */ /* 0x0001e8000c10153a */
[----:B------:R-:W2:Y:S01]  /*83520*/  LDL.LU R23, [R1+0x4f8] ;  /* 0x0004f80001177983 */ /* 0x000ea20000300800 */
[----:B0-----:R-:W-:-:S05]  /*83530*/  IMAD.WIDE R8, R22, 0x2, R6 ;  /* 0x0000000216087825 */ /* 0x001fca00078e0206 */
[----:B------:R0:W-:Y:S01]  /*83540*/  @P3 STG.E.U16 desc[UR58][R8.64], R21 ;  /* 0x0000001508003986 */ /* 0x0001e2000c10153a */
[----:B------:R-:W-:Y:S02]  /*83550*/  LOP3.LUT P3, RZ, R25, 0x2, RZ, 0xc0, !PT ;  /* 0x0000000219ff7812 */ /* 0x000fe4000786c0ff */
[----:B------:R-:W-:Y:S01]  /*83560*/  PRMT R10, R21, 0x7632, R10 ;  /* 0x00007632150a7816 */ /* 0x000fe2000000000a */
[----:B0-----:R-:W-:Y:S02]  /*83570*/  IMAD.WIDE R8, R22, 0x2, R4 ;  /* 0x0000000216087825 */ /* 0x001fe400078e0204 */
[----:B------:R-:W2:Y:S04]  /*83580*/  LDL.LU R22, [R1+0xea0] ;  /* 0x000ea00001167983 */ /* 0x000ea80000300800 */
[----:B------:R-:W2:Y:S04]  /*83590*/  LDL.LU R21, [R1+0x50c] ;  /* 0x00050c0001157983 */ /* 0x000ea80000300800 */
[----:B------:R0:W-:Y:S04]  /*835a0*/  @P3 STG.E.U16 desc[UR58][R8.64], R10 ;  /* 0x0000000a08003986 */ /* 0x0001e8000c10153a */
[----:B------:R-:W2:Y:S01]  /*835b0*/  LDL.LU R27, [R1+0xea4] ;  /* 0x000ea400011b7983 */ /* 0x000ea20000300800 */
[----:B0-----:R-:W-:-:S05]  /*835c0*/  IMAD.WIDE R8, R19, 0x2, R6 ;  /* 0x0000000213087825 */ /* 0x001fca00078e0206 */
[----:B------:R0:W-:Y:S02]  /*835d0*/  @P4 STG.E.U16 desc[UR58][R8.64], R12 ;  /* 0x0000000c08004986 */ /* 0x0001e4000c10153a */
[----:B0-----:R-:W-:Y:S02]  /*835e0*/  IMAD.WIDE R8, R19, 0x2, R4 ;  /* 0x0000000213087825 */ /* 0x001fe400078e0204 */
[----:B------:R-:W2:Y:S04]  /*835f0*/  LDL.LU R19, [R1+0x4fc] ;  /* 0x0004fc0001137983 */ /* 0x000ea80000300800 */
[----:B------:R-:W2:Y:S01]  /*83600*/  LDL.LU R26, [R1+0xea8] ;  /* 0x000ea800011a7983 */ /* 0x000ea20000300800 */
[C---:B------:R-:W-:Y:S02]  /*83610*/  LOP3.LUT P5, RZ, R29.reuse, 0x1000000, RZ, 0xc0, !PT ;  /* 0x010000001dff7812 */ /* 0x040fe400078ac0ff */
[----:B------:R-:W-:Y:S01]  /*83620*/  LOP3.LUT P6, RZ, R29, 0x2000000, RZ, 0xc0, !PT ;  /* 0x020000001dff7812 */ /* 0x000fe200078cc0ff */
[----:B------:R-:W2:Y:S01]  /*83630*/  LDL.LU R24, [R1+0x530] ;  /* 0x0005300001187983 */ /* 0x000ea20000300800 */
[----:B------:R-:W-:-:S02]  /*83640*/  PRMT R10, R12, 0x7632, R10 ;  /* 0x000076320c0a7816 */ /* 0x000fc4000000000a */
[C---:B------:R-:W-:Y:S02]  /*83650*/  LOP3.LUT P0, RZ, R29.reuse, 0x4000000, RZ, 0xc0, !PT ;  /* 0x040000001dff7812 */ /* 0x040fe4000780c0ff */
[----:B------:R-:W-:-:S05]  /*83660*/  LOP3.LUT P1, RZ, R29, 0x8000000, RZ, 0xc0, !PT ;  /* 0x080000001dff7812 */ /* 0x000fca000782c0ff */
[----:B------:R3:W-:Y:S01]  /*83670*/  @P5 STG.E.U16 desc[UR58][R8.64], R10 ;  /* 0x0000000a08005986 */ /* 0x0007e2000c10153a */
[C---:B------:R-:W-:Y:S02]  /*83680*/  LOP3.LUT P2, RZ, R29.reuse, 0x10000000, RZ, 0xc0, !PT ;  /* 0x100000001dff7812 */ /* 0x040fe4000784c0ff */
[C---:B------:R-:W-:Y:S01]  /*83690*/  LOP3.LUT P3, RZ, R29.reuse, 0x20000000, RZ, 0xc0, !PT ;  /* 0x200000001dff7812 */ /* 0x040fe2000786c0ff */
[C---:B---3--:R-:W-:Y:S01]  /*836a0*/  IMAD.WIDE R8, R16.reuse, 0x2, R6 ;  /* 0x0000000210087825 */ /* 0x048fe200078e0206 */
[C---:B------:R-:W-:Y:S02]  /*836b0*/  LOP3.LUT P4, RZ, R29.reuse, 0x40000000, RZ, 0xc0, !PT ;  /* 0x400000001dff7812 */ /* 0x040fe4000788c0ff */
[----:B------:R-:W-:Y:S02]  /*836c0*/  LOP3.LUT P5, RZ, R29, 0x80000000, RZ, 0xc0, !PT ;  /* 0x800000001dff7812 */ /* 0x000fe400078ac0ff */
[----:B----4-:R0:W-:Y:S01]  /*836d0*/  @P6 STG.E.U16 desc[UR58][R8.64], R15 ;  /* 0x0000000f08006986 */ /* 0x0101e2000c10153a */
[----:B------:R-:W-:Y:S01]  /*836e0*/  PRMT R14, R15, 0x7632, R14 ;  /* 0x000076320f0e7816 */ /* 0x000fe2000000000e */
[----:B0-----:R-:W-:-:S05]  /*836f0*/  IMAD.WIDE R8, R16, 0x2, R4 ;  /* 0x0000000210087825 */ /* 0x001fca00078e0204 */
[----:B------:R0:W-:Y:S01]  /*83700*/  @P0 STG.E.U16 desc[UR58][R8.64], R14 ;  /* 0x0000000e08000986 */ /* 0x0001e2000c10153a */
[----:B--2---:R-:W-:-:S04]  /*83710*/  IMAD.WIDE R10, R13, 0x2, R6 ;  /* 0x000000020d0a7825 */ /* 0x004fc800078e0206 */
[----:B------:R-:W-:Y:S01]  /*83720*/  IMAD.WIDE R12, R13, 0x2, R4 ;  /* 0x000000020d0c7825 */ /* 0x000fe200078e0204 */
[----:B------:R1:W-:Y:S01]  /*83730*/  @P1 STG.E.U16 desc[UR58][R10.64], R23 ;  /* 0x000000170a001986 */ /* 0x0003e2000c10153a */
[----:B------:R-:W-:-:S05]  /*83740*/  PRMT R17, R23, 0x7632, R17 ;  /* 0x0000763217117816 */ /* 0x000fca0000000011 */
[----:B------:R2:W-:Y:S01]  /*83750*/  @P2 STG.E.U16 desc[UR58][R12.64], R17 ;  /* 0x000000110c002986 */ /* 0x0005e2000c10153a */
[----:B0-----:R-:W-:-:S04]  /*83760*/  IMAD.WIDE R8, R22, 0x2, R6 ;  /* 0x0000000216087825 */ /* 0x001fc800078e0206 */
[----:B-1----:R-:W-:Y:S02]  /*83770*/  IMAD.WIDE R10, R22, 0x2, R4 ;  /* 0x00000002160a7825 */ /* 0x002fe400078e0204 */
[----:B------:R-:W3:Y:S01]  /*83780*/  LDL.LU R22, [R1+0xeac] ;  /* 0x000eac0001167983 */ /* 0x000ee20000300800 */
[----:B------:R-:W-:-:S03]  /*83790*/  PRMT R14, R21, 0x7632, R14 ;  /* 0x00007632150e7816 */ /* 0x000fc6000000000e */
[----:B------:R0:W-:Y:S01]  /*837a0*/  @P3 STG.E.U16 desc[UR58][R8.64], R21 ;  /* 0x0000001508003986 */ /* 0x0001e2000c10153a */
[----:B--2---:R-:W-:-:S03]  /*837b0*/  VIADD R12, R2, 0x139 ;  /* 0x00000139020c7836 */ /* 0x004fc60000000000 */
[----:B0-----:R-:W2:Y:S01]  /*837c0*/  LDL.LU R21, [R1+0x520] ;  /* 0x0005200001157983 */ /* 0x001ea20000300800 */
[----:B------:R-:W-:Y:S01]  /*837d0*/  IMAD.WIDE R8, R27, 0x2, R6 ;  /* 0x000000021b087825 */ /* 0x000fe200078e0206 */
[----:B------:R-:W-:Y:S01]  /*837e0*/  ISETP.GE.AND P3, PT, R12, UR7, PT ;  /* 0x000000070c007c0c */ /* 0x000fe2000bf66270 */
[----:B------:R-:W0:Y:S01]  /*837f0*/  LDCU UR7, c[0x0][0x39c] ;  /* 0x00007380ff0777ac */ /* 0x000e220008000800 */
[----:B------:R-:W-:Y:S01]  /*83800*/  @P4 STG.E.U16 desc[UR58][R10.64], R14 ;  /* 0x0000000e0a004986 */ /* 0x000fe2000c10153a */
[----:B------:R-:W-:-:S03]  /*83810*/  PRMT R12, R19, 0x7632, R12 ;  /* 0x00007632130c7816 */ /* 0x000fc6000000000c */
[----:B------:R1:W-:Y:S04]  /*83820*/  @P5 STG.E.U16 desc[UR58][R8.64], R19 ;  /* 0x0000001308005986 */ /* 0x0003e8000c10153a */
[----:B-1----:R-:W4:Y:S01]  /*83830*/  LDL.LU R19, [R1+0xeb0] ;  /* 0x000eb00001137983 */ /* 0x002f220000300800 */
[----:B------:R-:W-:Y:S01]  /*83840*/  LOP3.LUT P6, RZ, R25, 0x1, RZ, 0xc0, !PT ;  /* 0x0000000119ff7812 */ /* 0x000fe200078cc0ff */
[----:B------:R-:W-:Y:S02]  /*83850*/  IMAD.WIDE R10, R27, 0x2, R4 ;  /* 0x000000021b0a7825 */ /* 0x000fe400078e0204 */
[----:B------:R-:W4:Y:S02]  /*83860*/  LDL.LU R25, [R1+0x534] ;  /* 0x0005340001197983 */ /* 0x000f240000300800 */
[----:B------:R-:W-:-:S02]  /*83870*/  IMAD.WIDE R8, R26, 0x2, R6 ;  /* 0x000000021a087825 */ /* 0x000fc400078e0206 */
[----:B------:R-:W4:Y:S06]  /*83880*/  LDL.LU R29, [R1+0x524] ;  /* 0x00052400011d7983 */ /* 0x000f2c0000300800 */
[----:B------:R1:W-:Y:S02]  /*83890*/  @P6 STG.E.U16 desc[UR58][R10.64], R12 ;  /* 0x0000000c0a006986 */ /* 0x0003e4000c10153a */
[----:B-1----:R-:W-:Y:S02]  /*838a0*/  IMAD.WIDE R10, R26, 0x2, R4 ;  /* 0x000000021a0a7825 */ /* 0x002fe400078e0204 */
[----:B------:R-:W4:Y:S02]  /*838b0*/  LDL.LU R26, [R1+0xeb4] ;  /* 0x000eb400011a7983 */ /* 0x000f240000300800 */
[----:B------:R-:W-:-:S05]  /*838c0*/  VIADD R13, R2, 0x138 ;  /* 0x00000138020d7836 */ /* 0x000fca0000000000 */
[----:B------:R-:W-:Y:S01]  /*838d0*/  ISETP.GE.AND P2, PT, R13, UR6, PT ;  /* 0x000000060d007c0c */ /* 0x000fe2000bf46270 */
[----:B------:R-:W1:Y:S03]  /*838e0*/  LDCU UR6, c[0x0][0x39c] ;  /* 0x00007380ff0677ac */ /* 0x000e660008000800 */
[C---:B------:R-:W-:Y:S02]  /*838f0*/  ISETP.LT.AND P4, PT, R3.reuse, UR4, !P2 ;  /* 0x0000000403007c0c */ /* 0x040fe4000d781270 */
[----:B------:R-:W-:Y:S02]  /*83900*/  ISETP.LT.AND P2, PT, R28, UR4, !P2 ;  /* 0x000000041c007c0c */ /* 0x000fe4000d741270 */
[----:B------:R-:W-:Y:S02]  /*83910*/  ISETP.LT.AND P6, PT, R3, UR4, !P3 ;  /* 0x0000000403007c0c */ /* 0x000fe4000dfc1270 */
[----:B------:R-:W-:-:S07]  /*83920*/  PRMT R13, R24, 0x7632, R13 ;  /* 0x00007632180d7816 */ /* 0x000fce000000000d */
[----:B------:R0:W-:Y:S04]  /*83930*/  @P4 STG.E.U16 desc[UR58][R8.64], R24 ;  /* 0x0000001808004986 */ /* 0x0001e8000c10153a */
[----:B------:R1:W-:Y:S04]  /*83940*/  @P2 STG.E.U16 desc[UR58][R10.64], R13 ;  /* 0x0000000d0a002986 */ /* 0x0003e8000c10153a */
[----:B0-----:R-:W4:Y:S01]  /*83950*/  LDL.LU R24, [R1+0xeb8] ;  /* 0x000eb80001187983 */ /* 0x001f220000300800 */
[----:B------:R-:W-:Y:S01]  /*83960*/  ISETP.LT.AND P3, PT, R28, UR4, !P3 ;  /* 0x000000041c007c0c */ /* 0x000fe2000df61270 */
[----:B------:R-:W-:-:S05]  /*83970*/  VIADD R12, R2, 0x13a ;  /* 0x0000013a020c7836 */ /* 0x000fca0000000000 */
[----:B------:R-:W-:Y:S01]  /*83980*/  ISETP.GE.AND P5, PT, R12, UR8, PT ;  /* 0x000000080c007c0c */ /* 0x000fe2000bfa6270 */
[----:B------:R-:W-:Y:S01]  /*83990*/  VIADD R12, R2, 0x13b ;  /* 0x0000013b020c7836 */ /* 0x000fe20000000000 */
[----:B------:R-:W0:Y:S02]  /*839a0*/  LDCU UR8, c[0x0][0x39c] ;  /* 0x00007380ff0877ac */ /* 0x000e240008000800 */
[----:B------:R-:W-:Y:S01]  /*839b0*/  ISETP.LT.AND P4, PT, R3, UR4, !P5 ;  /* 0x0000000403007c0c */ /* 0x000fe2000ef81270 */
[----:B---3--:R-:W-:-:S04]  /*839c0*/  IMAD.WIDE R8, R22, 0x2, R6 ;  /* 0x0000000216087825 */ /* 0x008fc800078e0206 */
[----:B-1----:R-:W-:Y:S02]  /*839d0*/  IMAD.WIDE R10, R22, 0x2, R4 ;  /* 0x00000002160a7825 */ /* 0x002fe400078e0204 */
[----:B------:R-:W3:Y:S01]  /*839e0*/  LDL.LU R22, [R1+0x538] ;  /* 0x0005380001167983 */ /* 0x000ee20000300800 */
[----:B--2---:R-:W-:-:S03]  /*839f0*/  PRMT R13, R21, 0x7632, R13 ;  /* 0x00007632150d7816 */ /* 0x004fc6000000000d */
[----:B------:R1:W-:Y:S04]  /*83a00*/  @P6 STG.E.U16 desc[UR58][R8.64], R21 ;  /* 0x0000001508006986 */ /* 0x0003e8000c10153a */
[----:B-1----:R-:W2:Y:S04]  /*83a10*/  LDL.LU R21, [R1+0xebc] ;  /* 0x000ebc0001157983 */ /* 0x002ea80000300800 */
[----:B------:R-:W2:Y:S04]  /*83a20*/  LDL.LU R23, [R1+0x528] ;  /* 0x0005280001177983 */ /* 0x000ea80000300800 */
[----:B------:R-:W2:Y:S04]  /*83a30*/  LDL.LU R27, [R1+0xec0] ;  /* 0x000ec000011b7983 */ /* 0x000ea80000300800 */
[----:B------:R1:W-:Y:S01]  /*83a40*/  @P3 STG.E.U16 desc[UR58][R10.64], R13 ;  /* 0x0000000d0a003986 */ /* 0x0003e2000c10153a */
[----:B----4-:R-:W-:-:S04]  /*83a50*/  IMAD.WIDE R8, R19, 0x2, R4 ;  /* 0x0000000213087825 */ /* 0x010fc800078e0204 */
[----:B-1----:R-:W-:Y:S02]  /*83a60*/  IMAD.WIDE R10, R19, 0x2, R6 ;  /* 0x00000002130a7825 */ /* 0x002fe400078e0206 */
[----:B------:R-:W4:Y:S01]  /*83a70*/  LDL.LU R19, [R1+0x53c] ;  /* 0x00053c0001137983 */ /* 0x000f220000300800 */
[----:B------:R-:W-:Y:S01]  /*83a80*/  ISETP.GE.AND P2, PT, R12, UR6, PT ;  /* 0x000000060c007c0c */ /* 0x000fe2000bf46270 */
[----:B------:R-:W1:Y:S01]  /*83a90*/  LDCU UR6, c[0x0][0x39c] ;  /* 0x00007380ff0677ac */ /* 0x000e620008000800 */
[----:B------:R-:W-:Y:S02]  /*83aa0*/  ISETP.LT.AND P5, PT, R28, UR4, !P5 ;  /* 0x000000041c007c0c */ /* 0x000fe4000efa1270 */
[----:B------:R-:W-:Y:S01]  /*83ab0*/  ISETP.LT.AND P6, PT, R3, UR4, !P2 ;  /* 0x0000000403007c0c */ /* 0x000fe2000d7c1270 */
[C---:B------:R-:W-:Y:S01]  /*83ac0*/  VIADD R13, R2.reuse, 0x13c ;  /* 0x0000013c020d7836 */ /* 0x040fe20000000000 */
[----:B------:R-:W-:Y:S01]  /*83ad0*/  PRMT R12, R25, 0x7632, R12 ;  /* 0x00007632190c7816 */ /* 0x000fe2000000000c */
[----:B------:R0:W-:Y:S03]  /*83ae0*/  @P4 STG.E.U16 desc[UR58][R10.64], R25 ;  /* 0x000000190a004986 */ /* 0x0001e6000c10153a */
[----:B------:R-:W-:Y:S01]  /*83af0*/  ISETP.GE.AND P3, PT, R13, UR7, PT ;  /* 0x000000070d007c0c */ /* 0x000fe2000bf66270 */
[----:B------:R-:W-:Y:S01]  /*83b00*/  VIADD R14, R2, 0x13d ;  /* 0x0000013d020e7836 */ /* 0x000fe20000000000 */
[----:B------:R-:W-:Y:S01]  /*83b10*/  ISETP.LT.AND P2, PT, R28, UR4, !P2 ;  /* 0x000000041c007c0c */ /* 0x000fe2000d741270 */
[----:B------:R-:W-:Y:S01]  /*83b20*/  VIADD R15, R2, 0x1dc ;  /* 0x000001dc020f7836 */ /* 0x000fe20000000000 */
[----:B------:R-:W1:Y:S01]  /*83b30*/  LDCU UR7, c[0x0][0x39c] ;  /* 0x00007380ff0777ac */ /* 0x000e620008000800 */
[----:B------:R1:W-:Y:S01]  /*83b40*/  @P5 STG.E.U16 desc[UR58][R8.64], R12 ;  /* 0x0000000c08005986 */ /* 0x0003e2000c10153a */
[----:B0-----:R-:W-:Y:S01]  /*83b50*/  IMAD.WIDE R10, R26, 0x2, R6 ;  /* 0x000000021a0a7825 */ /* 0x001fe200078e0206 */
[----:B------:R-:W-:-:S04]  /*83b60*/  ISETP.LT.AND P5, PT, R3, UR4, !P3 ;  /* 0x0000000403007c0c */ /* 0x000fc8000dfa1270 */
[----:B------:R0:W-:Y:S01]  /*83b70*/  @P6 STG.E.U16 desc[UR58][R10.64], R29 ;  /* 0x0000001d0a006986 */ /* 0x0001e2000c10153a */
[----:B-1----:R-:W-:Y:S01]  /*83b80*/  VIADD R8, R2, 0x13e ;  /* 0x0000013e02087836 */ /* 0x002fe20000000000 */
[----:B------:R-:W-:-:S04]  /*83b90*/  ISETP.LT.AND P6, PT, R28, UR4, !P3 ;  /* 0x000000041c007c0c */ /* 0x000fc8000dfc1270 */
[----:B------:R-:W-:Y:S01]  /*83ba0*/  ISETP.GE.AND P3, PT, R8, UR6, PT ;  /* 0x0000000608007c0c */ /* 0x000fe2000bf66270 */
[----:B------:R-:W-:Y:S01]  /*83bb0*/  IMAD.WIDE R8, R26, 0x2, R4 ;  /* 0x000000021a087825 */ /* 0x000fe200078e0204 */
[----:B------:R-:W-:Y:S01]  /*83bc0*/  ISETP.GE.AND P4, PT, R14, UR8, PT ;  /* 0x000000080e007c0c */ /* 0x000fe2000bf86270 */
[----:B------:R-:W4:Y:S01]  /*83bd0*/  LDL.LU R26, [R1+0xec4] ;  /* 0x000ec400011a7983 */ /* 0x000f220000300800 */
[----:B------:R-:W-:Y:S01]  /*83be0*/  PRMT R14, R29, 0x7632, R14 ;  /* 0x000076321d0e7816 */ /* 0x000fe2000000000e */
[----:B------:R-:W1:Y:S01]  /*83bf0*/  LDCU UR6, c[0x0][0x39c] ;  /* 0x00007380ff0677ac */ /* 0x000e620008000800 */
[----:B------:R-:W-:-:S03]  /*83c00*/  ISETP.GE.AND P1, PT, R15, UR5, PT ;  /* 0x000000050f007c0c */ /* 0x000fc6000bf26270 */
[----:B------:R-:W-:Y:S01]  /*83c10*/  @P2 STG.E.U16 desc[UR58][R8.64], R14 ;  /* 0x0000000e08002986 */ /* 0x000fe2000c10153a */
[----:B------:R-:W-:Y:S01]  /*83c20*/  ISETP.LT.AND P2, PT, R3, UR4, !P4 ;  /* 0x0000000403007c0c */ /* 0x000fe2000e741270 */
[----:B------:R-:W1:Y:S01]  /*83c30*/  LDCU UR8, c[0x0][0x39c] ;  /* 0x00007380ff0877ac */ /* 0x000e620008000800 */
[----:B------:R-:W-:Y:S01]  /*83c40*/  ISETP.LT.AND P4, PT, R28, UR4, !P4 ;  /* 0x000000041c007c0c */ /* 0x000fe2000e781270 */
[----:B0-----:R-:W-:-:S04]  /*83c50*/  IMAD.WIDE R10, R24, 0x2, R6 ;  /* 0x00000002180a7825 */ /* 0x001fc800078e0206 */
[----:B------:R-:W-:Y:S02]  /*83c60*/  IMAD.WIDE R12, R24, 0x2, R4 ;  /* 0x00000002180c7825 */ /* 0x000fe400078e0204 */
[----:B------:R-:W4:Y:S01]  /*83c70*/  LDL.LU R24, [R1+0x52c] ;  /* 0x00052c0001187983 */ /* 0x000f220000300800 */
[----:B---3--:R-:W-:-:S03]  /*83c80*/  PRMT R15, R22, 0x7632, R15 ;  /* 0x00007632160f7816 */ /* 0x008fc6000000000f */
[----:B------:R0:W-:Y:S01]  /*83c90*/  @P5 STG.E.U16 desc[UR58][R10.64], R22 ;  /* 0x000000160a005986 */ /* 0x0001e2000c10153a */
[----:B------:R-:W-:-:S03]  /*83ca0*/  ISETP.LT.AND P5, PT, R3, UR4, !P3 ;  /* 0x0000000403007c0c */ /* 0x000fc6000dfa1270 */
[----:B0-----:R-:W3:Y:S04]  /*83cb0*/  LDL.LU R22, [R1+0xec8] ;  /* 0x000ec80001167983 */ /* 0x001ee80000300800 */
[----:B------:R0:W-:Y:S01]  /*83cc0*/  @P6 STG.E.U16 desc[UR58][R12.64], R15 ;  /* 0x0000000f0c006986 */ /* 0x0001e2000c10153a */
[----:B--2---:R-:W-:-:S04]  /*83cd0*/  IMAD.WIDE R8, R21, 0x2, R6 ;  /* 0x0000000215087825 */ /* 0x004fc800078e0206 */
[----:B------:R-:W-:Y:S02]  /*83ce0*/  IMAD.WIDE R10, R21, 0x2, R4 ;  /* 0x00000002150a7825 */ /* 0x000fe400078e0204 */
[----:B------:R-:W2:Y:S01]  /*83cf0*/  LDL.LU R21, [R1+0x540] ;  /* 0x0005400001157983 */ /* 0x000ea20000300800 */
[----:B------:R-:W-:Y:S01]  /*83d00*/  PRMT R14, R23, 0x7632, R14 ;  /* 0x00007632170e7816 */ /* 0x000fe2000000000e */
[----:B0-----:R-:W-:Y:S02]  /*83d10*/  VIADD R12, R2, 0x140 ;  /* 0x00000140020c7836 */ /* 0x001fe40000000000 */
[----:B------:R0:W-:Y:S03]  /*83d20*/  @P2 STG.E.U16 desc[UR58][R8.64], R23 ;  /* 0x0000001708002986 */ /* 0x0001e6000c10153a */
[----:B------:R-:W-:Y:S01]  /*83d30*/  ISETP.GE.AND P2, PT, R12, UR7, PT ;  /* 0x000000070c007c0c */ /* 0x000fe2000bf46270 */
[----:B------:R-:W-:Y:S01]  /*83d40*/  @P4 STG.E.U16 desc[UR58][R10.64], R14 ;  /* 0x0000000e0a004986 */ /* 0x000fe2000c10153a */
[----:B------:R-:W-:Y:S01]  /*83d50*/  ISETP.LT.AND P6, PT, R28, UR4, !P3 ;  /* 0x000000041c007c0c */ /* 0x000fe2000dfc1270 */
[----:B------:R-:W-:Y:S01]  /*83d60*/  VIADD R13, R2, 0x13f ;  /* 0x0000013f020d7836 */ /* 0x000fe20000000000 */
[----:B------:R-:W1:Y:S01]  /*83d70*/  LDCU UR7, c[0x0][0x39c] ;  /* 0x00007380ff0777ac */ /* 0x000e620008000800 */
[----:B0-----:R-:W-:Y:S01]  /*83d80*/  IMAD.WIDE R8, R27, 0x2, R6 ;  /* 0x000000021b087825 */ /* 0x001fe200078e0206 */
[----:B----4-:R-:W-:-:S04]  /*83d90*/  PRMT R12, R19, 0x7632, R12 ;  /* 0x00007632130c7816 */ /* 0x010fc8000000000c */
[----:B------:R0:W-:Y:S04]  /*83da0*/  @P5 STG.E.U16 desc[UR58][R8.64], R19 ;  /* 0x0000001308005986 */ /* 0x0001e8000c10153a */
[----:B0-----:R-:W4:Y:S01]  /*83db0*/  LDL.LU R19, [R1+0xecc] ;  /* 0x000ecc0001137983 */ /* 0x001f220000300800 */
[----:B------:R-:W-:-:S03]  /*83dc0*/  IMAD.WIDE R10, R27, 0x2, R4 ;  /* 0x000000021b0a7825 */ /* 0x000fc600078e0204 */
[----:B------:R-:W4:Y:S04]  /*83dd0*/  LDL.LU R25, [R1+0x510] ;  /* 0x0005100001197983 */ /* 0x000f280000300800 */
[----:B------:R0:W-:Y:S01]  /*83de0*/  @P6 STG.E.U16 desc[UR58][R10.64], R12 ;  /* 0x0000000c0a006986 */ /* 0x0001e2000c10153a */
[----:B------:R-:W-:-:S04]  /*83df0*/  IMAD.WIDE R8, R26, 0x2, R6 ;  /* 0x000000021a087825 */ /* 0x000fc800078e0206 */
[----:B0-----:R-:W-:Y:S02]  /*83e00*/  IMAD.WIDE R10, R26, 0x2, R4 ;  /* 0x000000021a0a7825 */ /* 0x001fe400078e0204 */
[----:B------:R-:W4:Y:S04]  /*83e10*/  LDL.LU R26, [R1+0xed0] ;  /* 0x000ed000011a7983 */ /* 0x000f280000300800 */
[----:B------:R-:W4:Y:S01]  /*83e20*/  LDL.LU R29, [R1+0x544] ;  /* 0x00054400011d7983 */ /* 0x000f220000300800 */
[----:B-1----:R-:W-:Y:S01]  /*83e30*/  ISETP.GE.AND P3, PT, R13, UR6, PT ;  /* 0x000000060d007c0c */ /* 0x002fe2000bf66270 */
[----:B------:R-:W0:Y:S03]  /*83e40*/  LDCU UR6, c[0x0][0x39c] ;  /* 0x00007380ff0677ac */ /* 0x000e260008000800 */
[----:B------:R-:W-:-:S02]  /*83e50*/  ISETP.LT.AND P4, PT, R3, UR4, !P3 ;  /* 0x0000000403007c0c */ /* 0x000fc4000df81270 */
[----:B------:R-:W-:Y:S02]  /*83e60*/  ISETP.LT.AND P3, PT, R28, UR4, !P3 ;  /* 0x000000041c007c0c */ /* 0x000fe4000df61270 */
[----:B------:R-:W-:Y:S02]  /*83e70*/  ISETP.LT.AND P6, PT, R3, UR4, !P2 ;  /* 0x0000000403007c0c */ /* 0x000fe4000d7c1270 */
[----:B------:R-:W-:-:S07]  /*83e80*/  PRMT R13, R24, 0x7632, R13 ;  /* 0x00007632180d7816 */ /* 0x000fce000000000d */
[----:B------:R1:W-:Y:S04]  /*83e90*/  @P4 STG.E.U16 desc[UR58][R8.64], R24 ;  /* 0x0000001808004986 */ /* 0x0003e8000c10153a */
[----:B------:R0:W-:Y:S04]  /*83ea0*/  @P3 STG.E.U16 desc[UR58][R10.64], R13 ;  /* 0x0000000d0a003986 */ /* 0x0001e8000c10153a */
[----:B-1----:R-:W4:Y:S01]  /*83eb0*/  LDL.LU R24, [R1+0xed4] ;  /* 0x000ed40001187983 */ /* 0x002f220000300800 */
[----:B------:R-:W-:Y:S01]  /*83ec0*/  ISETP.LT.AND P2, PT, R28, UR4, !P2 ;  /* 0x000000041c007c0c */ /* 0x000fe2000d741270 */
[----:B------:R-:W-:-:S05]  /*83ed0*/  VIADD R12, R2, 0x141 ;  /* 0x00000141020c7836 */ /* 0x000fca0000000000 */
[----:B------:R-:W-:Y:S01]  /*83ee0*/  ISETP.GE.AND P5, PT, R12, UR8, PT ;  /* 0x000000080c007c0c */ /* 0x000fe2000bfa6270 */
[----:B------:R-:W-:Y:S01]  /*83ef0*/  VIADD R12, R2, 0x142 ;  /* 0x00000142020c7836 */ /* 0x000fe20000000000 */
[----:B------:R-:W1:Y:S01]  /*83f00*/  LDCU UR8, c[0x0][0x39c] ;  /* 0x00007380ff0877ac */ /* 0x000e620008000800 */
[----:B---3--:R-:W-:-:S04]  /*83f10*/  IMAD.WIDE R8, R22, 0x2, R6 ;  /* 0x0000000216087825 */ /* 0x008fc800078e0206 */
[----:B0-----:R-:W-:Y:S02]  /*83f20*/  IMAD.WIDE R10, R22, 0x2, R4 ;  /* 0x00000002160a7825 */ /* 0x001fe400078e0204 */
[----:B------:R-:W3:Y:S01]  /*83f30*/  LDL.LU R22, [R1+0x514] ;  /* 0x0005140001167983 */ /* 0x000ee20000300800 */
[----:B--2---:R-:W-:-:S03]  /*83f40*/  PRMT R13, R21, 0x7632, R13 ;  /* 0x00007632150d7816 */ /* 0x004fc6000000000d */
[----:B------:R0:W-:Y:S04]  /*83f50*/  @P6 STG.E.U16 desc[UR58][R8.64], R21 ;  /* 0x0000001508006986 */ /* 0x0001e8000c10153a */
[----:B0-----:R-:W2:Y:S04]  /*83f60*/  LDL.LU R21, [R1+0xed8] ;  /* 0x000ed80001157983 */ /* 0x001ea80000300800 */
[----:B------:R-:W2:Y:S04]  /*83f70*/  LDL.LU R23, [R1+0x548] ;  /* 0x0005480001177983 */ /* 0x000ea80000300800 */
[----:B------:R4:W-:Y:S02]  /*83f80*/  @P2 STG.E.U16 desc[UR58][R10.64], R13 ;  /* 0x0000000d0a002986 */ /* 0x0009e4000c10153a */
[----:B----4-:R-:W-:-:S04]  /*83f90*/  IMAD.WIDE R10, R19, 0x2, R6 ;  /* 0x00000002130a7825 */ /* 0x010fc800078e0206 */
[----:B------:R-:W-:Y:S02]  /*83fa0*/  IMAD.WIDE R8, R19, 0x2, R4 ;  /* 0x0000000213087825 */ /* 0x000fe400078e0204 */
[----:B------:R-:W4:Y:S01]  /*83fb0*/  LDL.LU R19, [R1+0xedc] ;  /* 0x000edc0001137983 */ /* 0x000f220000300800 */
[C---:B------:R-:W-:Y:S02]  /*83fc0*/  ISETP.LT.AND P4, PT, R3.reuse, UR4, !P5 ;  /* 0x0000000403007c0c */ /* 0x040fe4000ef81270 */
[----:B------:R-:W-:Y:S01]  /*83fd0*/  ISETP.GE.AND P3, PT, R12, UR6, PT ;  /* 0x000000060c007c0c */ /* 0x000fe2000bf66270 */
[----:B------:R-:W0:Y:S01]  /*83fe0*/  LDCU UR6, c[0x0][0x39c] ;  /* 0x00007380ff0677ac */ /* 0x000e220008000800 */
[----:B------:R-:W-:Y:S01]  /*83ff0*/  ISETP.LT.AND P5, PT, R28, UR4, !P5 ;  /* 0x000000041c007c0c */ /* 0x000fe2000efa1270 */
[----:B------:R-:W4:Y:S01]  /*84000*/  LDL.LU R27, [R1+0x518] ;  /* 0x00051800011b7983 */ /* 0x000f220000300800 */
[----:B------:R-:W-:Y:S02]  /*84010*/  ISETP.LT.AND P6, PT, R3, UR4, !P3 ;  /* 0x0000000403007c0c */ /* 0x000fe4000dfc1270 */
[----:B------:R-:W-:-:S05]  /*84020*/  PRMT R12, R25, 0x7632, R12 ;  /* 0x00007632190c7816 */ /* 0x000fca000000000c */
[----:B------:R0:W-:Y:S04]  /*84030*/  @P4 STG.E.U16 desc[UR58][R10.64], R25 ;  /* 0x000000190a004986 */ /* 0x0001e8000c10153a */
[----:B------:R1:W-:Y:S01]  /*84040*/  @P5 STG.E.U16 desc[UR58][R8.64], R12 ;  /* 0x0000000c08005986 */ /* 0x0003e2000c10153a */
[----:B0-----:R-:W-:-:S04]  /*84050*/  IMAD.WIDE R10, R26, 0x2, R6 ;  /* 0x000000021a0a7825 */ /* 0x001fc800078e0206 */
[----:B-1----:R-:W-:Y:S01]  /*84060*/  VIADD R8, R2, 0x145 ;  /* 0x0000014502087836 */ /* 0x002fe20000000000 */
[----:B------:R0:W-:Y:S04]  /*84070*/  @P6 STG.E.U16 desc[UR58][R10.64], R29 ;  /* 0x0000001d0a006986 */ /* 0x0001e8000c10153a */
[----:B------:R-:W-:Y:S01]  /*84080*/  ISETP.GE.AND P6, PT, R8, UR6, PT ;  /* 0x0000000608007c0c */ /* 0x000fe2000bfc6270 */
[----:B------:R-:W-:-:S04]  /*84090*/  IMAD.WIDE R8, R26, 0x2, R4 ;  /* 0x000000021a087825 */ /* 0x000fc800078e0204 */
[----:B------:R-:W-:Y:S01]  /*840a0*/  VIADD R13, R2, 0x143 ;  /* 0x00000143020d7836 */ /* 0x000fe20000000000 */
[----:B------:R-:W4:Y:S01]  /*840b0*/  LDL.LU R26, [R1+0xee0] ;  /* 0x000ee000011a7983 */ /* 0x000f220000300800 */
[----:B------:R-:W-:Y:S01]  /*840c0*/  ISETP.LT.AND P3, PT, R28, UR4, !P3 ;  /* 0x000000041c007c0c */ /* 0x000fe2000df61270 */
[----:B------:R-:W-:Y:S01]  /*840d0*/  VIADD R14, R2, 0x144 ;  /* 0x00000144020e7836 */ /* 0x000fe20000000000 */
[----:B------:R-:W1:Y:S01]  /*840e0*/  LDCU UR6, c[0x0][0x39c] ;  /* 0x00007380ff0677ac */ /* 0x000e620008000800 */
[----:B------:R-:W-:-:S03]  /*840f0*/  ISETP.GE.AND P2, PT, R13, UR7, PT ;  /* 0x000000070d007c0c */ /* 0x000fc6000bf46270 */
[----:B------:R-:W-:Y:S01]  /*84100*/  ISETP.GE.AND P4, PT, R14, UR8, PT ;  /* 0x000000080e007c0c */ /* 0x000fe2000bf86270 */
[----:B------:R-:W1:Y:S01]  /*84110*/  LDCU UR7, c[0x0][0x39c] ;  /* 0x00007380ff0777ac */ /* 0x000e620008000800 */
[----:B------:R-:W-:Y:S02]  /*84120*/  ISETP.LT.AND P5, PT, R3, UR4, !P2 ;  /* 0x0000000403007c0c */ /* 0x000fe4000d7a1270 */
[----:B------:R-:W-:Y:S01]  /*84130*/  PRMT R14, R29, 0x7632, R14 ;  /* 0x000076321d0e7816 */ /* 0x000fe2000000000e */
[----:B------:R-:W1:Y:S01]  /*84140*/  LDCU UR8, c[0x0][0x39c] ;  /* 0x00007380ff0877ac */ /* 0x000e620008000800 */
[----:B0-----:R-:W-:-:S04]  /*84150*/  IMAD.WIDE R10, R24, 0x2, R6 ;  /* 0x00000002180a7825 */ /* 0x001fc800078e0206 */
[----:B------:R-:W-:Y:S02]  /*84160*/  IMAD.WIDE R12, R24, 0x2, R4 ;  /* 0x00000002180c7825 */ /* 0x000fe400078e0204 */
[----:B------:R-:W4:Y:S01]  /*84170*/  LDL.LU R24, [R1+0x54c] ;  /* 0x00054c0001187983 */ /* 0x000f220000300800 */
[----:B------:R-:W-:-:S03]  /*84180*/  ISETP.LT.AND P2, PT, R28, UR4, !P2 ;  /* 0x000000041c007c0c */ /* 0x000fc6000d741270 */
[----:B------:R-:W-:Y:S01]  /*84190*/  @P3 STG.E.U16 desc[UR58][R8.64], R14 ;  /* 0x0000000e08003986 */ /* 0x000fe2000c10153a */
[----:B------:R-:W-:Y:S02]  /*841a0*/  ISETP.LT.AND P3, PT, R3, UR4, !P4 ;  /* 0x0000000403007c0c */ /* 0x000fe4000e761270 */
[----:B------:R-:W-:Y:S02]  /*841b0*/  ISETP.LT.AND P4, PT, R28, UR4, !P4 ;  /* 0x000000041c007c0c */ /* 0x000fe4000e781270 */
[----:B---3--:R-:W-:Y:S01]  /*841c0*/  PRMT R15, R22, 0x7632, R15 ;  /* 0x00007632160f7816 */ /* 0x008fe2000000000f */
[----:B------:R0:W-:Y:S04]  /*841d0*/  @P5 STG.E.U16 desc[UR58][R10.64], R22 ;  /* 0x000000160a005986 */ /* 0x0001e8000c10153a */
[----:B0-----:R-:W3:Y:S01]  /*841e0*/  LDL.LU R22, [R1+0xee4] ;  /* 0x000ee40001167983 */ /* 0x001ee20000300800 */
[----:B--2---:R-:W-:-:S04]  /*841f0*/  IMAD.WIDE R8, R21, 0x2, R6 ;  /* 0x0000000215087825 */ /* 0x004fc800078e0206 */
[----:B------:R-:W-:Y:S02]  /*84200*/  IMAD.WIDE R10, R21, 0x2, R4 ;  /* 0x00000002150a7825 */ /* 0x000fe400078e0204 */
[----:B------:R-:W2:Y:S01]  /*84210*/  LDL.LU R21, [R1+0x51c] ;  /* 0x00051c0001157983 */ /* 0x000ea20000300800 */
[----:B------:R-:W-:-:S03]  /*84220*/  PRMT R14, R23, 0x7632, R14 ;  /* 0x00007632170e7816 */ /* 0x000fc6000000000e */
[----:B------:R-:W-:Y:S04]  /*84230*/  @P2 STG.E.U16 desc[UR58][R12.64], R15 ;  /* 0x0000000f0c002986 */ /* 0x000fe8000c10153a */
[----:B------:R4:W-:Y:S04]  /*84240*/  @P3 STG.E.U16 desc[UR58][R8.64], R23 ;  /* 0x0000001708003986 */ /* 0x0009e8000c10153a */
[----:B------:R0:W-:Y:S01]  /*84250*/  @P4 STG.E.U16 desc[UR58][R10.64], R14 ;  /* 0x0000000e0a004986 */ /* 0x0001e2000c10153a */
[----:B----4-:R-:W-:-:S04]  /*84260*/  IMAD.WIDE R8, R19, 0x2, R6 ;  /* 0x0000000213087825 */ /* 0x010fc800078e0206 */
[----:B0-----:R-:W-:Y:S02]  /*84270*/  IMAD.WIDE R10, R19, 0x2, R4 ;  /* 0x00000002130a7825 */ /* 0x001fe400078e0204 */
[----:B------:R-:W4:Y:S01]  /*84280*/  LDL.LU R19, [R1+0xee8] ;  /* 0x000ee80001137983 */ /* 0x000f220000300800 */
[----:B------:R-:W-:Y:S02]  /*84290*/  ISETP.LT.AND P5, PT, R3, UR4, !P6 ;  /* 0x0000000403007c0c */ /* 0x000fe4000f7a1270 */
[----:B------:R-:W-:Y:S01]  /*842a0*/  ISETP.LT.AND P6, PT, R28, UR4, !P6 ;  /* 0x000000041c007c0c */ /* 0x000fe2000f7c1270 */
[----:B------:R-:W-:Y:S01]  /*842b0*/  VIADD R12, R2, 0x147 ;  /* 0x00000147020c7836 */ /* 0x000fe20000000000 */
[----:B------:R-:W4:Y:S04]  /*842c0*/  LDL.LU R25, [R1+0x570] ;  /* 0x0005700001197983 */ /* 0x000f280000300800 */
[----:B-1----:R-:W-:Y:S01]  /*842d0*/  ISETP.GE.AND P3, PT, R12, UR7, PT ;  /* 0x000000070c007c0c */ /* 0x002fe2000bf66270 */
[----:B------:R-:W-:Y:S01]  /*842e0*/  VIADD R13, R2, 0x146 ;  /* 0x00000146020d7836 */ /* 0x000fe20000000000 */
[----:B------:R-:W-:Y:S01]  /*842f0*/  PRMT R12, R27, 0x7632, R12 ;  /* 0x000076321b0c7816 */ /* 0x000fe2000000000c */
[----:B------:R-:W0:Y:S02]  /*84300*/  LDCU UR7, c[0x0][0x39c] ;  /* 0x00007380ff0777ac */ /* 0x000e240008000800 */
[----:B------:R1:W-:Y:S04]  /*84310*/  @P5 STG.E.U16 desc[UR58][R8.64], R27 ;  /* 0x0000001b08005986 */ /* 0x0003e8000c10153a */
[----:B------:R0:W-:Y:S04]  /*84320*/  @P6 STG.E.U16 desc[UR58][R10.64], R12 ;  /* 0x0000000c0a006986 */ /* 0x0001e8000c10153a */
[----:B-1----:R-:W4:Y:S04]  /*84330*/  LDL.LU R27, [R1+0xeec] ;  /* 0x000eec00011b7983 */ /* 0x002f280000300800 */
[----:B------:R-:W4:Y:S01]  /*84340*/  LDL.LU R29, [R1+0x560] ;  /* 0x00056000011d7983 */ /* 0x000f220000300800 */
[----:B------:R-:W-:-:S04]  /*84350*/  IMAD.WIDE R8, R26, 0x2, R6 ;  /* 0x000000021a087825 */ /* 0x000fc800078e0206 */
[----:B0-----:R-:W-:Y:S02]  /*84360*/  IMAD.WIDE R10, R26, 0x2, R4 ;  /* 0x000000021a0a7825 */ /* 0x001fe400078e0204 */
[----:B------:R-:W4:Y:S01]  /*84370*/  LDL.LU R26, [R1+0xef0] ;  /* 0x000ef000011a7983 */ /* 0x000f220000300800 */
[----:B------:R-:W-:Y:S01]  /*84380*/  ISETP.GE.AND P2, PT, R13, UR6, PT ;  /* 0x000000060d007c0c */ /* 0x000fe2000bf46270 */
[----:B------:R-:W0:Y:S03]  /*84390*/  LDCU UR6, c[0x0][0x39c] ;  /* 0x00007380ff0677ac */ /* 0x000e260008000800 */
[C---:B------:R-:W-:Y:S02]  /*843a0*/  ISETP.LT.AND P4, PT, R3.reuse, UR4, !P2 ;  /* 0x0000000403007c0c */ /* 0x040fe4000d781270 */
[----:B------:R-:W-:Y:S02]  /*843b0*/  ISETP.LT.AND P2, PT, R28, UR4, !P2 ;  /* 0x000000041c007c0c */ /* 0x000fe4000d741270 */
[----:B------:R-:W-:-:S02]  /*843c0*/  ISETP.LT.AND P6, PT, R3, UR4, !P3 ;  /* 0x0000000403007c0c */ /* 0x000fc4000dfc1270 */
[----:B------:R-:W-:-:S07]  /*843d0*/  PRMT R13, R24, 0x7632, R13 ;  /* 0x00007632180d7816 */ /* 0x000fce000000000d */
[----:B------:R1:W-:Y:S04]  /*843e0*/  @P4 STG.E.U16 desc[UR58][R8.64], R24 ;  /* 0x0000001808004986 */ /* 0x0003e8000c10153a */
[----:B------:R0:W-:Y:S04]  /*843f0*/  @P2 STG.E.U16 desc[UR58][R10.64], R13 ;  /* 0x0000000d0a002986 */ /* 0x0001e8000c10153a */
[----:B-1----:R-:W4:Y:S01]  /*84400*/  LDL.LU R24, [R1+0x574] ;  /* 0x0005740001187983 */ /* 0x002f220000300800 */
[----:B------:R-:W-:Y:S01]  /*84410*/  ISETP.LT.AND P3, PT, R28, UR4, !P3 ;  /* 0x000000041c007c0c */ /* 0x000fe2000df61270 */
[----:B------:R-:W-:-:S02]  /*84420*/  VIADD R12, R2, 0x148 ;  /* 0x00000148020c7836 */ /* 0x000fc40000000000 */
[----:B---3--:R-:W-:-:S04]  /*84430*/  IMAD.WIDE R8, R22, 0x2, R6 ;  /* 0x0000000216087825 */ /* 0x008fc800078e0206 */
[----:B0-----:R-:W-:Y:S02]  /*84440*/  IMAD.WIDE R10, R22, 0x2, R4 ;  /* 0x00000002160a7825 */ /* 0x001fe400078e0204 */
[----:B------:R-:W3:Y:S01]  /*84450*/  LDL.LU R22, [R1+0xef4] ;  /* 0x000ef40001167983 */ /* 0x000ee20000300800 */
[----:B--2---:R-:W-:-:S03]  /*84460*/  PRMT R13, R21, 0x7632, R13 ;  /* 0x00007632150d7816 */ /* 0x004fc6000000000d */
[----:B------:R0:W-:Y:S04]  /*84470*/  @P6 STG.E.U16 desc[UR58][R8.64], R21 ;  /* 0x0000001508006986 */ /* 0x0001e8000c10153a */
[----:B0-----:R-:W2:Y:S04]  /*84480*/  LDL.LU R21, [R1+0x564] ;  /* 0x0005640001157983 */ /* 0x001ea80000300800 */
[----:B------:R0:W-:Y:S01]  /*84490*/  @P3 STG.E.U16 desc[UR58][R10.64], R13 ;  /* 0x0000000d0a003986 */ /* 0x0001e2000c10153a */
[----:B----4-:R-:W-:-:S04]  /*844a0*/  IMAD.WIDE R8, R19, 0x2, R4 ;  /* 0x0000000213087825 */ /* 0x010fc800078e0204 */
[----:B0-----:R-:W-:Y:S02]  /*844b0*/  IMAD.WIDE R10, R19, 0x2, R6 ;  /* 0x00000002130a7825 */ /* 0x001fe400078e0206 */
[----:B------:R-:W4:Y:S01]  /*844c0*/  LDL.LU R19, [R1+0xef8] ;  /* 0x000ef80001137983 */ /* 0x000f220000300800 */
[----:B------:R-:W-:Y:S01]  /*844d0*/  ISETP.GE.AND P5, PT, R12, UR8, PT ;  /* 0x000000080c007c0c */ /* 0x000fe2000bfa6270 */
[C---:B------:R-:W-:Y:S01]  /*844e0*/  VIADD R12, R2.reuse, 0x149 ;  /* 0x00000149020c7836 */ /* 0x040fe20000000000 */
[----:B------:R-:W0:Y:S01]  /*844f0*/  LDCU UR8, c[0x0][0x39c] ;  /* 0x00007380ff0877ac */ /* 0x000e220008000800 */
[----:B------:R-:W-:Y:S01]  /*84500*/  VIADD R13, R2, 0x14a ;  /* 0x0000014a020d7836 */ /* 0x000fe20000000000 */
[----:B------:R-:W-:Y:S01]  /*84510*/  ISETP.LT.AND P4, PT, R3, UR4, !P5 ;  /* 0x0000000403007c0c */ /* 0x000fe2000ef81270 */
[----:B------:R-:W4:Y:S01]  /*84520*/  LDL.LU R23, [R1+0x578] ;  /* 0x0005780001177983 */ /* 0x000f220000300800 */
[----:B------:R-:W-:Y:S01]  /*84530*/  ISETP.GE.AND P2, PT, R12, UR6, PT ;  /* 0x000000060c007c0c */ /* 0x000fe2000bf46270 */
[----:B------:R-:W1:Y:S01]  /*84540*/  LDCU UR6, c[0x0][0x39c] ;  /* 0x00007380ff0677ac */ /* 0x000e620008000800 */
[----:B------:R-:W-:-:S02]  /*84550*/  ISETP.LT.AND P5, PT, R28, UR4, !P5 ;  /* 0x000000041c007c0c */ /* 0x000fc4000efa1270 */
[----:B------:R-:W-:Y:S02]  /*84560*/  ISETP.LT.AND P6, PT, R3, UR4, !P2 ;  /* 0x0000000403007c0c */ /* 0x000fe4000d7c1270 */
[----:B------:R-:W-:-:S05]  /*84570*/  PRMT R12, R25, 0x7632, R12 ;  /* 0x00007632190c7816 */ /* 0x000fca000000000c */
[----:B------:R0:W-:Y:S01]  /*84580*/  @P4 STG.E.U16 desc[UR58][R10.64], R25 ;  /* 0x000000190a004986 */ /* 0x0001e2000c10153a */
[----:B------:R-:W-:Y:S01]  /*84590*/  ISETP.GE.AND P3, PT, R13, UR7, PT ;  /* 0x000000070d007c0c */ /* 0x000fe2000bf66270 */
[----:B------:R-:W-:Y:S01]  /*845a0*/  VIADD R14, R2, 0x14b ;  /* 0x0000014b020e7836 */ /* 0x000fe20000000000 */
[----:B------:R-:W-:Y:S01]  /*845b0*/  ISETP.LT.AND P2, PT, R28, UR4, !P2 ;  /* 0x000000041c007c0c */ /* 0x000fe2000d741270 */
[----:B------:R1:W-:Y:S01]  /*845c0*/  @P5 STG.E.U16 desc[UR58][R8.64], R12 ;  /* 0x0000000c08005986 */ /* 0x0003e2000c10153a */
[----:B------:R-:W2:Y:S01]  /*845d0*/  LDCU UR7, c[0x0][0x39c] ;  /* 0x00007380ff0777ac */ /* 0x000ea20008000800 */
[----:B0-----:R-:W-:-:S05]  /*845e0*/  IMAD.WIDE R10, R27, 0x2, R6 ;  /* 0x000000021b0a7825 */ /* 0x001fca00078e0206 */
[----:B------:R0:W-:Y:S01]  /*845f0*/  @P6 STG.E.U16 desc[UR58][R10.64], R29 ;  /* 0x0000001d0a006986 */ /* 0x0001e2000c10153a */
[----:B-1----:R-:W-:-:S04]  /*84600*/  IMAD.WIDE R12, R26, 0x2, R4 ;  /* 0x000000021a0c7825 */ /* 0x002fc800078e0204 */
[----:B0-----:R-:W-:Y:S02]  /*84610*/  IMAD.WIDE R10, R26, 0x2, R6 ;  /* 0x000000021a0a7825 */ /* 0x001fe400078e0206 */
[----:B------:R-:W4:Y:S01]  /*84620*/  LDL.LU R26, [R1+0xefc] ;  /* 0x000efc00011a7983 */ /* 0x000f220000300800 */
[----:B------:R-:W-:Y:S01]  /*84630*/  ISETP.LT.AND P5, PT, R3, UR4, !P3 ;  /* 0x0000000403007c0c */ /* 0x000fe2000dfa1270 */
[----:B------:R-:W-:Y:S01]  /*84640*/  VIADD R8, R2, 0x14c ;  /* 0x0000014c02087836 */ /* 0x000fe20000000000 */
[----:B------:R-:W-:Y:S02]  /*84650*/  ISETP.LT.AND P6, PT, R28, UR4, !P3 ;  /* 0x000000041c007c0c */ /* 0x000fe4000dfc1270 */
[----:B------:R-:W-:Y:S01]  /*84660*/  ISETP.GE.AND P4, PT, R14, UR8, PT ;  /* 0x000000080e007c0c */ /* 0x000fe2000bf86270 */
[----:B------:R-:W0:Y:S01]  /*84670*/  LDCU UR8, c[0x0][0x39c] ;  /* 0x00007380ff0877ac */ /* 0x000e220008000800 */
[----:B------:R-:W-:Y:S01]  /*84680*/  ISETP.GE.AND P3, PT, R8, UR6, PT ;  /* 0x0000000608007c0c */ /* 0x000fe2000bf66270 */
[----:B------:R-:W-:Y:S01]  /*84690*/  IMAD.WIDE R8, R27, 0x2, R4 ;  /* 0x000000021b087825 */ /* 0x000fe200078e0204 */
[----:B------:R-:W-:Y:S01]  /*846a0*/  PRMT R14, R29, 0x7632, R14 ;  /* 0x000076321d0e7816 */ /* 0x000fe2000000000e */
[----:B------:R-:W4:Y:S01]  /*846b0*/  LDL.LU R27, [R1+0x568] ;  /* 0x00056800011b7983 */ /* 0x000f220000300800 */
[----:B------:R-:W1:Y:S03]  /*846c0*/  LDCU UR6, c[0x0][0x39c] ;  /* 0x00007380ff0677ac */ /* 0x000e660008000800 */
[----:B------:R-:W-:Y:S01]  /*846d0*/  @P2 STG.E.U16 desc[UR58][R8.64], R14 ;  /* 0x0000000e08002986 */ /* 0x000fe2000c10153a */
[----:B------:R-:W-:-:S02]  /*846e0*/  ISETP.LT.AND P2, PT, R3, UR4, !P4 ;  /* 0x0000000403007c0c */ /* 0x000fc4000e741270 */
[----:B------:R-:W-:Y:S01]  /*846f0*/  PRMT R15, R24, 0x7632, R15 ;  /* 0x00007632180f7816 */ /* 0x000fe2000000000f */
[----:B------:R0:W-:Y:S01]  /*84700*/  @P5 STG.E.U16 desc[UR58][R10.64], R24 ;  /* 0x000000180a005986 */ /* 0x0001e2000c10153a */
[----:B------:R-:W-:-:S03]  /*84710*/  ISETP.LT.AND P4, PT, R28, UR4, !P4 ;  /* 0x000000041c007c0c */ /* 0x000fc6000e781270 */
[----:B0-----:R-:W4:Y:S04]  /*84720*/  LDL.LU R24, [R1+0xf00] ;  /* 0x000f000001187983 */ /* 0x001f280000300800 */
[----:B------:R-:W-:Y:S01]  /*84730*/  @P6 STG.E.U16 desc[UR58][R12.64], R15 ;  /* 0x0000000f0c006986 */ /* 0x000fe2000c10153a */
[----:B---3--:R-:W-:-:S04]  /*84740*/  IMAD.WIDE R8, R22, 0x2, R6 ;  /* 0x0000000216087825 */ /* 0x008fc800078e0206 */
[----:B------:R-:W-:Y:S02]  /*84750*/  IMAD.WIDE R10, R22, 0x2, R4 ;  /* 0x00000002160a7825 */ /* 0x000fe400078e0204 */
        /* <DEDUP_REMOVED lines=12> */
[----:B------:R-:W-:Y:S01]  /*84820*/  ISETP.GE.AND P2, PT, R12, UR7, PT ;  /* 0x000000070c007c0c */ /* 0x000fe2000bf46270 */
[----:B------:R-:W-:Y:S01]  /*84830*/  VIADD R13, R2, 0x14d ;  /* 0x0000014d020d7836 */ /* 0x000fe20000000000 */
[----:B------:R-:W-:Y:S01]  /*84840*/  PRMT R12, R23, 0x7632, R12 ;  /* 0x00007632170c7816 */ /* 0x000fe2000000000c */
[----:B------:R-:W0:Y:S02]  /*84850*/  LDCU UR7, c[0x0][0x39c] ;  /* 0x00007380ff0777ac */ /* 0x000e240008000800 */
[----:B------:R0:W-:Y:S04]  /*84860*/  @P5 STG.E.U16 desc[UR58][R8.64], R23 ;  /* 0x0000001708005986 */ /* 0x0001e8000c10153a */
[----:B------:R0:W-:Y:S02]  /*84870*/  @P6 STG.E.U16 desc[UR58][R10.64], R12 ;  /* 0x0000000c0a006986 */ /* 0x0001e4000c10153a */
[----:B0-----:R-:W-:-:S04]  /*84880*/  IMAD.WIDE R8, R26, 0x2, R6 ;  /* 0x000000021a087825 */ /* 0x001fc800078e0206 */
[----:B------:R-:W-:Y:S02]  /*84890*/  IMAD.WIDE R10, R26, 0x2, R4 ;  /* 0x000000021a0a7825 */ /* 0x000fe400078e0204 */
[----:B------:R-:W4:Y:S01]  /*848a0*/  LDL.LU R26, [R1+0xf08] ;  /* 0x000f0800011a7983 */ /* 0x000f220000300800 */
[----:B-1----:R-:W-:Y:S01]  /*848b0*/  ISETP.GE.AND P3, PT, R13, UR6, PT ;  /* 0x000000060d007c0c */ /* 0x002fe2000bf66270 */
[----:B------:R-:W-:Y:S01]  /*848c0*/  VIADD R12, R2, 0x14f ;  /* 0x0000014f020c7836 */ /* 0x000fe20000000000 */
[C---:B------:R-:W-:Y:S01]  /*848d0*/  ISETP.LT.AND P6, PT, R3.reuse, UR4, !P2 ;  /* 0x0000000403007c0c */ /* 0x040fe2000d7c1270 */
[----:B------:R-:W0:Y:S01]  /*848e0*/  LDCU UR6, c[0x0][0x39c] ;  /* 0x00007380ff0677ac */ /* 0x000e220008000800 */
[----:B------:R-:W-:Y:S02]  /*848f0*/  ISETP.LT.AND P4, PT, R3, UR4, !P3 ;  /* 0x0000000403007c0c */ /* 0x000fe4000df81270 */
[----:B------:R-:W-:Y:S02]  /*84900*/  ISETP.LT.AND P3, PT, R28, UR4, !P3 ;  /* 0x000000041c007c0c */ /* 0x000fe4000df61270 */
[----:B------:R-:W-:-:S02]  /*84910*/  PRMT R13, R27, 0x7632, R13 ;  /* 0x000076321b0d7816 */ /* 0x000fc4000000000d */
[----:B------:R-:W-:-:S07]  /*84920*/  ISETP.LT.AND P2, PT, R28, UR4, !P2 ;  /* 0x000000041c007c0c */ /* 0x000fce000d741270 */
[----:B------:R1:W-:Y:S04]  /*84930*/  @P4 STG.E.U16 desc[UR58][R8.64], R27 ;  /* 0x0000001b08004986 */ /* 0x0003e8000c10153a */
[----:B------:R0:W-:Y:S01]  /*84940*/  @P3 STG.E.U16 desc[UR58][R10.64], R13 ;  /* 0x0000000d0a003986 */ /* 0x0001e2000c10153a */
[----:B------:R-:W-:Y:S01]  /*84950*/  ISETP.GE.AND P5, PT, R12, UR8, PT ;  /* 0x000000080c007c0c */ /* 0x000fe2000bfa6270 */
[----:B-1----:R-:W-:-:S04]  /*84960*/  IMAD.WIDE R8, R24, 0x2, R6 ;  /* 0x0000000218087825 */ /* 0x002fc800078e0206 */
[----:B0-----:R-:W-:Y:S01]  /*84970*/  IMAD.WIDE R10, R24, 0x2, R4 ;  /* 0x00000002180a7825 */ /* 0x001fe200078e0204 */
[----:B------:R-:W0:Y:S01]  /*84980*/  LDCU UR8, c[0x0][0x39c] ;  /* 0x00007380ff0877ac */ /* 0x000e220008000800 */
[----:B------:R-:W4:Y:S04]  /*84990*/  LDL.LU R24, [R1+0xf0c] ;  /* 0x000f0c0001187983 */ /* 0x000f280000300800 */
[----:B------:R-:W4:Y:S01]  /*849a0*/  LDL.LU R27, [R1+0x550] ;  /* 0x00055000011b7983 */ /* 0x000f220000300800 */
[----:B------:R-:W-:Y:S01]  /*849b0*/  ISETP.LT.AND P4, PT, R3, UR4, !P5 ;  /* 0x0000000403007c0c */ /* 0x000fe2000ef81270 */
[----:B------:R-:W-:-:S05]  /*849c0*/  VIADD R12, R2, 0x150 ;  /* 0x00000150020c7836 */ /* 0x000fca0000000000 */
[----:B------:R-:W-:Y:S01]  /*849d0*/  ISETP.GE.AND P3, PT, R12, UR6, PT ;  /* 0x000000060c007c0c */ /* 0x000fe2000bf66270 */
[----:B------:R-:W1:Y:S01]  /*849e0*/  LDCU UR6, c[0x0][0x39c] ;  /* 0x00007380ff0677ac */ /* 0x000e620008000800 */
[----:B---3--:R-:W-:Y:S01]  /*849f0*/  PRMT R13, R22, 0x7632, R13 ;  /* 0x00007632160d7816 */ /* 0x008fe2000000000d */
[----:B------:R3:W-:Y:S04]  /*84a00*/  @P6 STG.E.U16 desc[UR58][R8.64], R22 ;  /* 0x0000001608006986 */ /* 0x0007e8000c10153a */
[----:B------:R0:W-:Y:S04]  /*84a10*/  @P2 STG.E.U16 desc[UR58][R10.64], R13 ;  /* 0x0000000d0a002986 */ /* 0x0001e8000c10153a */
[----:B---3--:R-:W3:Y:S01]  /*84a20*/  LDL.LU R22, [R1+0xf10] ;  /* 0x000f100001167983 */ /* 0x008ee20000300800 */
[----:B--2---:R-:W-:-:S04]  /*84a30*/  IMAD.WIDE R8, R21, 0x2, R6 ;  /* 0x0000000215087825 */ /* 0x004fc800078e0206 */
[----:B0-----:R-:W-:Y:S02]  /*84a40*/  IMAD.WIDE R10, R21, 0x2, R4 ;  /* 0x00000002150a7825 */ /* 0x001fe400078e0204 */
[----:B------:R-:W2:Y:S01]  /*84a50*/  LDL.LU R21, [R1+0x584] ;  /* 0x0005840001157983 */ /* 0x000ea20000300800 */
[----:B----4-:R-:W-:-:S03]  /*84a60*/  PRMT R12, R19, 0x7632, R12 ;  /* 0x00007632130c7816 */ /* 0x010fc6000000000c */
[----:B------:R0:W-:Y:S04]  /*84a70*/  @P4 STG.E.U16 desc[UR58][R8.64], R19 ;  /* 0x0000001308004986 */ /* 0x0001e8000c10153a */
[----:B0-----:R-:W4:Y:S01]  /*84a80*/  LDL.LU R19, [R1+0xf14] ;  /* 0x000f140001137983 */ /* 0x001f220000300800 */
[----:B------:R-:W-:Y:S02]  /*84a90*/  ISETP.LT.AND P5, PT, R28, UR4, !P5 ;  /* 0x000000041c007c0c */ /* 0x000fe4000efa1270 */
[----:B------:R-:W-:Y:S01]  /*84aa0*/  ISETP.LT.AND P6, PT, R3, UR4, !P3 ;  /* 0x0000000403007c0c */ /* 0x000fe2000dfc1270 */
[----:B------:R-:W4:Y:S10]  /*84ab0*/  LDL.LU R23, [R1+0x554] ;  /* 0x0005540001177983 */ /* 0x000f340000300800 */
[----:B------:R-:W-:Y:S01]  /*84ac0*/  @P5 STG.E.U16 desc[UR58][R10.64], R12 ;  /* 0x0000000c0a005986 */ /* 0x000fe2000c10153a */
[----:B------:R-:W-:-:S05]  /*84ad0*/  IMAD.WIDE R8, R26, 0x2, R6 ;  /* 0x000000021a087825 */ /* 0x000fca00078e0206 */
[----:B------:R0:W-:Y:S02]  /*84ae0*/  @P6 STG.E.U16 desc[UR58][R8.64], R29 ;  /* 0x0000001d08006986 */ /* 0x0001e4000c10153a */
[----:B0-----:R-:W-:Y:S02]  /*84af0*/  IMAD.WIDE R8, R26, 0x2, R4 ;  /* 0x000000021a087825 */ /* 0x001fe400078e0204 */
[----:B------:R-:W4:Y:S02]  /*84b00*/  LDL.LU R26, [R1+0xf18] ;  /* 0x000f1800011a7983 */ /* 0x000f240000300800 */
[----:B------:R-:W-:Y:S01]  /*84b10*/  VIADD R13, R2, 0x151 ;  /* 0x00000151020d7836 */ /* 0x000fe20000000000 */
[----:B------:R-:W-:Y:S01]  /*84b20*/  ISETP.LT.AND P3, PT, R28, UR4, !P3 ;  /* 0x000000041c007c0c */ /* 0x000fe2000df61270 */
[----:B------:R-:W-:-:S03]  /*84b30*/  VIADD R14, R2, 0x152 ;  /* 0x00000152020e7836 */ /* 0x000fc60000000000 */
[----:B------:R-:W-:Y:S01]  /*84b40*/  ISETP.GE.AND P2, PT, R13, UR7, PT ;  /* 0x000000070d007c0c */ /* 0x000fe2000bf46270 */
[----:B------:R-:W-:Y:S01]  /*84b50*/  VIADD R10, R2, 0x153 ;  /* 0x00000153020a7836 */ /* 0x000fe20000000000 */
[----:B------:R-:W-:Y:S01]  /*84b60*/  ISETP.GE.AND P4, PT, R14, UR8, PT ;  /* 0x000000080e007c0c */ /* 0x000fe2000bf86270 */
[----:B------:R-:W0:Y:S01]  /*84b70*/  LDCU UR7, c[0x0][0x39c] ;  /* 0x00007380ff0777ac */ /* 0x000e220008000800 */
[----:B------:R-:W-:Y:S02]  /*84b80*/  ISETP.LT.AND P5, PT, R3, UR4, !P2 ;  /* 0x0000000403007c0c */ /* 0x000fe4000d7a1270 */
[----:B------:R-:W-:Y:S01]  /*84b90*/  PRMT R14, R29, 0x7632, R14 ;  /* 0x000076321d0e7816 */ /* 0x000fe2000000000e */
[----:B------:R-:W0:Y:S01]  /*84ba0*/  LDCU UR8, c[0x0][0x39c] ;  /* 0x00007380ff0877ac */ /* 0x000e220008000800 */
[----:B------:R-:W-:Y:S02]  /*84bb0*/  ISETP.LT.AND P6, PT, R28, UR4, !P2 ;  /* 0x000000041c007c0c */ /* 0x000fe4000d7c1270 */
[----:B-1----:R-:W-:Y:S01]  /*84bc0*/  ISETP.GE.AND P2, PT, R10, UR6, PT ;  /* 0x000000060a007c0c */ /* 0x002fe2000bf46270 */
[----:B------:R3:W-:Y:S01]  /*84bd0*/  @P3 STG.E.U16 desc[UR58][R8.64], R14 ;  /* 0x0000000e08003986 */ /* 0x0007e2000c10153a */
[C---:B------:R-:W-:Y:S01]  /*84be0*/  IMAD.WIDE R10, R24.reuse, 0x2, R6 ;  /* 0x00000002180a7825 */ /* 0x040fe200078e0206 */
[----:B------:R-:W-:Y:S01]  /*84bf0*/  ISETP.LT.AND P3, PT, R3, UR4, !P4 ;  /* 0x0000000403007c0c */ /* 0x000fe2000e761270 */
[----:B------:R-:W1:Y:S02]  /*84c00*/  LDCU UR6, c[0x0][0x39c] ;  /* 0x00007380ff0677ac */ /* 0x000e640008000800 */
[----:B------:R-:W-:-:S02]  /*84c10*/  IMAD.WIDE R12, R24, 0x2, R4 ;  /* 0x00000002180c7825 */ /* 0x000fc400078e0204 */
[----:B------:R-:W4:Y:S01]  /*84c20*/  LDL.LU R24, [R1+0x588] ;  /* 0x0005880001187983 */ /* 0x000f220000300800 */
[----:B------:R-:W-:-:S03]  /*84c30*/  PRMT R15, R27, 0x7632, R15 ;  /* 0x000076321b0f7816 */ /* 0x000fc6000000000f */
[----:B------:R0:W-:Y:S01]  /*84c40*/  @P5 STG.E.U16 desc[UR58][R10.64], R27 ;  /* 0x0000001b0a005986 */ /* 0x0001e2000c10153a */
[----:B------:R-:W-:-:S03]  /*84c50*/  ISETP.LT.AND P4, PT, R28, UR4, !P4 ;  /* 0x000000041c007c0c */ /* 0x000fc6000e781270 */
[----:B------:R-:W-:Y:S01]  /*84c60*/  @P6 STG.E.U16 desc[UR58][R12.64], R15 ;  /* 0x0000000f0c006986 */ /* 0x000fe2000c10153a */
[----:B---3--:R-:W-:-:S04]  /*84c70*/  IMAD.WIDE R8, R22, 0x2, R6 ;  /* 0x0000000216087825 */ /* 0x008fc800078e0206 */
[----:B0-----:R-:W-:Y:S02]  /*84c80*/  IMAD.WIDE R10, R22, 0x2, R4 ;  /* 0x00000002160a7825 */ /* 0x001fe400078e0204 */
[----:B------:R-:W3:Y:S04]  /*84c90*/  LDL.LU R22, [R1+0xf1c] ;  /* 0x000f1c0001167983 */ /* 0x000ee80000300800 */
        /* <DEDUP_REMOVED lines=26> */
[C---:B------:R-:W-:Y:S02]  /*84e40*/  ISETP.LT.AND P2, PT, R28.reuse, UR4, !P2 ;  /* 0x000000041c007c0c */ /* 0x040fe4000d741270 */
[----:B------:R-:W-:-:S02]  /*84e50*/  ISETP.LT.AND P3, PT, R28, UR4, !P3 ;  /* 0x000000041c007c0c */ /* 0x000fc4000df61270 */
[----:B------:R-:W-:Y:S02]  /*84e60*/  ISETP.GE.AND P5, PT, R12, UR8, PT ;  /* 0x000000080c007c0c */ /* 0x000fe4000bfa6270 */
[----:B------:R-:W-:-:S05]  /*84e70*/  PRMT R13, R24, 0x7632, R13 ;  /* 0x00007632180d7816 */ /* 0x000fca000000000d */
[----:B------:R1:W-:Y:S01]  /*84e80*/  @P4 STG.E.U16 desc[UR58][R8.64], R24 ;  /* 0x0000001808004986 */ /* 0x0003e2000c10153a */
[----:B------:R-:W-:Y:S01]  /*84e90*/  VIADD R12, R2, 0x157 ;  /* 0x00000157020c7836 */ /* 0x000fe20000000000 */
[----:B------:R-:W2:Y:S02]  /*84ea0*/  LDCU UR8, c[0x0][0x39c] ;  /* 0x00007380ff0877ac */ /* 0x000ea40008000800 */
[----:B------:R3:W-:Y:S04]  /*84eb0*/  @P2 STG.E.U16 desc[UR58][R10.64], R13 ;  /* 0x0000000d0a002986 */ /* 0x0007e8000c10153a */
[----:B-1----:R-:W4:Y:S01]  /*84ec0*/  LDL.LU R24, [R1+0xf28] ;  /* 0x000f280001187983 */ /* 0x002f220000300800 */
[----:B------:R-:W-:Y:S02]  /*84ed0*/  ISETP.LT.AND P4, PT, R3, UR4, !P5 ;  /* 0x0000000403007c0c */ /* 0x000fe4000ef81270 */
[----:B0-----:R-:W-:Y:S01]  /*84ee0*/  ISETP.GE.AND P2, PT, R12, UR6, PT ;  /* 0x000000060c007c0c */ /* 0x001fe2000bf46270 */
[----:B------:R-:W0:Y:S01]  /*84ef0*/  LDCU UR6, c[0x0][0x39c] ;  /* 0x00007380ff0677ac */ /* 0x000e220008000800 */
[----:B---3--:R-:W-:-:S04]  /*84f00*/  IMAD.WIDE R8, R22, 0x2, R6 ;  /* 0x0000000216087825 */ /* 0x008fc800078e0206 */
[----:B------:R-:W-:Y:S01]  /*84f10*/  IMAD.WIDE R10, R22, 0x2, R4 ;  /* 0x00000002160a7825 */ /* 0x000fe200078e0204 */
[----:B------:R-:W-:Y:S01]  /*84f20*/  PRMT R13, R27, 0x7632, R13 ;  /* 0x000076321b0d7816 */ /* 0x000fe2000000000d */
[----:B------:R-:W3:Y:S04]  /*84f30*/  LDL.LU R22, [R1+0x5a0] ;  /* 0x0005a00001167983 */ /* 0x000ee80000300800 */
[----:B------:R-:W-:Y:S04]  /*84f40*/  @P6 STG.E.U16 desc[UR58][R8.64], R27 ;  /* 0x0000001b08006986 */ /* 0x000fe8000c10153a */
[----:B------:R2:W-:Y:S02]  /*84f50*/  @P3 STG.E.U16 desc[UR58][R10.64], R13 ;  /* 0x0000000d0a003986 */ /* 0x0005e4000c10153a */
[----:B--2---:R-:W-:-:S04]  /*84f60*/  IMAD.WIDE R10, R21, 0x2, R6 ;  /* 0x00000002150a7825 */ /* 0x004fc800078e0206 */
[----:B------:R-:W-:Y:S02]  /*84f70*/  IMAD.WIDE R8, R21, 0x2, R4 ;  /* 0x0000000215087825 */ /* 0x000fe400078e0204 */
[----:B------:R-:W2:Y:S04]  /*84f80*/  LDL.LU R21, [R1+0xf2c] ;  /* 0x000f2c0001157983 */ /* 0x000ea80000300800 */
[----:B------:R-:W2:Y:S01]  /*84f90*/  LDL.LU R23, [R1+0x5b0] ;  /* 0x0005b00001177983 */ /* 0x000ea20000300800 */
[----:B----4-:R-:W-:-:S03]  /*84fa0*/  PRMT R12, R19, 0x7632, R12 ;  /* 0x00007632130c7816 */ /* 0x010fc6000000000c */
[----:B------:R1:W-:Y:S04]  /*84fb0*/  @P4 STG.E.U16 desc[UR58][R10.64], R19 ;  /* 0x000000130a004986 */ /* 0x0003e8000c10153a */
[----:B-1----:R-:W4:Y:S01]  /*84fc0*/  LDL.LU R19, [R1+0xf30] ;  /* 0x000f300001137983 */ /* 0x002f220000300800 */
[----:B------:R-:W-:Y:S02]  /*84fd0*/  ISETP.LT.AND P5, PT, R28, UR4, !P5 ;  /* 0x000000041c007c0c */ /* 0x000fe4000efa1270 */
[----:B------:R-:W-:Y:S01]  /*84fe0*/  ISETP.LT.AND P6, PT, R3, UR4, !P2 ;  /* 0x0000000403007c0c */ /* 0x000fe2000d7c1270 */
[----:B------:R-:W4:Y:S10]  /*84ff0*/  LDL.LU R27, [R1+0x5a4] ;  /* 0x0005a400011b7983 */ /* 0x000f340000300800 */
[----:B------:R1:W-:Y:S02]  /*85000*/  @P5 STG.E.U16 desc[UR58][R8.64], R12 ;  /* 0x0000000c08005986 */ /* 0x0003e4000c10153a */
[----:B-1----:R-:W-:-:S02]  /*85010*/  VIADD R8, R2, 0x15a ;  /* 0x0000015a02087836 */ /* 0x002fc40000000000 */
[----:B------:R-:W-:-:S05]  /*85020*/  IMAD.WIDE R10, R26, 0x2, R6 ;  /* 0x000000021a0a7825 */ /* 0x000fca00078e0206 */
[----:B------:R1:W-:Y:S01]  /*85030*/  @P6 STG.E.U16 desc[UR58][R10.64], R29 ;  /* 0x0000001d0a006986 */ /* 0x0003e2000c10153a */
[----:B0-----:R-:W-:Y:S01]  /*85040*/  ISETP.GE.AND P6, PT, R8, UR6, PT ;  /* 0x0000000608007c0c */ /* 0x001fe2000bfc6270 */
[----:B------:R-:W-:-:S04]  /*85050*/  IMAD.WIDE R8, R26, 0x2, R4 ;  /* 0x000000021a087825 */ /* 0x000fc800078e0204 */
[----:B------:R-:W-:Y:S01]  /*85060*/  VIADD R13, R2, 0x158 ;  /* 0x00000158020d7836 */ /* 0x000fe20000000000 */
[----:B------:R-:W4:Y:S01]  /*85070*/  LDL.LU R26, [R1+0xf34] ;  /* 0x000f3400011a7983 */ /* 0x000f220000300800 */
[----:B------:R-:W-:Y:S01]  /*85080*/  ISETP.LT.AND P2, PT, R28, UR4, !P2 ;  /* 0x000000041c007c0c */ /* 0x000fe2000d741270 */
[----:B------:R-:W-:Y:S01]  /*85090*/  VIADD R14, R2, 0x159 ;  /* 0x00000159020e7836 */ /* 0x000fe20000000000 */
[----:B------:R-:W0:Y:S01]  /*850a0*/  LDCU UR6, c[0x0][0x39c] ;  /* 0x00007380ff0677ac */ /* 0x000e220008000800 */
[----:B------:R-:W-:-:S03]  /*850b0*/  ISETP.GE.AND P3, PT, R13, UR7, PT ;  /* 0x000000070d007c0c */ /* 0x000fc6000bf66270 */
[----:B------:R-:W-:Y:S01]  /*850c0*/  ISETP.GE.AND P4, PT, R14, UR8, PT ;  /* 0x000000080e007c0c */ /* 0x000fe2000bf86270 */
[----:B------:R-:W0:Y:S01]  /*850d0*/  LDCU UR7, c[0x0][0x39c] ;  /* 0x00007380ff0777ac */ /* 0x000e220008000800 */
[----:B------:R-:W-:Y:S02]  /*850e0*/  ISETP.LT.AND P5, PT, R3, UR4, !P3 ;  /* 0x0000000403007c0c */ /* 0x000fe4000dfa1270 */
[----:B------:R-:W-:Y:S01]  /*850f0*/  PRMT R14, R29, 0x7632, R14 ;  /* 0x000076321d0e7816 */ /* 0x000fe2000000000e */
[----:B------:R-:W0:Y:S01]  /*85100*/  LDCU UR8, c[0x0][0x39c] ;  /* 0x00007380ff0877ac */ /* 0x000e220008000800 */
[----:B-1----:R-:W-:-:S04]  /*85110*/  IMAD.WIDE R10, R24, 0x2, R6 ;  /* 0x00000002180a7825 */ /* 0x002fc800078e0206 */
        /* <DEDUP_REMOVED lines=8> */
[----:B-1----:R-:W3:Y:S04]  /*851a0*/  LDL.LU R22, [R1+0xf38] ;  /* 0x000f380001167983 */ /* 0x002ee80000300800 */
[----:B------:R-:W-:Y:S01]  /*851b0*/  @P3 STG.E.U16 desc[UR58][R12.64], R15 ;  /* 0x0000000f0c003986 */ /* 0x000fe2000c10153a */
[----:B--2---:R-:W-:-:S04]  /*851c0*/  IMAD.WIDE R8, R21, 0x2, R6 ;  /* 0x0000000215087825 */ /* 0x004fc800078e0206 */
[----:B------:R-:W-:Y:S02]  /*851d0*/  IMAD.WIDE R10, R21, 0x2, R4 ;  /* 0x00000002150a7825 */ /* 0x000fe400078e0204 */
[----:B------:R-:W2:Y:S01]  /*851e0*/  LDL.LU R21, [R1+0x5a8] ;  /* 0x0005a80001157983 */ /* 0x000ea20000300800 */
[----:B------:R-:W-:-:S03]  /*851f0*/  PRMT R14, R23, 0x7632, R14 ;  /* 0x00007632170e7816 */ /* 0x000fc6000000000e */
[----:B------:R4:W-:Y:S04]  /*85200*/  @P2 STG.E.U16 desc[UR58][R8.64], R23 ;  /* 0x0000001708002986 */ /* 0x0009e8000c10153a */
[----:B------:R1:W-:Y:S01]  /*85210*/  @P4 STG.E.U16 desc[UR58][R10.64], R14 ;  /* 0x0000000e0a004986 */ /* 0x0003e2000c10153a */
[----:B----4-:R-:W-:-:S04]  /*85220*/  IMAD.WIDE R8, R19, 0x2, R6 ;  /* 0x0000000213087825 */ /* 0x010fc800078e0206 */
[----:B-1----:R-:W-:Y:S02]  /*85230*/  IMAD.WIDE R10, R19, 0x2, R4 ;  /* 0x00000002130a7825 */ /* 0x002fe400078e0204 */
[----:B------:R-:W4:Y:S01]  /*85240*/  LDL.LU R19, [R1+0xf3c] ;  /* 0x000f3c0001137983 */ /* 0x000f220000300800 */
[----:B------:R-:W-:Y:S02]  /*85250*/  ISETP.LT.AND P5, PT, R3, UR4, !P6 ;  /* 0x0000000403007c0c */ /* 0x000fe4000f7a1270 */
[----:B------:R-:W-:Y:S01]  /*85260*/  ISETP.LT.AND P6, PT, R28, UR4, !P6 ;  /* 0x000000041c007c0c */ /* 0x000fe2000f7c1270 */
[----:B------:R-:W-:Y:S01]  /*85270*/  VIADD R12, R2, 0x15c ;  /* 0x0000015c020c7836 */ /* 0x000fe20000000000 */
[----:B------:R-:W4:Y:S04]  /*85280*/  LDL.LU R25, [R1+0x5b8] ;  /* 0x0005b80001197983 */ /* 0x000f280000300800 */
[----:B0-----:R-:W-:Y:S01]  /*85290*/  ISETP.GE.AND P2, PT, R12, UR7, PT ;  /* 0x000000070c007c0c */ /* 0x001fe2000bf46270 */
[----:B------:R-:W4:Y:S01]  /*852a0*/  LDL.LU R29, [R1+0x5ac] ;  /* 0x0005ac00011d7983 */ /* 0x000f220000300800 */
[----:B------:R-:W-:Y:S01]  /*852b0*/  PRMT R12, R27, 0x7632, R12 ;  /* 0x000076321b0c7816 */ /* 0x000fe2000000000c */
[----:B------:R-:W-:Y:S01]  /*852c0*/  VIADD R13, R2, 0x15b ;  /* 0x0000015b020d7836 */ /* 0x000fe20000000000 */
[----:B------:R-:W0:Y:S01]  /*852d0*/  LDCU UR7, c[0x0][0x39c] ;  /* 0x00007380ff0777ac */ /* 0x000e220008000800 */
[----:B------:R1:W-:Y:S04]  /*852e0*/  @P5 STG.E.U16 desc[UR58][R8.64], R27 ;  /* 0x0000001b08005986 */ /* 0x0003e8000c10153a */
[----:B------:R0:W-:Y:S01]  /*852f0*/  @P6 STG.E.U16 desc[UR58][R10.64], R12 ;  /* 0x0000000c0a006986 */ /* 0x0001e2000c10153a */
[----:B-1----:R-:W-:-:S04]  /*85300*/  IMAD.WIDE R8, R26, 0x2, R6 ;  /* 0x000000021a087825 */ /* 0x002fc800078e0206 */
        /* <DEDUP_REMOVED lines=12> */
[----:B---3--:R-:W-:-:S04]  /*853d0*/  IMAD.WIDE R8, R22, 0x2, R6 ;  /* 0x0000000216087825 */ /* 0x008fc800078e0206 */
[----:B0-----:R-:W-:Y:S02]  /*853e0*/  IMAD.WIDE R10, R22, 0x2, R4 ;  /* 0x00000002160a7825 */ /* 0x001fe400078e0204 */
[----:B------:R-:W3:Y:S01]  /*853f0*/  LDL.LU R22, [R1+0x5bc] ;  /* 0x0005bc0001167983 */ /* 0x000ee20000300800 */
[----:B--2---:R-:W-:-:S03]  /*85400*/  PRMT R13, R21, 0x7632, R13 ;  /* 0x00007632150d7816 */ /* 0x004fc6000000000d */
[----:B------:R0:W-:Y:S04]  /*85410*/  @P6 STG.E.U16 desc[UR58][R8.64], R21 ;  /* 0x0000001508006986 */ /* 0x0001e8000c10153a */
[----:B0-----:R-:W2:Y:S04]  /*85420*/  LDL.LU R21, [R1+0xf48] ;  /* 0x000f480001157983 */ /* 0x001ea80000300800 */
[----:B------:R-:W2:Y:S04]  /*85430*/  LDL.LU R23, [R1+0x5d0] ;  /* 0x0005d00001177983 */ /* 0x000ea80000300800 */
[----:B------:R0:W-:Y:S01]  /*85440*/  @P2 STG.E.U16 desc[UR58][R10.64], R13 ;  /* 0x0000000d0a002986 */ /* 0x0001e2000c10153a */
[----:B----4-:R-:W-:-:S04]  /*85450*/  IMAD.WIDE R8, R19, 0x2, R4 ;  /* 0x0000000213087825 */ /* 0x010fc800078e0204 */
[----:B0-----:R-:W-:Y:S02]  /*85460*/  IMAD.WIDE R10, R19, 0x2, R6 ;  /* 0x00000002130a7825 */ /* 0x001fe400078e0206 */
[----:B------:R-:W4:Y:S02]  /*85470*/  LDL.LU R19, [R1+0xf4c] ;  /* 0x000f4c0001137983 */ /* 0x000f240000300800 */
[C---:B------:R-:W-:Y:S02]  /*85480*/  VIADD R12, R2.reuse, 0x15d ;  /* 0x0000015d020c7836 */ /* 0x040fe40000000000 */
[----:B------:R-:W-:Y:S01]  /*85490*/  VIADD R13, R2, 0x15f ;  /* 0x0000015f020d7836 */ /* 0x000fe20000000000 */
[----:B------:R-:W4:Y:S02]  /*854a0*/  LDL.LU R27, [R1+0x5c0] ;  /* 0x0005c000011b7983 */ /* 0x000f240000300800 */
[----:B------:R-:W-:Y:S01]  /*854b0*/  ISETP.GE.AND P5, PT, R12, UR8, PT ;  /* 0x000000080c007c0c */ /* 0x000fe2000bfa6270 */
[----:B------:R-:W-:Y:S01]  /*854c0*/  VIADD R12, R2, 0x15e ;  /* 0x0000015e020c7836 */ /* 0x000fe20000000000 */
[----:B------:R-:W-:Y:S01]  /*854d0*/  ISETP.GE.AND P2, PT, R13, UR7, PT ;  /* 0x000000070d007c0c */ /* 0x000fe2000bf46270 */
[----:B------:R-:W0:Y:S01]  /*854e0*/  LDCU UR8, c[0x0][0x39c] ;  /* 0x00007380ff0877ac */ /* 0x000e220008000800 */
[----:B------:R-:W-:-:S02]  /*854f0*/  ISETP.LT.AND P4, PT, R3, UR4, !P5 ;  /* 0x0000000403007c0c */ /* 0x000fc4000ef81270 */
[----:B------:R-:W-:Y:S01]  /*85500*/  ISETP.GE.AND P3, PT, R12, UR6, PT ;  /* 0x000000060c007c0c */ /* 0x000fe2000bf66270 */
[----:B------:R-:W1:Y:S01]  /*85510*/  LDCU UR6, c[0x0][0x39c] ;  /* 0x00007380ff0677ac */ /* 0x000e620008000800 */
[----:B------:R-:W-:Y:S02]  /*85520*/  ISETP.LT.AND P5, PT, R28, UR4, !P5 ;  /* 0x000000041c007c0c */ /* 0x000fe4000efa1270 */
[----:B------:R-:W-:Y:S01]  /*85530*/  ISETP.LT.AND P6, PT, R3, UR4, !P3 ;  /* 0x0000000403007c0c */ /* 0x000fe2000dfc1270 */
[----:B------:R-:W-:Y:S01]  /*85540*/  VIADD R14, R2, 0x160 ;  /* 0x00000160020e7836 */ /* 0x000fe20000000000 */
[----:B------:R-:W-:Y:S01]  /*85550*/  PRMT R12, R25, 0x7632, R12 ;  /* 0x00007632190c7816 */ /* 0x000fe2000000000c */
[----:B------:R-:W0:Y:S04]  /*85560*/  LDCU UR7, c[0x0][0x39c] ;  /* 0x00007380ff0777ac */ /* 0x000e280008000800 */
[----:B------:R1:W-:Y:S04]  /*85570*/  @P4 STG.E.U16 desc[UR58][R10.64], R25 ;  /* 0x000000190a004986 */ /* 0x0003e8000c10153a */
[----:B------:R0:W-:Y:S01]  /*85580*/  @P5 STG.E.U16 desc[UR58][R8.64], R12 ;  /* 0x0000000c08005986 */ /* 0x0001e2000c10153a */
[----:B------:R-:W-:Y:S01]  /*85590*/  ISETP.LT.AND P5, PT, R3, UR4, !P2 ;  /* 0x0000000403007c0c */ /* 0x000fe2000d7a1270 */
[----:B-1----:R-:W-:-:S04]  /*855a0*/  IMAD.WIDE R10, R26, 0x2, R6 ;  /* 0x000000021a0a7825 */ /* 0x002fc800078e0206 */
[----:B0-----:R-:W-:Y:S01]  /*855b0*/  VIADD R8, R2, 0x161 ;  /* 0x0000016102087836 */ /* 0x001fe20000000000 */
[----:B------:R0:W-:Y:S01]  /*855c0*/  @P6 STG.E.U16 desc[UR58][R10.64], R29 ;  /* 0x0000001d0a006986 */ /* 0x0001e2000c10153a */
[----:B------:R-:W-:-:S03]  /*855d0*/  ISETP.LT.AND P6, PT, R28, UR4, !P2 ;  /* 0x000000041c007c0c */ /* 0x000fc6000d7c1270 */
[----:B------:R-:W-:Y:S01]  /*855e0*/  ISETP.GE.AND P2, PT, R8, UR6, PT ;  /* 0x0000000608007c0c */ /* 0x000fe2000bf46270 */
[----:B------:R-:W-:Y:S01]  /*855f0*/  IMAD.WIDE R8, R26, 0x2, R4 ;  /* 0x000000021a087825 */ /* 0x000fe200078e0204 */
[----:B------:R-:W-:Y:S01]  /*85600*/  ISETP.LT.AND P3, PT, R28, UR4, !P3 ;  /* 0x000000041c007c0c */ /* 0x000fe2000df61270 */
[----:B------:R-:W4:Y:S01]  /*85610*/  LDL.LU R26, [R1+0xf50] ;  /* 0x000f5000011a7983 */ /* 0x000f220000300800 */
[----:B------:R-:W-:Y:S01]  /*85620*/  ISETP.GE.AND P4, PT, R14, UR8, PT ;  /* 0x000000080e007c0c */ /* 0x000fe2000bf86270 */
[----:B------:R-:W1:Y:S01]  /*85630*/  LDCU UR6, c[0x0][0x39c] ;  /* 0x00007380ff0677ac */ /* 0x000e620008000800 */
[----:B------:R-:W-:Y:S01]  /*85640*/  PRMT R14, R29, 0x7632, R14 ;  /* 0x000076321d0e7816 */ /* 0x000fe2000000000e */
[----:B------:R-:W1:Y:S08]  /*85650*/  LDCU UR8, c[0x0][0x39c] ;  /* 0x00007380ff0877ac */ /* 0x000e700008000800 */
[----:B------:R-:W-:Y:S01]  /*85660*/  @P3 STG.E.U16 desc[UR58][R8.64], R14 ;  /* 0x0000000e08003986 */ /* 0x000fe2000c10153a */
[----:B0-----:R-:W-:-:S04]  /*85670*/  IMAD.WIDE R10, R24, 0x2, R6 ;  /* 0x00000002180a7825 */ /* 0x001fc800078e0206 */
[----:B------:R-:W-:Y:S02]  /*85680*/  IMAD.WIDE R12, R24, 0x2, R4 ;  /* 0x00000002180c7825 */ /* 0x000fe400078e0204 */
[----:B------:R-:W4:Y:S01]  /*85690*/  LDL.LU R24, [R1+0x5d4] ;  /* 0x0005d40001187983 */ /* 0x000f220000300800 */
[----:B------:R-:W-:Y:S02]  /*856a0*/  ISETP.LT.AND P3, PT, R3, UR4, !P4 ;  /* 0x0000000403007c0c */ /* 0x000fe4000e761270 */
[----:B------:R-:W-:Y:S02]  /*856b0*/  ISETP.LT.AND P4, PT, R28, UR4, !P4 ;  /* 0x000000041c007c0c */ /* 0x000fe4000e781270 */
[----:B---3--:R-:W-:Y:S01]  /*856c0*/  PRMT R15, R22, 0x7632, R15 ;  /* 0x00007632160f7816 */ /* 0x008fe2000000000f */
[----:B------:R0:W-:Y:S04]  /*856d0*/  @P5 STG.E.U16 desc[UR58][R10.64], R22 ;  /* 0x000000160a005986 */ /* 0x0001e8000c10153a */
[----:B0-----:R-:W3:Y:S04]  /*856e0*/  LDL.LU R22, [R1+0xf54] ;  /* 0x000f540001167983 */ /* 0x001ee80000300800 */
        /* <DEDUP_REMOVED lines=15> */
[----:B------:R-:W4:Y:S01]  /*857e0*/  LDL.LU R29, [R1+0x5c8] ;  /* 0x0005c800011d7983 */ /* 0x000f220000300800 */
[----:B------:R-:W-:Y:S01]  /*857f0*/  PRMT R12, R27, 0x7632, R12 ;  /* 0x000076321b0c7816 */ /* 0x000fe2000000000c */
[----:B------:R-:W-:Y:S01]  /*85800*/  VIADD R13, R2, 0x162 ;  /* 0x00000162020d7836 */ /* 0x000fe20000000000 */
[----:B------:R-:W0:Y:S01]  /*85810*/  LDCU UR7, c[0x0][0x39c] ;  /* 0x00007380ff0777ac */ /* 0x000e220008000800 */
[----:B------:R-:W4:Y:S04]  /*85820*/  LDL.LU R23, [R1+0xf5c] ;  /* 0x000f5c0001177983 */ /* 0x000f280000300800 */
[----:B------:R0:W-:Y:S04]  /*85830*/  @P5 STG.E.U16 desc[UR58][R8.64], R27 ;  /* 0x0000001b08005986 */ /* 0x0001e8000c10153a */
[----:B------:R0:W-:Y:S02]  /*85840*/  @P6 STG.E.U16 desc[UR58][R10.64], R12 ;  /* 0x0000000c0a006986 */ /* 0x0001e4000c10153a */
[----:B0-----:R-:W-:-:S04]  /*85850*/  IMAD.WIDE R8, R26, 0x2, R6 ;  /* 0x000000021a087825 */ /* 0x001fc800078e0206 */
[----:B------:R-:W-:Y:S02]  /*85860*/  IMAD.WIDE R10, R26, 0x2, R4 ;  /* 0x000000021a0a7825 */ /* 0x000fe400078e0204 */
[----:B------:R-:W4:Y:S01]  /*85870*/  LDL.LU R26, [R1+0xf60] ;  /* 0x000f6000011a7983 */ /* 0x000f220000300800 */
[----:B-1----:R-:W-:Y:S01]  /*85880*/  ISETP.GE.AND P2, PT, R13, UR6, PT ;  /* 0x000000060d007c0c */ /* 0x002fe2000bf46270 */
[----:B------:R-:W0:Y:S03]  /*85890*/  LDCU UR6, c[0x0][0x39c] ;  /* 0x00007380ff0677ac */ /* 0x000e260008000800 */
[C---:B------:R-:W-:Y:S02]  /*858a0*/  ISETP.LT.AND P4, PT, R3.reuse, UR4, !P2 ;  /* 0x0000000403007c0c */ /* 0x040fe4000d781270 */
[----:B------:R-:W-:Y:S02]  /*858b0*/  ISETP.LT.AND P2, PT, R28, UR4, !P2 ;  /* 0x000000041c007c0c */ /* 0x000fe4000d741270 */
[----:B------:R-:W-:-:S02]  /*858c0*/  ISETP.LT.AND P6, PT, R3, UR4, !P3 ;  /* 0x0000000403007c0c */ /* 0x000fc4000dfc1270 */
[----:B------:R-:W-:Y:S02]  /*858d0*/  ISETP.LT.AND P3, PT, R28, UR4, !P3 ;  /* 0x000000041c007c0c */ /* 0x000fe4000df61270 */
[----:B------:R-:W-:-:S05]  /*858e0*/  PRMT R13, R24, 0x7632, R13 ;  /* 0x00007632180d7816 */ /* 0x000fca000000000d */
[----:B------:R1:W-:Y:S04]  /*858f0*/  @P4 STG.E.U16 desc[UR58][R8.64], R24 ;  /* 0x0000001808004986 */ /* 0x0003e8000c10153a */
[----:B------:R0:W-:Y:S04]  /*85900*/  @P2 STG.E.U16 desc[UR58][R10.64], R13 ;  /* 0x0000000d0a002986 */ /* 0x0001e8000c10153a */
[----:B-1----:R-:W4:Y:S01]  /*85910*/  LDL.LU R24, [R1+0x5dc] ;  /* 0x0005dc0001187983 */ /* 0x002f220000300800 */
        /* <DEDUP_REMOVED lines=27> */
[----:B-1----:R-:W-:-:S05]  /*85ad0*/  IMAD.WIDE R10, R23, 0x2, R6 ;  /* 0x00000002170a7825 */ /* 0x002fca00078e0206 */
[----:B------:R1:W-:Y:S01]  /*85ae0*/  @P6 STG.E.U16 desc[UR58][R10.64], R29 ;  /* 0x0000001d0a006986 */ /* 0x0003e2000c10153a */
[----:B0-----:R-:W-:-:S04]  /*85af0*/  IMAD.WIDE R12, R26, 0x2, R4 ;  /* 0x000000021a0c7825 */ /* 0x001fc800078e0204 */
[----:B-1----:R-:W-:Y:S02]  /*85b00*/  IMAD.WIDE R10, R26, 0x2, R6 ;  /* 0x000000021a0a7825 */ /* 0x002fe400078e0206 */
[----:B------:R-:W4:Y:S01]  /*85b10*/  LDL.LU R26, [R1+0xf6c] ;  /* 0x000f6c00011a7983 */ /* 0x000f220000300800 */
[----:B------:R-:W-:Y:S01]  /*85b20*/  ISETP.LT.AND P2, PT, R28, UR4, !P2 ;  /* 0x000000041c007c0c */ /* 0x000fe2000d741270 */
[----:B------:R-:W-:Y:S01]  /*85b30*/  VIADD R8, R2, 0x168 ;  /* 0x0000016802087836 */ /* 0x000fe20000000000 */
[----:B------:R-:W-:Y:S02]  /*85b40*/  ISETP.LT.AND P5, PT, R3, UR4, !P3 ;  /* 0x0000000403007c0c */ /* 0x000fe4000dfa1270 */
[----:B------:R-:W-:Y:S02]  /*85b50*/  ISETP.LT.AND P6, PT, R28, UR4, !P3 ;  /* 0x000000041c007c0c */ /* 0x000fe4000dfc1270 */
[----:B------:R-:W-:Y:S01]  /*85b60*/  ISETP.GE.AND P4, PT, R14, UR8, PT ;  /* 0x000000080e007c0c */ /* 0x000fe2000bf86270 */
[----:B------:R-:W0:Y:S01]  /*85b70*/  LDCU UR8, c[0x0][0x39c] ;  /* 0x00007380ff0877ac */ /* 0x000e220008000800 */
[----:B------:R-:W-:Y:S01]  /*85b80*/  ISETP.GE.AND P3, PT, R8, UR6, PT ;  /* 0x0000000608007c0c */ /* 0x000fe2000bf66270 */
[----:B------:R-:W-:Y:S01]  /*85b90*/  IMAD.WIDE R8, R23, 0x2, R4 ;  /* 0x0000000217087825 */ /* 0x000fe200078e0204 */
[----:B------:R-:W-:Y:S01]  /*85ba0*/  PRMT R14, R29, 0x7632, R14 ;  /* 0x000076321d0e7816 */ /* 0x000fe2000000000e */
[----:B------:R-:W1:Y:S04]  /*85bb0*/  LDCU UR6, c[0x0][0x39c] ;  /* 0x00007380ff0677ac */ /* 0x000e680008000800 */
        /* <DEDUP_REMOVED lines=40> */
[----:B-1----:R-:W4:Y:S04]  /*85e40*/  LDL.LU R24, [R1+0xf7c] ;  /* 0x000f7c0001187983 */ /* 0x002f280000300800 */
[----:B------:R-:W4:Y:S01]  /*85e50*/  LDL.LU R23, [R1+0x5e8] ;  /* 0x0005e80001177983 */ /* 0x000f220000300800 */
[----:B---3--:R-:W-:-:S04]  /*85e60*/  IMAD.WIDE R8, R22, 0x2, R6 ;  /* 0x0000000216087825 */ /* 0x008fc800078e0206 */
[----:B0-----:R-:W-:Y:S02]  /*85e70*/  IMAD.WIDE R10, R22, 0x2, R4 ;  /* 0x00000002160a7825 */ /* 0x001fe400078e0204 */
[----:B------:R-:W3:Y:S01]  /*85e80*/  LDL.LU R22, [R1+0xf80] ;  /* 0x000f800001167983 */ /* 0x000ee20000300800 */
[----:B--2---:R-:W-:-:S03]  /*85e90*/  PRMT R13, R21, 0x7632, R13 ;  /* 0x00007632150d7816 */ /* 0x004fc6000000000d */
[----:B------:R0:W-:Y:S04]  /*85ea0*/  @P6 STG.E.U16 desc[UR58][R8.64], R21 ;  /* 0x0000001508006986 */ /* 0x0001e8000c10153a */
[----:B0-----:R-:W2:Y:S04]  /*85eb0*/  LDL.LU R21, [R1+0x5fc] ;  /* 0x0005fc0001157983 */ /* 0x001ea80000300800 */
[----:B------:R-:W2:Y:S01]  /*85ec0*/  LDL.LU R27, [R1+0xf84] ;  /* 0x000f8400011b7983 */ /* 0x000ea20000300800 */
[----:B----4-:R-:W-:-:S03]  /*85ed0*/  IMAD.WIDE R8, R19, 0x2, R4 ;  /* 0x0000000213087825 */ /* 0x010fc600078e0204 */
[----:B------:R0:W-:Y:S02]  /*85ee0*/  @P2 STG.E.U16 desc[UR58][R10.64], R13 ;  /* 0x0000000d0a002986 */ /* 0x0001e4000c10153a */
[----:B0-----:R-:W-:Y:S02]  /*85ef0*/  IMAD.WIDE R10, R19, 0x2, R6 ;  /* 0x00000002130a7825 */ /* 0x001fe400078e0206 */
[----:B------:R-:W4:Y:S02]  /*85f00*/  LDL.LU R19, [R1+0x5ec] ;  /* 0x0005ec0001137983 */ /* 0x000f240000300800 */
[----:B------:R-:W-:-:S05]  /*85f10*/  VIADD R12, R2, 0x16b ;  /* 0x0000016b020c7836 */ /* 0x000fca0000000000 */
[----:B------:R-:W-:Y:S01]  /*85f20*/  ISETP.GE.AND P5, PT, R12, UR8, PT ;  /* 0x000000080c007c0c */ /* 0x000fe2000bfa6270 */
[----:B------:R-:W-:Y:S01]  /*85f30*/  VIADD R12, R2, 0x16c ;  /* 0x0000016c020c7836 */ /* 0x000fe20000000000 */
[----:B------:R-:W0:Y:S02]  /*85f40*/  LDCU UR8, c[0x0][0x39c] ;  /* 0x00007380ff0877ac */ /* 0x000e240008000800 */
[C---:B------:R-:W-:Y:S02]  /*85f50*/  ISETP.LT.AND P4, PT, R3.reuse, UR4, !P5 ;  /* 0x0000000403007c0c */ /* 0x040fe4000ef81270 */
[----:B------:R-:W-:Y:S01]  /*85f60*/  ISETP.GE.AND P3, PT, R12, UR6, PT ;  /* 0x000000060c007c0c */ /* 0x000fe2000bf66270 */
[----:B------:R-:W1:Y:S01]  /*85f70*/  LDCU UR6, c[0x0][0x39c] ;  /* 0x00007380ff0677ac */ /* 0x000e620008000800 */
[----:B------:R-:W-:Y:S02]  /*85f80*/  ISETP.LT.AND P5, PT, R28, UR4, !P5 ;  /* 0x000000041c007c0c */ /* 0x000fe4000efa1270 */
[----:B------:R-:W-:-:S02]  /*85f90*/  ISETP.LT.AND P6, PT, R3, UR4, !P3 ;  /* 0x0000000403007c0c */ /* 0x000fc4000dfc1270 */
[----:B------:R-:W-:-:S05]  /*85fa0*/  PRMT R12, R25, 0x7632, R12 ;  /* 0x00007632190c7816 */ /* 0x000fca000000000c */
[----:B------:R0:W-:Y:S04]  /*85fb0*/  @P4 STG.E.U16 desc[UR58][R10.64], R25 ;  /* 0x000000190a004986 */ /* 0x0001e8000c10153a */
[----:B------:R1:W-:Y:S01]  /*85fc0*/  @P5 STG.E.U16 desc[UR58][R8.64], R12 ;  /* 0x0000000c08005986 */ /* 0x0003e2000c10153a */
[----:B0-----:R-:W-:-:S04]  /*85fd0*/  IMAD.WIDE R10, R26, 0x2, R6 ;  /* 0x000000021a0a7825 */ /* 0x001fc800078e0206 */
[----:B-1----:R-:W-:Y:S01]  /*85fe0*/  VIADD R8, R2, 0x16f ;  /* 0x0000016f02087836 */ /* 0x002fe20000000000 */
[----:B------:R0:W-:Y:S04]  /*85ff0*/  @P6 STG.E.U16 desc[UR58][R10.64], R29 ;  /* 0x0000001d0a006986 */ /* 0x0001e8000c10153a */
[----:B------:R-:W-:Y:S01]  /*86000*/  ISETP.GE.AND P6, PT, R8, UR6, PT ;  /* 0x0000000608007c0c */ /* 0x000fe2000bfc6270 */
[----:B------:R-:W-:Y:S01]  /*86010*/  IMAD.WIDE R8, R26, 0x2, R4 ;  /* 0x000000021a087825 */ /* 0x000fe200078e0204 */
[----:B------:R-:W-:Y:S01]  /*86020*/  ISETP.LT.AND P3, PT, R28, UR4, !P3 ;  /* 0x000000041c007c0c */ /* 0x000fe2000df61270 */
[----:B------:R-:W4:Y:S01]  /*86030*/  LDL.LU R26, [R1+0xf88] ;  /* 0x000f8800011a7983 */ /* 0x000f220000300800 */
[----:B------:R-:W1:Y:S01]  /*86040*/  LDCU UR6, c[0x0][0x39c] ;  /* 0x00007380ff0677ac */ /* 0x000e620008000800 */
[----:B------:R-:W-:-:S02]  /*86050*/  VIADD R13, R2, 0x16d ;  /* 0x0000016d020d7836 */ /* 0x000fc40000000000 */
[----:B------:R-:W-:-:S03]  /*86060*/  VIADD R14, R2, 0x16e ;  /* 0x0000016e020e7836 */ /* 0x000fc60000000000 */
[----:B------:R-:W-:Y:S01]  /*86070*/  ISETP.GE.AND P2, PT, R13, UR7, PT ;  /* 0x000000070d007c0c */ /* 0x000fe2000bf46270 */
[----:B------:R-:W1:Y:S01]  /*86080*/  LDCU UR7, c[0x0][0x39c] ;  /* 0x00007380ff0777ac */ /* 0x000e620008000800 */
[----:B------:R-:W-:Y:S02]  /*86090*/  ISETP.GE.AND P4, PT, R14, UR8, PT ;  /* 0x000000080e007c0c */ /* 0x000fe4000bf86270 */
[----:B------:R-:W-:Y:S01]  /*860a0*/  ISETP.LT.AND P5, PT, R3, UR4, !P2 ;  /* 0x0000000403007c0c */ /* 0x000fe2000d7a1270 */
[----:B------:R-:W1:Y:S01]  /*860b0*/  LDCU UR8, c[0x0][0x39c] ;  /* 0x00007380ff0877ac */ /* 0x000e620008000800 */
[----:B------:R-:W-:Y:S02]  /*860c0*/  PRMT R14, R29, 0x7632, R14 ;  /* 0x000076321d0e7816 */ /* 0x000fe4000000000e */
[----:B------:R-:W-:-:S03]  /*860d0*/  ISETP.LT.AND P2, PT, R28, UR4, !P2 ;  /* 0x000000041c007c0c */ /* 0x000fc6000d741270 */
[----:B------:R-:W-:Y:S01]  /*860e0*/  @P3 STG.E.U16 desc[UR58][R8.64], R14 ;  /* 0x0000000e08003986 */ /* 0x000fe2000c10153a */
[----:B------:R-:W-:Y:S01]  /*860f0*/  ISETP.LT.AND P3, PT, R3, UR4, !P4 ;  /* 0x0000000403007c0c */ /* 0x000fe2000e761270 */
[----:B0-----:R-:W-:-:S04]  /*86100*/  IMAD.WIDE R10, R24, 0x2, R6 ;  /* 0x00000002180a7825 */ /* 0x001fc800078e0206 */
[----:B------:R-:W-:Y:S02]  /*86110*/  IMAD.WIDE R12, R24, 0x2, R4 ;  /* 0x00000002180c7825 */ /* 0x000fe400078e0204 */
[----:B------:R-:W4:Y:S01]  /*86120*/  LDL.LU R24, [R1+0x600] ;  /* 0x0006000001187983 */ /* 0x000f220000300800 */
[----:B------:R-:W-:-:S03]  /*86130*/  PRMT R15, R23, 0x7632, R15 ;  /* 0x00007632170f7816 */ /* 0x000fc6000000000f */
[----:B------:R-:W-:Y:S01]  /*86140*/  @P5 STG.E.U16 desc[UR58][R10.64], R23 ;  /* 0x000000170a005986 */ /* 0x000fe2000c10153a */
[----:B------:R-:W-:Y:S02]  /*86150*/  ISETP.LT.AND P4, PT, R28, UR4, !P4 ;  /* 0x000000041c007c0c */ /* 0x000fe4000e781270 */
[----:B------:R-:W-:Y:S01]  /*86160*/  ISETP.LT.AND P5, PT, R3, UR4, !P6 ;  /* 0x0000000403007c0c */ /* 0x000fe2000f7a1270 */
[----:B------:R0:W-:Y:S02]  /*86170*/  @P2 STG.E.U16 desc[UR58][R12.64], R15 ;  /* 0x0000000f0c002986 */ /* 0x0001e4000c10153a */
[----:B0-----:R-:W-:Y:S02]  /*86180*/  VIADD R12, R2, 0x171 ;  /* 0x00000171020c7836 */ /* 0x001fe40000000000 */
[----:B---3--:R-:W-:-:S04]  /*86190*/  IMAD.WIDE R8, R22, 0x2, R6 ;  /* 0x0000000216087825 */ /* 0x008fc800078e0206 */
[----:B------:R-:W-:Y:S02]  /*861a0*/  IMAD.WIDE R10, R22, 0x2, R4 ;  /* 0x00000002160a7825 */ /* 0x000fe400078e0204 */
[----:B------:R-:W3:Y:S01]  /*861b0*/  LDL.LU R22, [R1+0xf8c] ;  /* 0x000f8c0001167983 */ /* 0x000ee20000300800 */
[----:B--2---:R-:W-:-:S03]  /*861c0*/  PRMT R14, R21, 0x7632, R14 ;  /* 0x00007632150e7816 */ /* 0x004fc6000000000e */
[----:B------:R0:W-:Y:S01]  /*861d0*/  @P3 STG.E.U16 desc[UR58][R8.64], R21 ;  /* 0x0000001508003986 */ /* 0x0001e2000c10153a */
[----:B-1----:R-:W-:Y:S02]  /*861e0*/  ISETP.GE.AND P3, PT, R12, UR7, PT ;  /* 0x000000070c007c0c */ /* 0x002fe4000bf66270 */
[----:B------:R-:W-:Y:S01]  /*861f0*/  ISETP.LT.AND P6, PT, R28, UR4, !P6 ;  /* 0x000000041c007c0c */ /* 0x000fe2000f7c1270 */
[----:B0-----:R-:W2:Y:S01]  /*86200*/  LDL.LU R21, [R1+0x590] ;  /* 0x0005900001157983 */ /* 0x001ea20000300800 */
[----:B------:R-:W-:Y:S01]  /*86210*/  IMAD.WIDE R8, R27, 0x2, R6 ;  /* 0x000000021b087825 */ /* 0x000fe200078e0206 */
[----:B------:R-:W0:Y:S02]  /*86220*/  LDCU UR7, c[0x0][0x39c] ;  /* 0x00007380ff0777ac */ /* 0x000e240008000800 */
[----:B------:R-:W-:Y:S01]  /*86230*/  @P4 STG.E.U16 desc[UR58][R10.64], R14 ;  /* 0x0000000e0a004986 */ /* 0x000fe2000c10153a */
[----:B----4-:R-:W-:-:S03]  /*86240*/  PRMT R12, R19, 0x7632, R12 ;  /* 0x00007632130c7816 */ /* 0x010fc6000000000c */
[----:B------:R1:W-:Y:S04]  /*86250*/  @P5 STG.E.U16 desc[UR58][R8.64], R19 ;  /* 0x0000001308005986 */ /* 0x0003e8000c10153a */
[----:B-1----:R-:W4:Y:S01]  /*86260*/  LDL.LU R19, [R1+0xf90] ;  /* 0x000f900001137983 */ /* 0x002f220000300800 */
[----:B------:R-:W-:-:S03]  /*86270*/  IMAD.WIDE R10, R27, 0x2, R4 ;  /* 0x000000021b0a7825 */ /* 0x000fc600078e0204 */
[----:B------:R-:W4:Y:S04]  /*86280*/  LDL.LU R25, [R1+0x604] ;  /* 0x0006040001197983 */ /* 0x000f280000300800 */
[----:B------:R1:W-:Y:S04]  /*86290*/  @P6 STG.E.U16 desc[UR58][R10.64], R12 ;  /* 0x0000000c0a006986 */ /* 0x0003e8000c10153a */
[----:B------:R-:W4:Y:S01]  /*862a0*/  LDL.LU R29, [R1+0x594] ;  /* 0x00059400011d7983 */ /* 0x000f220000300800 */
[----:B------:R-:W-:-:S04]  /*862b0*/  IMAD.WIDE R8, R26, 0x2, R6 ;  /* 0x000000021a087825 */ /* 0x000fc800078e0206 */
        /* <DEDUP_REMOVED lines=13> */
[----:B---3--:R-:W-:-:S04]  /*86390*/  IMAD.WIDE R8, R22, 0x2, R6 ;  /* 0x0000000216087825 */ /* 0x008fc800078e0206 */
[----:B-1----:R-:W-:Y:S02]  /*863a0*/  IMAD.WIDE R10, R22, 0x2, R4 ;  /* 0x00000002160a7825 */ /* 0x002fe400078e0204 */
[----:B------:R-:W3:Y:S01]  /*863b0*/  LDL.LU R22, [R1+0x608] ;  /* 0x0006080001167983 */ /* 0x000ee20000300800 */
[----:B--2---:R-:W-:-:S03]  /*863c0*/  PRMT R13, R21, 0x7632, R13 ;  /* 0x00007632150d7816 */ /* 0x004fc6000000000d */
[----:B------:R0:W-:Y:S04]  /*863d0*/  @P6 STG.E.U16 desc[UR58][R8.64], R21 ;  /* 0x0000001508006986 */ /* 0x0001e8000c10153a */
[----:B0-----:R-:W2:Y:S04]  /*863e0*/  LDL.LU R21, [R1+0xf9c] ;  /* 0x000f9c0001157983 */ /* 0x001ea80000300800 */
[----:B------:R-:W2:Y:S04]  /*863f0*/  LDL.LU R23, [R1+0x598] ;  /* 0x0005980001177983 */ /* 0x000ea80000300800 */
        /* <DEDUP_REMOVED lines=13> */
[----:B------:R-:W-:Y:S01]  /*864d0*/  ISETP.LT.AND P6, PT, R3, UR4, !P2 ;  /* 0x0000000403007c0c */ /* 0x000fe2000d7c1270 */
[----:B------:R-:W-:Y:S01]  /*864e0*/  VIADD R13, R2, 0x174 ;  /* 0x00000174020d7836 */ /* 0x000fe20000000000 */
[----:B------:R-:W-:-:S05]  /*864f0*/  PRMT R12, R25, 0x7632, R12 ;  /* 0x00007632190c7816 */ /* 0x000fca000000000c */
[----:B------:R0:W-:Y:S01]  /*86500*/  @P4 STG.E.U16 desc[UR58][R10.64], R25 ;  /* 0x000000190a004986 */ /* 0x0001e2000c10153a */
[----:B------:R-:W-:Y:S01]  /*86510*/  ISETP.GE.AND P3, PT, R13, UR7, PT ;  /* 0x000000070d007c0c */ /* 0x000fe2000bf66270 */
[----:B------:R-:W-:Y:S01]  /*86520*/  VIADD R14, R2, 0x175 ;  /* 0x00000175020e7836 */ /* 0x000fe20000000000 */
[----:B------:R-:W-:Y:S01]  /*86530*/  ISETP.LT.AND P2, PT, R28, UR4, !P2 ;  /* 0x000000041c007c0c */ /* 0x000fe2000d741270 */
[----:B------:R1:W-:Y:S01]  /*86540*/  @P5 STG.E.U16 desc[UR58][R8.64], R12 ;  /* 0x0000000c08005986 */ /* 0x0003e2000c10153a */
[----:B------:R-:W-:Y:S01]  /*86550*/  ISETP.LT.AND P5, PT, R3, UR4, !P3 ;  /* 0x0000000403007c0c */ /* 0x000fe2000dfa1270 */
[----:B------:R-:W2:Y:S01]  /*86560*/  LDCU UR7, c[0x0][0x39c] ;  /* 0x00007380ff0777ac */ /* 0x000ea20008000800 */
[----:B0-----:R-:W-:-:S04]  /*86570*/  IMAD.WIDE R10, R26, 0x2, R6 ;  /* 0x000000021a0a7825 */ /* 0x001fc800078e0206 */
[----:B-1----:R-:W-:Y:S01]  /*86580*/  VIADD R8, R2, 0x176 ;  /* 0x0000017602087836 */ /* 0x002fe20000000000 */
[----:B------:R0:W-:Y:S01]  /*86590*/  @P6 STG.E.U16 desc[UR58][R10.64], R29 ;  /* 0x0000001d0a006986 */ /* 0x0001e2000c10153a */
[----:B------:R-:W-:-:S03]  /*865a0*/  ISETP.LT.AND P6, PT, R28, UR4, !P3 ;  /* 0x000000041c007c0c */ /* 0x000fc6000dfc1270 */
[----:B------:R-:W-:Y:S01]  /*865b0*/  ISETP.GE.AND P3, PT, R8, UR6, PT ;  /* 0x0000000608007c0c */ /* 0x000fe2000bf66270 */
[----:B------:R-:W-:Y:S01]  /*865c0*/  IMAD.WIDE R8, R26, 0x2, R4 ;  /* 0x000000021a087825 */ /* 0x000fe200078e0204 */
[----:B------:R-:W-:Y:S01]  /*865d0*/  ISETP.GE.AND P4, PT, R14, UR8, PT ;  /* 0x000000080e007c0c */ /* 0x000fe2000bf86270 */
[----:B------:R-:W4:Y:S01]  /*865e0*/  LDL.LU R26, [R1+0xfa4] ;  /* 0x000fa400011a7983 */ /* 0x000f220000300800 */
[----:B------:R-:W-:Y:S01]  /*865f0*/  PRMT R14, R29, 0x7632, R14 ;  /* 0x000076321d0e7816 */ /* 0x000fe2000000000e */
[----:B------:R-:W1:Y:S04]  /*86600*/  LDCU UR6, c[0x0][0x39c] ;  /* 0x00007380ff0677ac */ /* 0x000e680008000800 */
[----:B------:R-:W-:Y:S01]  /*86610*/  @P2 STG.E.U16 desc[UR58][R8.64], R14 ;  /* 0x0000000e08002986 */ /* 0x000fe2000c10153a */
[----:B------:R-:W-:Y:S01]  /*86620*/  ISETP.LT.AND P2, PT, R3, UR4, !P4 ;  /* 0x0000000403007c0c */ /* 0x000fe2000e741270 */
[----:B------:R-:W1:Y:S01]  /*86630*/  LDCU UR8, c[0x0][0x39c] ;  /* 0x00007380ff0877ac */ /* 0x000e620008000800 */
[----:B0-----:R-:W-:-:S04]  /*86640*/  IMAD.WIDE R10, R24, 0x2, R6 ;  /* 0x00000002180a7825 */ /* 0x001fc800078e0206 */
[----:B------:R-:W-:Y:S02]  /*86650*/  IMAD.WIDE R12, R24, 0x2, R4 ;  /* 0x00000002180c7825 */ /* 0x000fe400078e0204 */
[----:B------:R-:W4:Y:S01]  /*86660*/  LDL.LU R24, [R1+0x59c] ;  /* 0x00059c0001187983 */ /* 0x000f220000300800 */
[----:B------:R-:W-:Y:S02]  /*86670*/  ISETP.LT.AND P4, PT, R28, UR4, !P4 ;  /* 0x000000041c007c0c */ /* 0x000fe4000e781270 */
[----:B---3--:R-:W-:Y:S01]  /*86680*/  PRMT R15, R22, 0x7632, R15 ;  /* 0x00007632160f7816 */ /* 0x008fe2000000000f */
[----:B------:R0:W-:Y:S01]  /*86690*/  @P5 STG.E.U16 desc[UR58][R10.64], R22 ;  /* 0x000000160a005986 */ /* 0x0001e2000c10153a */
[----:B------:R-:W-:-:S03]  /*866a0*/  ISETP.LT.AND P5, PT, R3, UR4, !P3 ;  /* 0x0000000403007c0c */ /* 0x000fc6000dfa1270 */
[----:B0-----:R-:W3:Y:S04]  /*866b0*/  LDL.LU R22, [R1+0xfa8] ;  /* 0x000fa80001167983 */ /* 0x001ee80000300800 */
[----:B------:R0:W-:Y:S02]  /*866c0*/  @P6 STG.E.U16 desc[UR58][R12.64], R15 ;  /* 0x0000000f0c006986 */ /* 0x0001e4000c10153a */
[----:B0-----:R-:W-:Y:S02]  /*866d0*/  VIADD R12, R2, 0x178 ;  /* 0x00000178020c7836 */ /* 0x001fe40000000000 */
[----:B--2---:R-:W-:-:S04]  /*866e0*/  IMAD.WIDE R8, R21, 0x2, R6 ;  /* 0x0000000215087825 */ /* 0x004fc800078e0206 */
[----:B------:R-:W-:Y:S02]  /*866f0*/  IMAD.WIDE R10, R21, 0x2, R4 ;  /* 0x00000002150a7825 */ /* 0x000fe400078e0204 */
[----:B------:R-:W2:Y:S01]  /*86700*/  LDL.LU R21, [R1+0x630] ;  /* 0x0006300001157983 */ /* 0x000ea20000300800 */
[----:B------:R-:W-:-:S03]  /*86710*/  PRMT R14, R23, 0x7632, R14 ;  /* 0x00007632170e7816 */ /* 0x000fc6000000000e */
[----:B------:R0:W-:Y:S01]  /*86720*/  @P2 STG.E.U16 desc[UR58][R8.64], R23 ;  /* 0x0000001708002986 */ /* 0x0001e2000c10153a */
[----:B------:R-:W-:Y:S01]  /*86730*/  ISETP.GE.AND P2, PT, R12, UR7, PT ;  /* 0x000000070c007c0c */ /* 0x000fe2000bf46270 */
[----:B------:R-:W-:Y:S01]  /*86740*/  VIADD R13, R2, 0x177 ;  /* 0x00000177020d7836 */ /* 0x000fe20000000000 */
[----:B------:R-:W-:Y:S01]  /*86750*/  ISETP.LT.AND P6, PT, R28, UR4, !P3 ;  /* 0x000000041c007c0c */ /* 0x000fe2000dfc1270 */
[----:B------:R-:W-:Y:S01]  /*86760*/  @P4 STG.E.U16 desc[UR58][R10.64], R14 ;  /* 0x0000000e0a004986 */ /* 0x000fe2000c10153a */
        /* <DEDUP_REMOVED lines=148> */
[----:B------:R-:W-:Y:S01]  /*870b0*/  ISETP.LT.AND P3, PT, R28, UR4, !P3 ;  /* 0x000000041c007c0c */ /* 0x000fe2000df61270 */
[----:B------:R-:W1:Y:S02]  /*870c0*/  LDCU UR6, c[0x0][0x39c] ;  /* 0x00007380ff0677ac */ /* 0x000e640008000800 */
        /* <DEDUP_REMOVED lines=110> */
[----:B------:R0:W-:Y:S01]  /*877b0*/  @P6 STG.E.U16 desc[UR58][R10.64], R12 ;  /* 0x0000000c0a006986 */ /* 0x0001e2000c10153a */
[----:B-1----:R-:W-:Y:S01]  /*877c0*/  ISETP.GE.AND P2, PT, R13, UR6, PT ;  /* 0x000000060d007c0c */ /* 0x002fe2000bf46270 */
[----:B------:R-:W1:Y:S01]  /*877d0*/  LDCU UR6, c[0x0][0x39c] ;  /* 0x00007380ff0677ac */ /* 0x000e620008000800 */
[----:B0-----:R-:W-:-:S04]  /*877e0*/  IMAD.WIDE R8, R26, 0x2, R6 ;  /* 0x000000021a087825 */ /* 0x001fc800078e0206 */
[----:B------:R-:W-:Y:S02]  /*877f0*/  IMAD.WIDE R10, R26, 0x2, R4 ;  /* 0x000000021a0a7825 */ /* 0x000fe400078e0204 */
[----:B------:R-:W4:Y:S01]  /*87800*/  LDL.LU R26, [R1+0x1014] ;  /* 0x00101400011a7983 */ /* 0x000f220000300800 */
[C---:B------:R-:W-:Y:S02]  /*87810*/  ISETP.LT.AND P4, PT, R3.reuse, UR4, !P2 ;  /* 0x0000000403007c0c */ /* 0x040fe4000d781270 */
[C---:B------:R-:W-:Y:S02]  /*87820*/  ISETP.LT.AND P2, PT, R28.reuse, UR4, !P2 ;  /* 0x000000041c007c0c */ /* 0x040fe4000d741270 */
[----:B------:R-:W-:Y:S02]  /*87830*/  ISETP.LT.AND P6, PT, R3, UR4, !P3 ;  /* 0x0000000403007c0c */ /* 0x000fe4000dfc1270 */
[----:B------:R-:W-:Y:S01]  /*87840*/  ISETP.LT.AND P3, PT, R28, UR4, !P3 ;  /* 0x000000041c007c0c */ /* 0x000fe2000df61270 */
[----:B------:R-:W-:-:S05]  /*87850*/  VIADD R12, R2, 0x18e ;  /* 0x0000018e020c7836 */ /* 0x000fca0000000000 */
[----:B------:R-:W-:Y:S02]  /*87860*/  ISETP.GE.AND P5, PT, R12, UR8, PT ;  /* 0x000000080c007c0c */ /* 0x000fe4000bfa6270 */
[----:B------:R-:W-:Y:S01]  /*87870*/  PRMT R13, R24, 0x7632, R13 ;  /* 0x00007632180d7816 */ /* 0x000fe2000000000d */
[----:B------:R0:W-:Y:S01]  /*87880*/  @P4 STG.E.U16 desc[UR58][R8.64], R24 ;  /* 0x0000001808004986 */ /* 0x0001e2000c10153a */
[----:B------:R-:W-:Y:S01]  /*87890*/  VIADD R12, R2, 0x18f ;  /* 0x0000018f020c7836 */ /* 0x000fe20000000000 */
[----:B------:R-:W2:Y:S02]  /*878a0*/  LDCU UR8, c[0x0][0x39c] ;  /* 0x00007380ff0877ac */ /* 0x000ea40008000800 */
[----:B------:R3:W-:Y:S04]  /*878b0*/  @P2 STG.E.U16 desc[UR58][R10.64], R13 ;  /* 0x0000000d0a002986 */ /* 0x0007e8000c10153a */
[----:B0-----:R-:W4:Y:S01]  /*878c0*/  LDL.LU R24, [R1+0x1018] ;  /* 0x0010180001187983 */ /* 0x001f220000300800 */
[----:B------:R-:W-:-:S02]  /*878d0*/  ISETP.LT.AND P4, PT, R3, UR4, !P5 ;  /* 0x0000000403007c0c */ /* 0x000fc4000ef81270 */
[----:B-1----:R-:W-:Y:S01]  /*878e0*/  ISETP.GE.AND P2, PT, R12, UR6, PT ;  /* 0x000000060c007c0c */ /* 0x002fe2000bf46270 */
        /* <DEDUP_REMOVED lines=16> */
[C---:B------:R-:W-:Y:S01]  /*879f0*/  VIADD R13, R2.reuse, 0x190 ;  /* 0x00000190020d7836 */ /* 0x040fe20000000000 */
[----:B------:R-:W4:Y:S04]  /*87a00*/  LDL.LU R27, [R1+0x684] ;  /* 0x00068400011b7983 */ /* 0x000f280000300800 */
[----:B------:R-:W-:Y:S01]  /*87a10*/  ISETP.GE.AND P3, PT, R13, UR7, PT ;  /* 0x000000070d007c0c */ /* 0x000fe2000bf66270 */
[----:B------:R-:W-:-:S04]  /*87a20*/  VIADD R14, R2, 0x191 ;  /* 0x00000191020e7836 */ /* 0x000fc80000000000 */
[----:B------:R1:W-:Y:S01]  /*87a30*/  @P5 STG.E.U16 desc[UR58][R8.64], R12 ;  /* 0x0000000c08005986 */ /* 0x0003e2000c10153a */
[----:B------:R-:W-:Y:S01]  /*87a40*/  ISETP.LT.AND P5, PT, R3, UR4, !P3 ;  /* 0x0000000403007c0c */ /* 0x000fe2000dfa1270 */
[----:B------:R-:W0:Y:S01]  /*87a50*/  LDCU UR7, c[0x0][0x39c] ;  /* 0x00007380ff0777ac */ /* 0x000e220008000800 */
[----:B-1----:R-:W-:Y:S02]  /*87a60*/  VIADD R8, R2, 0x192 ;  /* 0x0000019202087836 */ /* 0x002fe40000000000 */
[----:B------:R-:W-:-:S05]  /*87a70*/  IMAD.WIDE R10, R26, 0x2, R6 ;  /* 0x000000021a0a7825 */ /* 0x000fca00078e0206 */
[----:B------:R1:W-:Y:S01]  /*87a80*/  @P6 STG.E.U16 desc[UR58][R10.64], R29 ;  /* 0x0000001d0a006986 */ /* 0x0003e2000c10153a */
[----:B------:R-:W-:Y:S02]  /*87a90*/  ISETP.LT.AND P6, PT, R28, UR4, !P3 ;  /* 0x000000041c007c0c */ /* 0x000fe4000dfc1270 */
[----:B0-----:R-:W-:Y:S01]  /*87aa0*/  ISETP.GE.AND P3, PT, R8, UR6, PT ;  /* 0x0000000608007c0c */ /* 0x001fe2000bf66270 */
[----:B------:R-:W-:Y:S01]  /*87ab0*/  IMAD.WIDE R8, R26, 0x2, R4 ;  /* 0x000000021a087825 */ /* 0x000fe200078e0204 */
[----:B------:R-:W-:Y:S01]  /*87ac0*/  ISETP.LT.AND P2, PT, R28, UR4, !P2 ;  /* 0x000000041c007c0c */ /* 0x000fe2000d741270 */
[----:B------:R-:W4:Y:S01]  /*87ad0*/  LDL.LU R26, [R1+0x1054] ;  /* 0x00105400011a7983 */ /* 0x000f220000300800 */
[----:B------:R-:W-:Y:S01]  /*87ae0*/  ISETP.GE.AND P4, PT, R14, UR8, PT ;  /* 0x000000080e007c0c */ /* 0x000fe2000bf86270 */
[----:B------:R-:W0:Y:S01]  /*87af0*/  LDCU UR6, c[0x0][0x39c] ;  /* 0x00007380ff0677ac */ /* 0x000e220008000800 */
[----:B------:R-:W-:Y:S01]  /*87b00*/  PRMT R14, R29, 0x7632, R14 ;  /* 0x000076321d0e7816 */ /* 0x000fe2000000000e */
[----:B------:R-:W0:Y:S08]  /*87b10*/  LDCU UR8, c[0x0][0x39c] ;  /* 0x00007380ff0877ac */ /* 0x000e300008000800 */
[----:B------:R-:W-:Y:S01]  /*87b20*/  @P2 STG.E.U16 desc[UR58][R8.64], R14 ;  /* 0x0000000e08002986 */ /* 0x000fe2000c10153a */
[----:B------:R-:W-:Y:S01]  /*87b30*/  ISETP.LT.AND P2, PT, R3, UR4, !P4 ;  /* 0x0000000403007c0c */ /* 0x000fe2000e741270 */
[----:B-1----:R-:W-:-:S04]  /*87b40*/  IMAD.WIDE R10, R24, 0x2, R6 ;  /* 0x00000002180a7825 */ /* 0x002fc800078e0206 */
[----:B------:R-:W-:Y:S02]  /*87b50*/  IMAD.WIDE R12, R24, 0x2, R4 ;  /* 0x00000002180c7825 */ /* 0x000fe400078e0204 */
[----:B------:R-:W4:Y:S01]  /*87b60*/  LDL.LU R24, [R1+0x694] ;  /* 0x0006940001187983 */ /* 0x000f220000300800 */
        /* <DEDUP_REMOVED lines=22> */
[----:B------:R-:W1:Y:S01]  /*87cd0*/  LDCU UR7, c[0x0][0x39c] ;  /* 0x00007380ff0777ac */ /* 0x000e620008000800 */
[----:B------:R1:W-:Y:S04]  /*87ce0*/  @P5 STG.E.U16 desc[UR58][R8.64], R27 ;  /* 0x0000001b08005986 */ /* 0x0003e8000c10153a */
[----:B------:R1:W-:Y:S01]  /*87cf0*/  @P6 STG.E.U16 desc[UR58][R10.64], R12 ;  /* 0x0000000c0a006986 */ /* 0x0003e2000c10153a */
[----:B0-----:R-:W-:Y:S01]  /*87d00*/  ISETP.GE.AND P3, PT, R13, UR6, PT ;  /* 0x000000060d007c0c */ /* 0x001fe2000bf66270 */
[----:B------:R-:W0:Y:S03]  /*87d10*/  LDCU UR6, c[0x0][0x39c] ;  /* 0x00007380ff0677ac */ /* 0x000e260008000800 */
[----:B------:R-:W-:Y:S01]  /*87d20*/  ISETP.LT.AND P4, PT, R3, UR4, !P3 ;  /* 0x0000000403007c0c */ /* 0x000fe2000df81270 */
[----:B-1----:R-:W-:-:S04]  /*87d30*/  IMAD.WIDE R8, R26, 0x2, R6 ;  /* 0x000000021a087825 */ /* 0x002fc800078e0206 */
[----:B------:R-:W-:Y:S02]  /*87d40*/  IMAD.WIDE R10, R26, 0x2, R4 ;  /* 0x000000021a0a7825 */ /* 0x000fe400078e0204 */
[----:B------:R-:W4:Y:S01]  /*87d50*/  LDL.LU R26, [R1+0x1060] ;  /* 0x00106000011a7983 */ /* 0x000f220000300800 */
[C---:B------:R-:W-:Y:S02]  /*87d60*/  ISETP.LT.AND P3, PT, R28.reuse, UR4, !P3 ;  /* 0x000000041c007c0c */ /* 0x040fe4000df61270 */
[----:B------:R-:W-:Y:S02]  /*87d70*/  ISETP.LT.AND P6, PT, R3, UR4, !P2 ;  /* 0x0000000403007c0c */ /* 0x000fe4000d7c1270 */
[----:B------:R-:W-:Y:S02]  /*87d80*/  ISETP.LT.AND P2, PT, R28, UR4, !P2 ;  /* 0x000000041c007c0c */ /* 0x000fe4000d741270 */
[----:B------:R-:W-:Y:S01]  /*87d90*/  PRMT R13, R24, 0x7632, R13 ;  /* 0x00007632180d7816 */ /* 0x000fe2000000000d */
[----:B------:R1:W-:Y:S06]  /*87da0*/  @P4 STG.E.U16 desc[UR58][R8.64], R24 ;  /* 0x0000001808004986 */ /* 0x0003ec000c10153a */
        /* <DEDUP_REMOVED lines=13> */
[----:B------:R-:W-:Y:S02]  /*87e80*/  VIADD R12, R2, 0x195 ;  /* 0x00000195020c7836 */ /* 0x000fe40000000000 */
[----:B------:R-:W4:Y:S03]  /*87e90*/  LDL.LU R27, [R1+0x6a0] ;  /* 0x0006a000011b7983 */ /* 0x000f260000300800 */
[----:B------:R-:W-:Y:S01]  /*87ea0*/  ISETP.GE.AND P5, PT, R12, UR8, PT ;  /* 0x000000080c007c0c */ /* 0x000fe2000bfa6270 */
[----:B------:R-:W-:Y:S01]  /*87eb0*/  VIADD R12, R2, 0x196 ;  /* 0x00000196020c7836 */ /* 0x000fe20000000000 */
[----:B------:R-:W0:Y:S02]  /*87ec0*/  LDCU UR8, c[0x0][0x39c] ;  /* 0x00007380ff0877ac */ /* 0x000e240008000800 */
[----:B------:R-:W-:-:S02]  /*87ed0*/  ISETP.LT.AND P4, PT, R3, UR4, !P5 ;  /* 0x0000000403007c0c */ /* 0x000fc4000ef81270 */
[----:B------:R-:W-:Y:S01]  /*87ee0*/  ISETP.GE.AND P3, PT, R12, UR6, PT ;  /* 0x000000060c007c0c */ /* 0x000fe2000bf66270 */
[----:B------:R-:W1:Y:S01]  /*87ef0*/  LDCU UR6, c[0x0][0x39c] ;  /* 0x00007380ff0677ac */ /* 0x000e620008000800 */
[----:B------:R-:W-:Y:S02]  /*87f00*/  ISETP.LT.AND P5, PT, R28, UR4, !P5 ;  /* 0x000000041c007c0c */ /* 0x000fe4000efa1270 */
[----:B------:R-:W-:Y:S02]  /*87f10*/  ISETP.LT.AND P6, PT, R3, UR4, !P3 ;  /* 0x0000000403007c0c */ /* 0x000fe4000dfc1270 */
[----:B------:R-:W-:-:S05]  /*87f20*/  PRMT R12, R25, 0x7632, R12 ;  /* 0x00007632190c7816 */ /* 0x000fca000000000c */
[----:B------:R-:W-:Y:S04]  /*87f30*/  @P4 STG.E.U16 desc[UR58][R10.64], R25 ;  /* 0x000000190a004986 */ /* 0x000fe8000c10153a */
[----:B------:R0:W-:Y:S02]  /*87f40*/  @P5 STG.E.U16 desc[UR58][R8.64], R12 ;  /* 0x0000000c08005986 */ /* 0x0001e4000c10153a */
[----:B0-----:R-:W-:Y:S02]  /*87f50*/  VIADD R8, R2, 0x199 ;  /* 0x0000019902087836 */ /* 0x001fe40000000000 */
[----:B------:R-:W-:-:S05]  /*87f60*/  IMAD.WIDE R10, R26, 0x2, R6 ;  /* 0x000000021a0a7825 */ /* 0x000fca00078e0206 */
[----:B------:R0:W-:Y:S01]  /*87f70*/  @P6 STG.E.U16 desc[UR58][R10.64], R29 ;  /* 0x0000001d0a006986 */ /* 0x0001e2000c10153a */
[----:B-1----:R-:W-:Y:S01]  /*87f80*/  ISETP.GE.AND P6, PT, R8, UR6, PT ;  /* 0x0000000608007c0c */ /* 0x002fe2000bfc6270 */
        /* <DEDUP_REMOVED lines=12> */
[----:B------:R-:W-:-:S03]  /*88050*/  ISETP.LT.AND P2, PT, R28, UR4, !P2 ;  /* 0x000000041c007c0c */ /* 0x000fc6000d741270 */
        /* <DEDUP_REMOVED lines=24> */
[----:B------:R-:W4:Y:S01]  /*881e0*/  LDL.LU R29, [R1+0x6a8] ;  /* 0x0006a800011d7983 */ /* 0x000f220000300800 */
[----:B------:R-:W-:Y:S01]  /*881f0*/  PRMT R12, R27, 0x7632, R12 ;  /* 0x000076321b0c7816 */ /* 0x000fe2000000000c */
[----:B------:R-:W-:Y:S01]  /*88200*/  VIADD R13, R2, 0x19a ;  /* 0x0000019a020d7836 */ /* 0x000fe20000000000 */
[----:B------:R-:W0:Y:S01]  /*88210*/  LDCU UR7, c[0x0][0x39c] ;  /* 0x00007380ff0777ac */ /* 0x000e220008000800 */
[----:B------:R-:W4:Y:S04]  /*88220*/  LDL.LU R23, [R1+0x107c] ;  /* 0x00107c0001177983 */ /* 0x000f280000300800 */
[----:B------:R1:W-:Y:S04]  /*88230*/  @P5 STG.E.U16 desc[UR58][R8.64], R27 ;  /* 0x0000001b08005986 */ /* 0x0003e8000c10153a */
[----:B------:R0:W-:Y:S01]  /*88240*/  @P6 STG.E.U16 desc[UR58][R10.64], R12 ;  /* 0x0000000c0a006986 */ /* 0x0001e2000c10153a */
[----:B------:R-:W-:Y:S01]  /*88250*/  ISETP.GE.AND P2, PT, R13, UR6, PT ;  /* 0x000000060d007c0c */ /* 0x000fe2000bf46270 */
[----:B------:R-:W0:Y:S03]  /*88260*/  LDCU UR6, c[0x0][0x39c] ;  /* 0x00007380ff0677ac */ /* 0x000e260008000800 */
[----:B------:R-:W-:-:S02]  /*88270*/  ISETP.LT.AND P4, PT, R3, UR4, !P2 ;  /* 0x0000000403007c0c */ /* 0x000fc4000d781270 */
[----:B------:R-:W-:Y:S01]  /*88280*/  ISETP.LT.AND P2, PT, R28, UR4, !P2 ;  /* 0x000000041c007c0c */ /* 0x000fe2000d741270 */
[----:B-1----:R-:W-:-:S04]  /*88290*/  IMAD.WIDE R8, R26, 0x2, R6 ;  /* 0x000000021a087825 */ /* 0x002fc800078e0206 */
[----:B0-----:R-:W-:Y:S02]  /*882a0*/  IMAD.WIDE R10, R26, 0x2, R4 ;  /* 0x000000021a0a7825 */ /* 0x001fe400078e0204 */
[----:B------:R-:W4:Y:S01]  /*882b0*/  LDL.LU R26, [R1+0x1080] ;  /* 0x00108000011a7983 */ /* 0x000f220000300800 */
[----:B------:R-:W-:Y:S02]  /*882c0*/  ISETP.LT.AND P6, PT, R3, UR4, !P3 ;  /* 0x0000000403007c0c */ /* 0x000fe4000dfc1270 */
[----:B------:R-:W-:Y:S02]  /*882d0*/  ISETP.LT.AND P3, PT, R28, UR4, !P3 ;  /* 0x000000041c007c0c */ /* 0x000fe4000df61270 */
[----:B------:R-:W-:Y:S01]  /*882e0*/  PRMT R13, R24, 0x7632, R13 ;  /* 0x00007632180d7816 */ /* 0x000fe2000000000d */
[----:B------:R0:W-:Y:S04]  /*882f0*/  @P4 STG.E.U16 desc[UR58][R8.64], R24 ;  /* 0x0000001808004986 */ /* 0x0001e8000c10153a */
[----:B------:R1:W-:Y:S04]  /*88300*/  @P2 STG.E.U16 desc[UR58][R10.64], R13 ;  /* 0x0000000d0a002986 */ /* 0x0003e8000c10153a */
[----:B0-----:R-:W4:Y:S01]  /*88310*/  LDL.LU R24, [R1+0x6bc] ;  /* 0x0006bc0001187983 */ /* 0x001f220000300800 */
[----:B---3--:R-:W-:-:S04]  /*88320*/  IMAD.WIDE R8, R22, 0x2, R6 ;  /* 0x0000000216087825 */ /* 0x008fc800078e0206 */
[----:B-1----:R-:W-:Y:S02]  /*88330*/  IMAD.WIDE R10, R22, 0x2, R4 ;  /* 0x00000002160a7825 */ /* 0x002fe400078e0204 */
        /* <DEDUP_REMOVED lines=67> */
[----:B------:R0:W-:Y:S01]  /*88770*/  @P6 STG.E.U16 desc[UR58][R10.64], R12 ;  /* 0x0000000c0a006986 */ /* 0x0001e2000c10153a */
[----:B-1----:R-:W-:Y:S01]  /*88780*/  ISETP.GE.AND P3, PT, R13, UR6, PT ;  /* 0x000000060d007c0c */ /* 0x002fe2000bf66270 */
[----:B------:R-:W1:Y:S03]  /*88790*/  LDCU UR6, c[0x0][0x39c] ;  /* 0x00007380ff0677ac */ /* 0x000e660008000800 */
[----:B------:R-:W-:Y:S01]  /*887a0*/  ISETP.LT.AND P4, PT, R3, UR4, !P3 ;  /* 0x0000000403007c0c */ /* 0x000fe2000df81270 */
[----:B0-----:R-:W-:-:S04]  /*887b0*/  IMAD.WIDE R8, R26, 0x2, R6 ;  /* 0x000000021a087825 */ /* 0x001fc800078e0206 */
        /* <DEDUP_REMOVED lines=8> */
[----:B0-----:R-:W4:Y:S04]  /*88840*/  LDL.LU R24, [R1+0x109c] ;  /* 0x00109c0001187983 */ /* 0x001f280000300800 */
[----:B------:R-:W4:Y:S01]  /*88850*/  LDL.LU R23, [R1+0x668] ;  /* 0x0006680001177983 */ /* 0x000f220000300800 */
[----:B---3--:R-:W-:-:S04]  /*88860*/  IMAD.WIDE R8, R22, 0x2, R6 ;  /* 0x0000000216087825 */ /* 0x008fc800078e0206 */
[----:B-1----:R-:W-:Y:S02]  /*88870*/  IMAD.WIDE R10, R22, 0x2, R4 ;  /* 0x00000002160a7825 */ /* 0x002fe400078e0204 */
        /* <DEDUP_REMOVED lines=20> */
[----:B------:R-:W-:Y:S01]  /*889c0*/  @P5 STG.E.U16 desc[UR58][R10.64], R12 ;  /* 0x0000000c0a005986 */ /* 0x000fe2000c10153a */
[----:B0-----:R-:W-:-:S05]  /*889d0*/  IMAD.WIDE R8, R26, 0x2, R6 ;  /* 0x000000021a087825 */ /* 0x001fca00078e0206 */
[----:B------:R0:W-:Y:S01]  /*889e0*/  @P6 STG.E.U16 desc[UR58][R8.64], R29 ;  /* 0x0000001d08006986 */ /* 0x0001e2000c10153a */
[----:B------:R-:W-:Y:S01]  /*889f0*/  VIADD R13, R2, 0x1a5 ;  /* 0x000001a5020d7836 */ /* 0x000fe20000000000 */
[----:B------:R-:W-:Y:S01]  /*88a00*/  ISETP.LT.AND P3, PT, R28, UR4, !P3 ;  /* 0x000000041c007c0c */ /* 0x000fe2000df61270 */
[----:B------:R-:W-:Y:S02]  /*88a10*/  VIADD R14, R2, 0x1a6 ;  /* 0x000001a6020e7836 */ /* 0x000fe40000000000 */
[----:B0-----:R-:W-:Y:S02]  /*88a20*/  IMAD.WIDE R8, R26, 0x2, R4 ;  /* 0x000000021a087825 */ /* 0x001fe400078e0204 */
[----:B------:R-:W4:Y:S01]  /*88a30*/  LDL.LU R26, [R1+0x10a8] ;  /* 0x0010a800011a7983 */ /* 0x000f220000300800 */
[----:B------:R-:W-:Y:S01]  /*88a40*/  ISETP.GE.AND P2, PT, R13, UR7, PT ;  /* 0x000000070d007c0c */ /* 0x000fe2000bf46270 */
[----:B------:R-:W-:Y:S01]  /*88a50*/  VIADD R10, R2, 0x1a7 ;  /* 0x000001a7020a7836 */ /* 0x000fe20000000000 */
[----:B------:R-:W-:Y:S01]  /*88a60*/  ISETP.GE.AND P4, PT, R14, UR8, PT ;  /* 0x000000080e007c0c */ /* 0x000fe2000bf86270 */
[----:B------:R-:W0:Y:S01]  /*88a70*/  LDCU UR7, c[0x0][0x39c] ;  /* 0x00007380ff0777ac */ /* 0x000e220008000800 */
[----:B------:R-:W-:-:S02]  /*88a80*/  ISETP.LT.AND P5, PT, R3, UR4, !P2 ;  /* 0x0000000403007c0c */ /* 0x000fc4000d7a1270 */
[----:B------:R-:W-:Y:S01]  /*88a90*/  PRMT R14, R29, 0x7632, R14 ;  /* 0x000076321d0e7816 */ /* 0x000fe2000000000e */
[----:B------:R-:W0:Y:S01]  /*88aa0*/  LDCU UR8, c[0x0][0x39c] ;  /* 0x00007380ff0877ac */ /* 0x000e220008000800 */
[----:B------:R-:W-:-:S03]  /*88ab0*/  ISETP.LT.AND P6, PT, R28, UR4, !P2 ;  /* 0x000000041c007c0c */ /* 0x000fc6000d7c1270 */
[----:B------:R-:W-:Y:S01]  /*88ac0*/  @P3 STG.E.U16 desc[UR58][R8.64], R14 ;  /* 0x0000000e08003986 */ /* 0x000fe2000c10153a */
[----:B------:R-:W-:Y:S02]  /*88ad0*/  ISETP.LT.AND P3, PT, R3, UR4, !P4 ;  /* 0x0000000403007c0c */ /* 0x000fe4000e761270 */
[----:B-1----:R-:W-:Y:S01]  /*88ae0*/  ISETP.GE.AND P2, PT, R10, UR6, PT ;  /* 0x000000060a007c0c */ /* 0x002fe2000bf46270 */
[----:B------:R-:W1:Y:S01]  /*88af0*/  LDCU UR6, c[0x0][0x39c] ;  /* 0x00007380ff0677ac */ /* 0x000e620008000800 */
[----:B------:R-:W-:-:S04]  /*88b00*/  IMAD.WIDE R10, R24, 0x2, R6 ;  /* 0x00000002180a7825 */ /* 0x000fc800078e0206 */
        /* <DEDUP_REMOVED lines=13> */
[----:B------:R-:W-:Y:S01]  /*88be0*/  ISETP.GE.AND P3, PT, R12, UR7, PT ;  /* 0x000000070c007c0c */ /* 0x000fe2000bf66270 */
[----:B------:R-:W-:Y:S01]  /*88bf0*/  VIADD R13, R2, 0x1a8 ;  /* 0x000001a8020d7836 */ /* 0x000fe20000000000 */
[----:B------:R-:W-:Y:S01]  /*88c00*/  ISETP.LT.AND P6, PT, R28, UR4, !P2 ;  /* 0x000000041c007c0c */ /* 0x000fe2000d7c1270 */
[----:B0-----:R-:W2:Y:S01]  /*88c10*/  LDL.LU R21, [R1+0x6e0] ;  /* 0x0006e00001157983 */ /* 0x001ea20000300800 */
[----:B------:R-:W-:-:S03]  /*88c20*/  IMAD.WIDE R8, R27, 0x2, R6 ;  /* 0x000000021b087825 */ /* 0x000fc600078e0206 */
[----:B------:R-:W-:Y:S01]  /*88c30*/  @P4 STG.E.U16 desc[UR58][R10.64], R14 ;  /* 0x0000000e0a004986 */ /* 0x000fe2000c10153a */
[----:B------:R-:W0:Y:S01]  /*88c40*/  LDCU UR7, c[0x0][0x39c] ;  /* 0x00007380ff0777ac */ /* 0x000e220008000800 */
[----:B----4-:R-:W-:Y:S02]  /*88c50*/  PRMT R12, R19, 0x7632, R12 ;  /* 0x00007632130c7816 */ /* 0x010fe4000000000c */
[----:B------:R4:W-:Y:S04]  /*88c60*/  @P5 STG.E.U16 desc[UR58][R8.64], R19 ;  /* 0x0000001308005986 */ /* 0x0009e8000c10153a */
[----:B----4-:R-:W4:Y:S01]  /*88c70*/  LDL.LU R19, [R1+0x10b0] ;  /* 0x0010b00001137983 */ /* 0x010f220000300800 */
[----:B------:R-:W-:-:S03]  /*88c80*/  IMAD.WIDE R10, R27, 0x2, R4 ;  /* 0x000000021b0a7825 */ /* 0x000fc600078e0204 */
[----:B------:R-:W4:Y:S04]  /*88c90*/  LDL.LU R25, [R1+0x6f4] ;  /* 0x0006f40001197983 */ /* 0x000f280000300800 */
[----:B------:R0:W-:Y:S04]  /*88ca0*/  @P6 STG.E.U16 desc[UR58][R10.64], R12 ;  /* 0x0000000c0a006986 */ /* 0x0001e8000c10153a */
[----:B------:R-:W4:Y:S01]  /*88cb0*/  LDL.LU R29, [R1+0x6e4] ;  /* 0x0006e400011d7983 */ /* 0x000f220000300800 */
[----:B-1----:R-:W-:Y:S01]  /*88cc0*/  ISETP.GE.AND P2, PT, R13, UR6, PT ;  /* 0x000000060d007c0c */ /* 0x002fe2000bf46270 */
[----:B------:R-:W1:Y:S03]  /*88cd0*/  LDCU UR6, c[0x0][0x39c] ;  /* 0x00007380ff0677ac */ /* 0x000e660008000800 */
[----:B------:R-:W-:-:S02]  /*88ce0*/  ISETP.LT.AND P4, PT, R3, UR4, !P2 ;  /* 0x0000000403007c0c */ /* 0x000fc4000d781270 */
[----:B------:R-:W-:Y:S02]  /*88cf0*/  ISETP.LT.AND P2, PT, R28, UR4, !P2 ;  /* 0x000000041c007c0c */ /* 0x000fe4000d741270 */
[----:B------:R-:W-:Y:S01]  /*88d00*/  ISETP.LT.AND P6, PT, R3, UR4, !P3 ;  /* 0x0000000403007c0c */ /* 0x000fe2000dfc1270 */
[----:B------:R-:W-:-:S04]  /*88d10*/  IMAD.WIDE R8, R26, 0x2, R6 ;  /* 0x000000021a087825 */ /* 0x000fc800078e0206 */
[----:B0-----:R-:W-:Y:S02]  /*88d20*/  IMAD.WIDE R10, R26, 0x2, R4 ;  /* 0x000000021a0a7825 */ /* 0x001fe400078e0204 */
[----:B------:R-:W4:Y:S01]  /*88d30*/  LDL.LU R26, [R1+0x10b4] ;  /* 0x0010b400011a7983 */ /* 0x000f220000300800 */
        /* <DEDUP_REMOVED lines=29> */
[----:B------:R-:W-:Y:S02]  /*88f10*/  VIADD R13, R2, 0x1ac ;  /* 0x000001ac020d7836 */ /* 0x000fe40000000000 */
[----:B0-----:R-:W-:-:S04]  /*88f20*/  IMAD.WIDE R10, R26, 0x2, R6 ;  /* 0x000000021a0a7825 */ /* 0x001fc800078e0206 */
[----:B-1----:R-:W-:Y:S01]  /*88f30*/  VIADD R8, R2, 0x1ae ;  /* 0x000001ae02087836 */ /* 0x002fe20000000000 */
[----:B------:R0:W-:Y:S04]  /*88f40*/  @P6 STG.E.U16 desc[UR58][R10.64], R29 ;  /* 0x0000001d0a006986 */ /* 0x0001e8000c10153a */
[----:B------:R-:W-:Y:S01]  /*88f50*/  ISETP.GE.AND P6, PT, R8, UR6, PT ;  /* 0x0000000608007c0c */ /* 0x000fe2000bfc6270 */
[----:B------:R-:W-:Y:S01]  /*88f60*/  IMAD.WIDE R8, R26, 0x2, R4 ;  /* 0x000000021a087825 */ /* 0x000fe200078e0204 */
[----:B------:R-:W-:Y:S01]  /*88f70*/  ISETP.LT.AND P2, PT, R28, UR4, !P2 ;  /* 0x000000041c007c0c */ /* 0x000fe2000d741270 */
[----:B------:R-:W4:Y:S01]  /*88f80*/  LDL.LU R26, [R1+0x10c4] ;  /* 0x0010c400011a7983 */ /* 0x000f220000300800 */
[----:B------:R-:W-:Y:S01]  /*88f90*/  ISETP.GE.AND P3, PT, R13, UR7, PT ;  /* 0x000000070d007c0c */ /* 0x000fe2000bf66270 */
[----:B------:R-:W-:Y:S01]  /*88fa0*/  VIADD R14, R2, 0x1ad ;  /* 0x000001ad020e7836 */ /* 0x000fe20000000000 */
[----:B------:R-:W1:Y:S02]  /*88fb0*/  LDCU UR7, c[0x0][0x39c] ;  /* 0x00007380ff0777ac */ /* 0x000e640008000800 */
[----:B------:R-:W-:-:S02]  /*88fc0*/  ISETP.LT.AND P5, PT, R3, UR4, !P3 ;  /* 0x0000000403007c0c */ /* 0x000fc4000dfa1270 */
[----:B------:R-:W-:Y:S01]  /*88fd0*/  ISETP.GE.AND P4, PT, R14, UR8, PT ;  /* 0x000000080e007c0c */ /* 0x000fe2000bf86270 */
[----:B------:R-:W1:Y:S01]  /*88fe0*/  LDCU UR6, c[0x0][0x39c] ;  /* 0x00007380ff0677ac */ /* 0x000e620008000800 */
[----:B------:R-:W-:Y:S02]  /*88ff0*/  PRMT R14, R29, 0x7632, R14 ;  /* 0x000076321d0e7816 */ /* 0x000fe4000000000e */
[----:B------:R-:W-:Y:S01]  /*89000*/  ISETP.LT.AND P3, PT, R28, UR4, !P3 ;  /* 0x000000041c007c0c */ /* 0x000fe2000df61270 */
[----:B------:R-:W1:Y:S02]  /*89010*/  LDCU UR8, c[0x0][0x39c] ;  /* 0x00007380ff0877ac */ /* 0x000e640008000800 */
[----:B------:R-:W-:Y:S01]  /*89020*/  @P2 STG.E.U16 desc[UR58][R8.64], R14 ;  /* 0x0000000e08002986 */ /* 0x000fe2000c10153a */
[----:B------:R-:W-:Y:S01]  /*89030*/  ISETP.LT.AND P2, PT, R3, UR4, !P4 ;  /* 0x0000000403007c0c */ /* 0x000fe2000e741270 */
[----:B0-----:R-:W-:-:S04]  /*89040*/  IMAD.WIDE R10, R24, 0x2, R6 ;  /* 0x00000002180a7825 */ /* 0x001fc800078e0206 */
[----:B------:R-:W-:Y:S02]  /*89050*/  IMAD.WIDE R12, R24, 0x2, R4 ;  /* 0x00000002180c7825 */ /* 0x000fe400078e0204 */
[----:B------:R-:W4:Y:S01]  /*89060*/  LDL.LU R24, [R1+0x6ec] ;  /* 0x0006ec0001187983 */ /* 0x000f220000300800 */
[----:B------:R-:W-:-:S03]  /*89070*/  ISETP.LT.AND P4, PT, R28, UR4, !P4 ;  /* 0x000000041c007c0c */ /* 0x000fc6000e781270 */
[----:B---3--:R0:W-:Y:S01]  /*89080*/  @P5 STG.E.U16 desc[UR58][R10.64], R22 ;  /* 0x000000160a005986 */ /* 0x0081e2000c10153a */
[----:B------:R-:W-:Y:S02]  /*89090*/  ISETP.LT.AND P5, PT, R3, UR4, !P6 ;  /* 0x0000000403007c0c */ /* 0x000fe4000f7a1270 */
[----:B------:R-:W-:-:S05]  /*890a0*/  PRMT R15, R22, 0x7632, R15 ;  /* 0x00007632160f7816 */ /* 0x000fca000000000f */
[----:B------:R3:W-:Y:S04]  /*890b0*/  @P3 STG.E.U16 desc[UR58][R12.64], R15 ;  /* 0x0000000f0c003986 */ /* 0x0007e8000c10153a */
[----:B0-----:R-:W4:Y:S01]  /*890c0*/  LDL.LU R22, [R1+0x10c8] ;  /* 0x0010c80001167983 */ /* 0x001f220000300800 */
[----:B---3--:R-:W-:Y:S02]  /*890d0*/  VIADD R12, R2, 0x1b0 ;  /* 0x000001b0020c7836 */ /* 0x008fe40000000000 */
[----:B--2---:R-:W-:-:S04]  /*890e0*/  IMAD.WIDE R8, R21, 0x2, R6 ;  /* 0x0000000215087825 */ /* 0x004fc800078e0206 */
[----:B------:R-:W-:Y:S01]  /*890f0*/  IMAD.WIDE R10, R21, 0x2, R4 ;  /* 0x00000002150a7825 */ /* 0x000fe200078e0204 */
[----:B------:R-:W-:Y:S01]  /*89100*/  PRMT R14, R23, 0x7632, R14 ;  /* 0x00007632170e7816 */ /* 0x000fe2000000000e */
[----:B------:R-:W2:Y:S04]  /*89110*/  LDL.LU R21, [R1+0x700] ;  /* 0x0007000001157983 */ /* 0x000ea80000300800 */
[----:B------:R0:W-:Y:S01]  /*89120*/  @P2 STG.E.U16 desc[UR58][R8.64], R23 ;  /* 0x0000001708002986 */ /* 0x0001e2000c10153a */
[----:B-1----:R-:W-:Y:S02]  /*89130*/  ISETP.GE.AND P2, PT, R12, UR7, PT ;  /* 0x000000070c007c0c */ /* 0x002fe4000bf46270 */
[----:B------:R-:W-:Y:S01]  /*89140*/  ISETP.LT.AND P6, PT, R28, UR4, !P6 ;  /* 0x000000041c007c0c */ /* 0x000fe2000f7c1270 */
[----:B------:R-:W-:Y:S01]  /*89150*/  @P4 STG.E.U16 desc[UR58][R10.64], R14 ;  /* 0x0000000e0a004986 */ /* 0x000fe2000c10153a */
[----:B------:R-:W-:Y:S01]  /*89160*/  VIADD R13, R2, 0x1af ;  /* 0x000001af020d7836 */ /* 0x000fe20000000000 */
[----:B------:R-:W1:Y:S01]  /*89170*/  LDCU UR7, c[0x0][0x39c] ;  /* 0x00007380ff0777ac */ /* 0x000e620008000800 */
[----:B0-----:R-:W-:Y:S01]  /*89180*/  IMAD.WIDE R8, R27, 0x2, R6 ;  /* 0x000000021b087825 */ /* 0x001fe200078e0206 */
[----:B----4-:R-:W-:-:S04]  /*89190*/  PRMT R12, R19, 0x7632, R12 ;  /* 0x00007632130c7816 */ /* 0x010fc8000000000c */
[----:B------:R0:W-:Y:S04]  /*891a0*/  @P5 STG.E.U16 desc[UR58][R8.64], R19 ;  /* 0x0000001308005986 */ /* 0x0001e8000c10153a */
[----:B0-----:R-:W3:Y:S01]  /*891b0*/  LDL.LU R19, [R1+0x10cc] ;  /* 0x0010cc0001137983 */ /* 0x001ee20000300800 */
[----:B------:R-:W-:-:S03]  /*891c0*/  IMAD.WIDE R10, R27, 0x2, R4 ;  /* 0x000000021b0a7825 */ /* 0x000fc600078e0204 */
[----:B------:R-:W4:Y:S01]  /*891d0*/  LDL.LU R25, [R1+0x6d0] ;  /* 0x0006d00001197983 */ /* 0x000f220000300800 */
[----:B------:R-:W-:Y:S01]  /*891e0*/  ISETP.GE.AND P3, PT, R13, UR6, PT ;  /* 0x000000060d007c0c */ /* 0x000fe2000bf66270 */
[----:B------:R-:W0:Y:S02]  /*891f0*/  LDCU UR6, c[0x0][0x39c] ;  /* 0x00007380ff0677ac */ /* 0x000e240008000800 */
[----:B------:R0:W-:Y:S01]  /*89200*/  @P6 STG.E.U16 desc[UR58][R10.64], R12 ;  /* 0x0000000c0a006986 */ /* 0x0001e2000c10153a */
[C---:B------:R-:W-:Y:S02]  /*89210*/  ISETP.LT.AND P4, PT, R3.reuse, UR4, !P3 ;  /* 0x0000000403007c0c */ /* 0x040fe4000df81270 */
[----:B------:R-:W-:Y:S02]  /*89220*/  ISETP.LT.AND P3, PT, R28, UR4, !P3 ;  /* 0x000000041c007c0c */ /* 0x000fe4000df61270 */
[----:B------:R-:W-:Y:S01]  /*89230*/  ISETP.LT.AND P6, PT, R3, UR4, !P2 ;  /* 0x0000000403007c0c */ /* 0x000fe2000d7c1270 */
[----:B------:R-:W-:-:S04]  /*89240*/  IMAD.WIDE R8, R26, 0x2, R6 ;  /* 0x000000021a087825 */ /* 0x000fc800078e0206 */
[----:B0-----:R-:W-:Y:S02]  /*89250*/  IMAD.WIDE R10, R26, 0x2, R4 ;  /* 0x000000021a0a7825 */ /* 0x001fe400078e0204 */
[----:B------:R-:W4:Y:S04]  /*89260*/  LDL.LU R26, [R1+0x10d0] ;  /* 0x0010d000011a7983 */ /* 0x000f280000300800 */
[----:B------:R-:W4:Y:S01]  /*89270*/  LDL.LU R29, [R1+0x704] ;  /* 0x00070400011d7983 */ /* 0x000f220000300800 */
[----:B------:R-:W-:Y:S02]  /*89280*/  ISETP.LT.AND P2, PT, R28, UR4, !P2 ;  /* 0x000000041c007c0c */ /* 0x000fe4000d741270 */
[----:B------:R-:W-:Y:S01]  /*89290*/  PRMT R13, R24, 0x7632, R13 ;  /* 0x00007632180d7816 */ /* 0x000fe2000000000d */
[----:B------:R0:W-:Y:S04]  /*892a0*/  @P4 STG.E.U16 desc[UR58][R8.64], R24 ;  /* 0x0000001808004986 */ /* 0x0001e8000c10153a */
[----:B------:R1:W-:Y:S04]  /*892b0*/  @P3 STG.E.U16 desc[UR58][R10.64], R13 ;  /* 0x0000000d0a003986 */ /* 0x0003e8000c10153a */
[----:B0-----:R-:W4:Y:S01]  /*892c0*/  LDL.LU R24, [R1+0x10d4] ;  /* 0x0010d40001187983 */ /* 0x001f220000300800 */
[----:B------:R-:W-:-:S04]  /*892d0*/  IMAD.WIDE R8, R22, 0x2, R6 ;  /* 0x0000000216087825 */ /* 0x000fc800078e0206 */
[----:B-1----:R-:W-:Y:S02]  /*892e0*/  IMAD.WIDE R10, R22, 0x2, R4 ;  /* 0x00000002160a7825 */ /* 0x002fe400078e0204 */
[----:B------:R-:W4:Y:S01]  /*892f0*/  LDL.LU R22, [R1+0x6d4] ;  /* 0x0006d40001167983 */ /* 0x000f220000300800 */
[----:B--2---:R-:W-:-:S03]  /*89300*/  PRMT R13, R21, 0x7632, R13 ;  /* 0x00007632150d7816 */ /* 0x004fc6000000000d */
[----:B------:R0:W-:Y:S04]  /*89310*/  @P6 STG.E.U16 desc[UR58][R8.64], R21 ;  /* 0x0000001508006986 */ /* 0x0001e8000c10153a */
[----:B------:R3:W-:Y:S04]  /*89320*/  @P2 STG.E.U16 desc[UR58][R10.64], R13 ;  /* 0x0000000d0a002986 */ /* 0x0007e8000c10153a */
[----:B0-----:R-:W2:Y:S04]  /*89330*/  LDL.LU R21, [R1+0x10d8] ;  /* 0x0010d80001157983 */ /* 0x001ea80000300800 */
[----:B------:R-:W2:Y:S01]  /*89340*/  LDL.LU R23, [R1+0x708] ;  /* 0x0007080001177983 */ /* 0x000ea20000300800 */
[----:B---3--:R-:W-:-:S04]  /*89350*/  IMAD.WIDE R10, R19, 0x2, R6 ;  /* 0x00000002130a7825 */ /* 0x008fc800078e0206 */
[----:B------:R-:W-:Y:S02]  /*89360*/  IMAD.WIDE R8, R19, 0x2, R4 ;  /* 0x0000000213087825 */ /* 0x000fe400078e0204 */
[----:B------:R-:W3:Y:S02]  /*89370*/  LDL.LU R19, [R1+0x10dc] ;  /* 0x0010dc0001137983 */ /* 0x000ee40000300800 */
[C---:B------:R-:W-:Y:S02]  /*89380*/  VIADD R12, R2.reuse, 0x1b1 ;  /* 0x000001b1020c7836 */ /* 0x040fe40000000000 */
[----:B------:R-:W-:Y:S01]  /*89390*/  VIADD R13, R2, 0x1b3 ;  /* 0x000001b3020d7836 */ /* 0x000fe20000000000 */
[----:B------:R-:W3:Y:S02]  /*893a0*/  LDL.LU R27, [R1+0x6d8] ;  /* 0x0006d800011b7983 */ /* 0x000ee40000300800 */
        /* <DEDUP_REMOVED lines=8> */
[----:B----4-:R-:W-:Y:S02]  /*89430*/  PRMT R12, R25, 0x7632, R12 ;  /* 0x00007632190c7816 */ /* 0x010fe4000000000c */
[----:B------:R-:W-:Y:S01]  /*89440*/  ISETP.GE.AND P2, PT, R13, UR7, PT ;  /* 0x000000070d007c0c */ /* 0x000fe2000bf46270 */
[----:B------:R-:W-:Y:S02]  /*89450*/  VIADD R14, R2, 0x1b4 ;  /* 0x000001b4020e7836 */ /* 0x000fe40000000000 */
[----:B------:R4:W-:Y:S01]  /*89460*/  @P4 STG.E.U16 desc[UR58][R10.64], R25 ;  /* 0x000000190a004986 */ /* 0x0009e2000c10153a */
[----:B------:R-:W-:Y:S01]  /*89470*/  ISETP.LT.AND P3, PT, R28, UR4, !P3 ;  /* 0x000000041c007c0c */ /* 0x000fe2000df61270 */
[----:B------:R-:W0:Y:S02]  /*89480*/  LDCU UR7, c[0x0][0x39c] ;  /* 0x00007380ff0777ac */ /* 0x000e240008000800 */
[----:B------:R1:W-:Y:S01]  /*89490*/  @P5 STG.E.U16 desc[UR58][R8.64], R12 ;  /* 0x0000000c08005986 */ /* 0x0003e2000c10153a */
[----:B------:R-:W-:Y:S01]  /*894a0*/  ISETP.LT.AND P5, PT, R3, UR4, !P2 ;  /* 0x0000000403007c0c */ /* 0x000fe2000d7a1270 */
[----:B----4-:R-:W-:-:S04]  /*894b0*/  IMAD.WIDE R10, R26, 0x2, R6 ;  /* 0x000000021a0a7825 */ /* 0x010fc800078e0206 */
[----:B-1----:R-:W-:Y:S01]  /*894c0*/  VIADD R8, R2, 0x1b5 ;  /* 0x000001b502087836 */ /* 0x002fe20000000000 */
[----:B------:R1:W-:Y:S01]  /*894d0*/  @P6 STG.E.U16 desc[UR58][R10.64], R29 ;  /* 0x0000001d0a006986 */ /* 0x0003e2000c10153a */
[----:B------:R-:W-:-:S03]  /*894e0*/  ISETP.LT.AND P6, PT, R28, UR4, !P2 ;  /* 0x000000041c007c0c */ /* 0x000fc6000d7c1270 */
[----:B------:R-:W-:Y:S01]  /*894f0*/  ISETP.GE.AND P2, PT, R8, UR6, PT ;  /* 0x0000000608007c0c */ /* 0x000fe2000bf46270 */
[----:B------:R-:W-:Y:S01]  /*89500*/  IMAD.WIDE R8, R26, 0x2, R4 ;  /* 0x000000021a087825 */ /* 0x000fe200078e0204 */
[----:B0-----:R-:W-:Y:S01]  /*89510*/  ISETP.GE.AND P4, PT, R14, UR8, PT ;  /* 0x000000080e007c0c */ /* 0x001fe2000bf86270 */
[----:B------:R-:W4:Y:S01]  /*89520*/  LDL.LU R26, [R1+0x10e0] ;  /* 0x0010e000011a7983 */ /* 0x000f220000300800 */
[----:B------:R-:W-:Y:S01]  /*89530*/  PRMT R14, R29, 0x7632, R14 ;  /* 0x000076321d0e7816 */ /* 0x000fe2000000000e */
[----:B------:R-:W0:Y:S04]  /*89540*/  LDCU UR6, c[0x0][0x39c] ;  /* 0x00007380ff0677ac */ /* 0x000e280008000800 */
[----:B------:R-:W-:Y:S01]  /*89550*/  @P3 STG.E.U16 desc[UR58][R8.64], R14 ;  /* 0x0000000e08003986 */ /* 0x000fe2000c10153a */
[----:B------:R-:W-:Y:S01]  /*89560*/  ISETP.LT.AND P3, PT, R3, UR4, !P4 ;  /* 0x0000000403007c0c */ /* 0x000fe2000e761270 */
[----:B------:R-:W0:Y:S01]  /*89570*/  LDCU UR8, c[0x0][0x39c] ;  /* 0x00007380ff0877ac */ /* 0x000e220008000800 */
[----:B------:R-:W-:Y:S01]  /*89580*/  ISETP.LT.AND P4, PT, R28, UR4, !P4 ;  /* 0x000000041c007c0c */ /* 0x000fe2000e781270 */
[----:B-1----:R-:W-:-:S04]  /*89590*/  IMAD.WIDE R10, R24, 0x2, R6 ;  /* 0x00000002180a7825 */ /* 0x002fc800078e0206 */
[----:B------:R-:W-:Y:S02]  /*895a0*/  IMAD.WIDE R12, R24, 0x2, R4 ;  /* 0x00000002180c7825 */ /* 0x000fe400078e0204 */
[----:B------:R-:W4:Y:S01]  /*895b0*/  LDL.LU R24, [R1+0x70c] ;  /* 0x00070c0001187983 */ /* 0x000f220000300800 */
[----:B------:R-:W-:-:S03]  /*895c0*/  PRMT R15, R22, 0x7632, R15 ;  /* 0x00007632160f7816 */ /* 0x000fc6000000000f */
[----:B------:R1:W-:Y:S04]  /*895d0*/  @P5 STG.E.U16 desc[UR58][R10.64], R22 ;  /* 0x000000160a005986 */ /* 0x0003e8000c10153a */
[----:B------:R-:W-:Y:S04]  /*895e0*/  @P6 STG.E.U16 desc[UR58][R12.64], R15 ;  /* 0x0000000f0c006986 */ /* 0x000fe8000c10153a */
[----:B-1----:R-:W4:Y:S01]  /*895f0*/  LDL.LU R22, [R1+0x10e4] ;  /* 0x0010e40001167983 */ /* 0x002f220000300800 */
[----:B--2---:R-:W-:-:S04]  /*89600*/  IMAD.WIDE R8, R21, 0x2, R6 ;  /* 0x0000000215087825 */ /* 0x004fc800078e0206 */
[----:B------:R-:W-:Y:S01]  /*89610*/  IMAD.WIDE R10, R21, 0x2, R4 ;  /* 0x00000002150a7825 */ /* 0x000fe200078e0204 */
[----:B------:R-:W-:Y:S01]  /*89620*/  PRMT R14, R23, 0x7632, R14 ;  /* 0x00007632170e7816 */ /* 0x000fe2000000000e */
[----:B------:R-:W2:Y:S04]  /*89630*/  LDL.LU R21, [R1+0x6dc] ;  /* 0x0006dc0001157983 */ /* 0x000ea80000300800 */
[----:B------:R3:W-:Y:S04]  /*89640*/  @P3 STG.E.U16 desc[UR58][R8.64], R23 ;  /* 0x0000001708003986 */ /* 0x0007e8000c10153a */
[----:B------:R1:W-:Y:S01]  /*89650*/  @P4 STG.E.U16 desc[UR58][R10.64], R14 ;  /* 0x0000000e0a004986 */ /* 0x0003e2000c10153a */
[----:B---3--:R-:W-:-:S04]  /*89660*/  IMAD.WIDE R8, R19, 0x2, R6 ;  /* 0x0000000213087825 */ /* 0x008fc800078e0206 */
[----:B-1----:R-:W-:Y:S02]  /*89670*/  IMAD.WIDE R10, R19, 0x2, R4 ;  /* 0x00000002130a7825 */ /* 0x002fe400078e0204 */
[----:B------:R-:W3:Y:S01]  /*89680*/  LDL.LU R19, [R1+0x10e8] ;  /* 0x0010e80001137983 */ /* 0x000ee20000300800 */
[----:B------:R-:W-:Y:S02]  /*89690*/  ISETP.LT.AND P5, PT, R3, UR4, !P2 ;  /* 0x0000000403007c0c */ /* 0x000fe4000d7a1270 */
[----:B------:R-:W-:Y:S01]  /*896a0*/  ISETP.LT.AND P6, PT, R28, UR4, !P2 ;  /* 0x000000041c007c0c */ /* 0x000fe2000d7c1270 */
[C---:B------:R-:W-:Y:S01]  /*896b0*/  VIADD R12, R2.reuse, 0x1b7 ;  /* 0x000001b7020c7836 */ /* 0x040fe20000000000 */
[----:B------:R-:W3:Y:S01]  /*896c0*/  LDL.LU R25, [R1+0x730] ;  /* 0x0007300001197983 */ /* 0x000ee20000300800 */
[----:B------:R-:W-:-:S03]  /*896d0*/  VIADD R13, R2, 0x1b6 ;  /* 0x000001b6020d7836 */ /* 0x000fc60000000000 */
[----:B------:R-:W-:Y:S01]  /*896e0*/  ISETP.GE.AND P3, PT, R12, UR7, PT ;  /* 0x000000070c007c0c */ /* 0x000fe2000bf66270 */
[----:B------:R-:W1:Y:S01]  /*896f0*/  LDCU UR7, c[0x0][0x39c] ;  /* 0x00007380ff0777ac */ /* 0x000e620008000800 */
[----:B------:R-:W-:-:S03]  /*89700*/  PRMT R12, R27, 0x7632, R12 ;  /* 0x000076321b0c7816 */ /* 0x000fc6000000000c */
[----:B------:R1:W-:Y:S01]  /*89710*/  @P5 STG.E.U16 desc[UR58][R8.64], R27 ;  /* 0x0000001b08005986 */ /* 0x0003e2000c10153a */
[----:B0-----:R-:W-:Y:S01]  /*89720*/  ISETP.GE.AND P2, PT, R13, UR6, PT ;  /* 0x000000060d007c0c */ /* 0x001fe2000bf46270 */
[----:B------:R-:W0:Y:S02]  /*89730*/  LDCU UR6, c[0x0][0x39c] ;  /* 0x00007380ff0677ac */ /* 0x000e240008000800 */
[----:B------:R0:W-:Y:S01]  /*89740*/  @P6 STG.E.U16 desc[UR58][R10.64], R12 ;  /* 0x0000000c0a006986 */ /* 0x0001e2000c10153a */
[----:B------:R-:W-:-:S03]  /*89750*/  ISETP.LT.AND P4, PT, R3, UR4, !P2 ;  /* 0x0000000403007c0c */ /* 0x000fc6000d781270 */
[----:B-1----:R-:W3:Y:S01]  /*89760*/  LDL.LU R27, [R1+0x10ec] ;  /* 0x0010ec00011b7983 */ /* 0x002ee20000300800 */
[----:B------:R-:W-:-:S03]  /*89770*/  ISETP.LT.AND P2, PT, R28, UR4, !P2 ;  /* 0x000000041c007c0c */ /* 0x000fc6000d741270 */
[----:B------:R-:W3:Y:S01]  /*89780*/  LDL.LU R29, [R1+0x720] ;  /* 0x00072000011d7983 */ /* 0x000ee20000300800 */
[----:B------:R-:W-:Y:S01]  /*89790*/  ISETP.LT.AND P6, PT, R3, UR4, !P3 ;  /* 0x0000000403007c0c */ /* 0x000fe2000dfc1270 */
[----:B----4-:R-:W-:-:S04]  /*897a0*/  IMAD.WIDE R8, R26, 0x2, R6 ;  /* 0x000000021a087825 */ /* 0x010fc800078e0206 */
[----:B0-----:R-:W-:Y:S02]  /*897b0*/  IMAD.WIDE R10, R26, 0x2, R4 ;  /* 0x000000021a0a7825 */ /* 0x001fe400078e0204 */
        /* <DEDUP_REMOVED lines=12> */
[----:B0-----:R-:W2:Y:S01]  /*89880*/  LDL.LU R21, [R1+0x724] ;  /* 0x0007240001157983 */ /* 0x001ea20000300800 */
        /* <DEDUP_REMOVED lines=12> */
[C---:B------:R-:W-:Y:S02]  /*89950*/  ISETP.LT.AND P5, PT, R28.reuse, UR4, !P5 ;  /* 0x000000041c007c0c */ /* 0x040fe4000efa1270 */
[----:B------:R-:W-:Y:S02]  /*89960*/  ISETP.LT.AND P6, PT, R3, UR4, !P2 ;  /* 0x0000000403007c0c */ /* 0x000fe4000d7c1270 */
[----:B------:R-:W-:Y:S02]  /*89970*/  PRMT R12, R25, 0x7632, R12 ;  /* 0x00007632190c7816 */ /* 0x000fe4000000000c */
[----:B------:R-:W-:-:S03]  /*89980*/  ISETP.LT.AND P2, PT, R28, UR4, !P2 ;  /* 0x000000041c007c0c */ /* 0x000fc6000d741270 */
[----:B------:R0:W-:Y:S01]  /*89990*/  @P4 STG.E.U16 desc[UR58][R10.64], R25 ;  /* 0x000000190a004986 */ /* 0x0001e2000c10153a */
[----:B------:R-:W-:Y:S01]  /*899a0*/  VIADD R14, R2, 0x1bb ;  /* 0x000001bb020e7836 */ /* 0x000fe20000000000 */
[----:B------:R-:W-:Y:S01]  /*899b0*/  ISETP.GE.AND P3, PT, R13, UR7, PT ;  /* 0x000000070d007c0c */ /* 0x000fe2000bf66270 */
[----:B------:R-:W1:Y:S01]  /*899c0*/  LDCU UR7, c[0x0][0x39c] ;  /* 0x00007380ff0777ac */ /* 0x000e620008000800 */
[----:B------:R4:W-:Y:S01]  /*899d0*/  @P5 STG.E.U16 desc[UR58][R8.64], R12 ;  /* 0x0000000c08005986 */ /* 0x0009e2000c10153a */
[----:B0-----:R-:W-:-:S04]  /*899e0*/  IMAD.WIDE R10, R27, 0x2, R6 ;  /* 0x000000021b0a7825 */ /* 0x001fc800078e0206 */
[----:B----4-:R-:W-:Y:S01]  /*899f0*/  VIADD R8, R2, 0x1bc ;  /* 0x000001bc02087836 */ /* 0x010fe20000000000 */
[----:B------:R0:W-:Y:S01]  /*89a00*/  @P6 STG.E.U16 desc[UR58][R10.64], R29 ;  /* 0x0000001d0a006986 */ /* 0x0001e2000c10153a */
[--C-:B------:R-:W-:Y:S01]  /*89a10*/  IMAD.WIDE R12, R26, 0x2, R4.reuse ;  /* 0x000000021a0c7825 */ /* 0x100fe200078e0204 */
[----:B------:R-:W-:Y:S02]  /*89a20*/  ISETP.LT.AND P5, PT, R3, UR4, !P3 ;  /* 0x0000000403007c0c */ /* 0x000fe4000dfa1270 */
[----:B------:R-:W-:Y:S02]  /*89a30*/  ISETP.LT.AND P6, PT, R28, UR4, !P3 ;  /* 0x000000041c007c0c */ /* 0x000fe4000dfc1270 */
[----:B------:R-:W-:Y:S01]  /*89a40*/  ISETP.GE.AND P4, PT, R14, UR8, PT ;  /* 0x000000080e007c0c */ /* 0x000fe2000bf86270 */
[----:B------:R-:W4:Y:S01]  /*89a50*/  LDCU UR8, c[0x0][0x39c] ;  /* 0x00007380ff0877ac */ /* 0x000f220008000800 */
[----:B-1----:R-:W-:Y:S01]  /*89a60*/  ISETP.GE.AND P3, PT, R8, UR6, PT ;  /* 0x0000000608007c0c */ /* 0x002fe2000bf66270 */
[----:B------:R-:W-:Y:S01]  /*89a70*/  IMAD.WIDE R8, R27, 0x2, R4 ;  /* 0x000000021b087825 */ /* 0x000fe200078e0204 */
[----:B------:R-:W-:Y:S01]  /*89a80*/  PRMT R14, R29, 0x7632, R14 ;  /* 0x000076321d0e7816 */ /* 0x000fe2000000000e */
[----:B------:R-:W1:Y:S02]  /*89a90*/  LDCU UR6, c[0x0][0x39c] ;  /* 0x00007380ff0677ac */ /* 0x000e640008000800 */
[----:B0-----:R-:W-:-:S02]  /*89aa0*/  IMAD.WIDE R10, R26, 0x2, R6 ;  /* 0x000000021a0a7825 */ /* 0x001fc400078e0206 */
[----:B------:R-:W4:Y:S04]  /*89ab0*/  LDL.LU R26, [R1+0x10fc] ;  /* 0x0010fc00011a7983 */ /* 0x000f280000300800 */
[----:B------:R-:W-:Y:S01]  /*89ac0*/  @P2 STG.E.U16 desc[UR58][R8.64], R14 ;  /* 0x0000000e08002986 */ /* 0x000fe2000c10153a */
[----:B------:R-:W-:-:S03]  /*89ad0*/  ISETP.LT.AND P2, PT, R3, UR4, !P4 ;  /* 0x0000000403007c0c */ /* 0x000fc6000e741270 */
[----:B------:R-:W4:Y:S01]  /*89ae0*/  LDL.LU R27, [R1+0x728] ;  /* 0x00072800011b7983 */ /* 0x000f220000300800 */
[----:B------:R-:W-:Y:S02]  /*89af0*/  ISETP.LT.AND P4, PT, R28, UR4, !P4 ;  /* 0x000000041c007c0c */ /* 0x000fe4000e781270 */
[----:B------:R-:W-:Y:S01]  /*89b00*/  PRMT R15, R24, 0x7632, R15 ;  /* 0x00007632180f7816 */ /* 0x000fe2000000000f */
[----:B------:R0:W-:Y:S04]  /*89b10*/  @P5 STG.E.U16 desc[UR58][R10.64], R24 ;  /* 0x000000180a005986 */ /* 0x0001e8000c10153a */
[----:B------:R-:W-:Y:S04]  /*89b20*/  @P6 STG.E.U16 desc[UR58][R12.64], R15 ;  /* 0x0000000f0c006986 */ /* 0x000fe8000c10153a */
[----:B0-----:R-:W4:Y:S01]  /*89b30*/  LDL.LU R24, [R1+0x1100] ;  /* 0x0011000001187983 */ /* 0x001f220000300800 */
[----:B------:R-:W-:-:S04]  /*89b40*/  IMAD.WIDE R8, R22, 0x2, R6 ;  /* 0x0000000216087825 */ /* 0x000fc800078e0206 */
[----:B------:R-:W-:Y:S02]  /*89b50*/  IMAD.WIDE R10, R22, 0x2, R4 ;  /* 0x00000002160a7825 */ /* 0x000fe400078e0204 */
[----:B------:R-:W4:Y:S01]  /*89b60*/  LDL.LU R22, [R1+0x73c] ;  /* 0x00073c0001167983 */ /* 0x000f220000300800 */
[----:B--2---:R-:W-:-:S03]  /*89b70*/  PRMT R14, R21, 0x7632, R14 ;  /* 0x00007632150e7816 */ /* 0x004fc6000000000e */
[----:B------:R0:W-:Y:S04]  /*89b80*/  @P2 STG.E.U16 desc[UR58][R8.64], R21 ;  /* 0x0000001508002986 */ /* 0x0001e8000c10153a */
[----:B------:R2:W-:Y:S04]  /*89b90*/  @P4 STG.E.U16 desc[UR58][R10.64], R14 ;  /* 0x0000000e0a004986 */ /* 0x0005e8000c10153a */
[----:B0-----:R-:W4:Y:S01]  /*89ba0*/  LDL.LU R21, [R1+0x1104] ;  /* 0x0011040001157983 */ /* 0x001f220000300800 */
[----:B---3--:R-:W-:-:S04]  /*89bb0*/  IMAD.WIDE R8, R19, 0x2, R6 ;  /* 0x0000000213087825 */ /* 0x008fc800078e0206 */
[----:B--2---:R-:W-:Y:S02]  /*89bc0*/  IMAD.WIDE R10, R19, 0x2, R4 ;  /* 0x00000002130a7825 */ /* 0x004fe400078e0204 */
[----:B------:R-:W2:Y:S01]  /*89bd0*/  LDL.LU R19, [R1+0x72c] ;  /* 0x00072c0001137983 */ /* 0x000ea20000300800 */
[----:B------:R-:W-:Y:S02]  /*89be0*/  ISETP.LT.AND P5, PT, R3, UR4, !P3 ;  /* 0x0000000403007c0c */ /* 0x000fe4000dfa1270 */
[----:B------:R-:W-:Y:S01]  /*89bf0*/  ISETP.LT.AND P6, PT, R28, UR4, !P3 ;  /* 0x000000041c007c0c */ /* 0x000fe2000dfc1270 */
[C---:B------:R-:W-:Y:S01]  /*89c00*/  VIADD R12, R2.reuse, 0x1be ;  /* 0x000001be020c7836 */ /* 0x040fe20000000000 */
[----:B------:R-:W3:Y:S01]  /*89c10*/  LDL.LU R29, [R1+0x760] ;  /* 0x00076000011d7983 */ /* 0x000ee20000300800 */
[----:B------:R-:W-:-:S03]  /*89c20*/  VIADD R13, R2, 0x1bd ;  /* 0x000001bd020d7836 */ /* 0x000fc60000000000 */
[----:B------:R-:W-:Y:S01]  /*89c30*/  ISETP.GE.AND P2, PT, R12, UR7, PT ;  /* 0x000000070c007c0c */ /* 0x000fe2000bf46270 */
[----:B------:R-:W0:Y:S01]  /*89c40*/  LDCU UR7, c[0x0][0x39c] ;  /* 0x00007380ff0777ac */ /* 0x000e220008000800 */
[----:B------:R-:W-:Y:S02]  /*89c50*/  PRMT R12, R23, 0x7632, R12 ;  /* 0x00007632170c7816 */ /* 0x000fe4000000000c */
[----:B-1----:R-:W-:Y:S01]  /*89c60*/  ISETP.GE.AND P3, PT, R13, UR6, PT ;  /* 0x000000060d007c0c */ /* 0x002fe2000bf66270 */
[----:B------:R-:W-:Y:S01]  /*89c70*/  @P5 STG.E.U16 desc[UR58][R8.64], R23 ;  /* 0x0000001708005986 */ /* 0x000fe2000c10153a */
[----:B------:R-:W1:Y:S02]  /*89c80*/  LDCU UR6, c[0x0][0x39c] ;  /* 0x00007380ff0677ac */ /* 0x000e640008000800 */
[----:B------:R-:W-:Y:S01]  /*89c90*/  ISETP.LT.AND P4, PT, R3, UR4, !P3 ;  /* 0x0000000403007c0c */ /* 0x000fe2000df81270 */
[----:B------:R0:W-:Y:S01]  /*89ca0*/  @P6 STG.E.U16 desc[UR58][R10.64], R12 ;  /* 0x0000000c0a006986 */ /* 0x0001e2000c10153a */
[----:B------:R-:W-:-:S02]  /*89cb0*/  ISETP.LT.AND P3, PT, R28, UR4, !P3 ;  /* 0x000000041c007c0c */ /* 0x000fc4000df61270 */
[----:B------:R-:W-:Y:S02]  /*89cc0*/  ISETP.LT.AND P6, PT, R3, UR4, !P2 ;  /* 0x0000000403007c0c */ /* 0x000fe4000d7c1270 */
[----:B------:R-:W-:Y:S01]  /*89cd0*/  ISETP.LT.AND P2, PT, R28, UR4, !P2 ;  /* 0x000000041c007c0c */ /* 0x000fe2000d741270 */
[----:B0-----:R-:W-:-:S05]  /*89ce0*/  VIADD R12, R2, 0x1bf ;  /* 0x000001bf020c7836 */ /* 0x001fca0000000000 */
[----:B----4-:R-:W-:Y:S01]  /*89cf0*/  ISETP.GE.AND P5, PT, R12, UR8, PT ;  /* 0x000000080c007c0c */ /* 0x010fe2000bfa6270 */
[C---:B------:R-:W-:Y:S01]  /*89d00*/  IMAD.WIDE R8, R26.reuse, 0x2, R6 ;  /* 0x000000021a087825 */ /* 0x040fe200078e0206 */
[----:B------:R-:W0:Y:S03]  /*89d10*/  LDCU UR8, c[0x0][0x39c] ;  /* 0x00007380ff0877ac */ /* 0x000e260008000800 */
[----:B------:R-:W-:Y:S02]  /*89d20*/  IMAD.WIDE R10, R26, 0x2, R4 ;  /* 0x000000021a0a7825 */ /* 0x000fe400078e0204 */
[----:B------:R-:W4:Y:S01]  /*89d30*/  LDL.LU R26, [R1+0x1108] ;  /* 0x00110800011a7983 */ /* 0x000f220000300800 */
[----:B------:R-:W-:-:S03]  /*89d40*/  PRMT R13, R27, 0x7632, R13 ;  /* 0x000076321b0d7816 */ /* 0x000fc6000000000d */
[----:B------:R0:W-:Y:S01]  /*89d50*/  @P4 STG.E.U16 desc[UR58][R8.64], R27 ;  /* 0x0000001b08004986 */ /* 0x0001e2000c10153a */
[----:B------:R-:W-:-:S03]  /*89d60*/  ISETP.LT.AND P4, PT, R3, UR4, !P5 ;  /* 0x0000000403007c0c */ /* 0x000fc6000ef81270 */
[----:B------:R0:W-:Y:S01]  /*89d70*/  @P3 STG.E.U16 desc[UR58][R10.64], R13 ;  /* 0x0000000d0a003986 */ /* 0x0001e2000c10153a */
[----:B------:R-:W-:Y:S02]  /*89d80*/  VIADD R12, R2, 0x1c0 ;  /* 0x000001c0020c7836 */ /* 0x000fe40000000000 */
[----:B0-----:R-:W-:-:S04]  /*89d90*/  IMAD.WIDE R8, R24, 0x2, R6 ;  /* 0x0000000218087825 */ /* 0x001fc800078e0206 */
[----:B------:R-:W-:Y:S02]  /*89da0*/  IMAD.WIDE R10, R24, 0x2, R4 ;  /* 0x00000002180a7825 */ /* 0x000fe400078e0204 */
[----:B------:R-:W4:Y:S04]  /*89db0*/  LDL.LU R24, [R1+0x110c] ;  /* 0x00110c0001187983 */ /* 0x000f280000300800 */
[----:B------:R-:W4:Y:S01]  /*89dc0*/  LDL.LU R27, [R1+0x710] ;  /* 0x00071000011b7983 */ /* 0x000f220000300800 */
[----:B-1----:R-:W-:Y:S01]  /*89dd0*/  ISETP.GE.AND P3, PT, R12, UR6, PT ;  /* 0x000000060c007c0c */ /* 0x002fe2000bf66270 */
[----:B------:R-:W0:Y:S01]  /*89de0*/  LDCU UR6, c[0x0][0x39c] ;  /* 0x00007380ff0677ac */ /* 0x000e220008000800 */
[----:B------:R-:W-:Y:S01]  /*89df0*/  PRMT R13, R22, 0x7632, R13 ;  /* 0x00007632160d7816 */ /* 0x000fe2000000000d */
[----:B------:R1:W-:Y:S04]  /*89e00*/  @P6 STG.E.U16 desc[UR58][R8.64], R22 ;  /* 0x0000001608006986 */ /* 0x0003e8000c10153a */
[----:B------:R0:W-:Y:S04]  /*89e10*/  @P2 STG.E.U16 desc[UR58][R10.64], R13 ;  /* 0x0000000d0a002986 */ /* 0x0001e8000c10153a */
[----:B-1----:R-:W4:Y:S01]  /*89e20*/  LDL.LU R22, [R1+0x1110] ;  /* 0x0011100001167983 */ /* 0x002f220000300800 */
[----:B------:R-:W-:-:S04]  /*89e30*/  IMAD.WIDE R8, R21, 0x2, R6 ;  /* 0x0000000215087825 */ /* 0x000fc800078e0206 */
[----:B0-----:R-:W-:Y:S02]  /*89e40*/  IMAD.WIDE R10, R21, 0x2, R4 ;  /* 0x00000002150a7825 */ /* 0x001fe400078e0204 */
[----:B------:R-:W4:Y:S01]  /*89e50*/  LDL.LU R21, [R1+0x764] ;  /* 0x0007640001157983 */ /* 0x000f220000300800 */
[----:B--2---:R-:W-:-:S03]  /*89e60*/  PRMT R12, R19, 0x7632, R12 ;  /* 0x00007632130c7816 */ /* 0x004fc6000000000c */
[----:B------:R0:W-:Y:S04]  /*89e70*/  @P4 STG.E.U16 desc[UR58][R8.64], R19 ;  /* 0x0000001308004986 */ /* 0x0001e8000c10153a */
[----:B0-----:R-:W2:Y:S01]  /*89e80*/  LDL.LU R19, [R1+0x1114] ;  /* 0x0011140001137983 */ /* 0x001ea20000300800 */
[----:B------:R-:W-:Y:S02]  /*89e90*/  ISETP.LT.AND P5, PT, R28, UR4, !P5 ;  /* 0x000000041c007c0c */ /* 0x000fe4000efa1270 */
[----:B------:R-:W-:Y:S01]  /*89ea0*/  ISETP.LT.AND P6, PT, R3, UR4, !P3 ;  /* 0x0000000403007c0c */ /* 0x000fe2000dfc1270 */
[----:B------:R-:W-:Y:S01]  /*89eb0*/  VIADD R13, R2, 0x1c1 ;  /* 0x000001c1020d7836 */ /* 0x000fe20000000000 */
[----:B------:R-:W-:Y:S01]  /*89ec0*/  ISETP.LT.AND P3, PT, R28, UR4, !P3 ;  /* 0x000000041c007c0c */ /* 0x000fe2000df61270 */
[----:B------:R-:W-:Y:S01]  /*89ed0*/  VIADD R14, R2, 0x1c2 ;  /* 0x000001c2020e7836 */ /* 0x000fe20000000000 */
[----:B------:R-:W2:Y:S02]  /*89ee0*/  LDL.LU R23, [R1+0x714] ;  /* 0x0007140001177983 */ /* 0x000ea40000300800 */
[----:B------:R-:W-:Y:S01]  /*89ef0*/  ISETP.GE.AND P2, PT, R13, UR7, PT ;  /* 0x000000070d007c0c */ /* 0x000fe2000bf46270 */
[----:B------:R-:W0:Y:S01]  /*89f00*/  LDCU UR7, c[0x0][0x39c] ;  /* 0x00007380ff0777ac */ /* 0x000e220008000800 */
[----:B------:R-:W-:-:S03]  /*89f10*/  ISETP.GE.AND P4, PT, R14, UR8, PT ;  /* 0x000000080e007c0c */ /* 0x000fc6000bf86270 */
[----:B------:R1:W-:Y:S01]  /*89f20*/  @P5 STG.E.U16 desc[UR58][R10.64], R12 ;  /* 0x0000000c0a005986 */ /* 0x0003e2000c10153a */
[----:B------:R-:W-:Y:S01]  /*89f30*/  ISETP.LT.AND P5, PT, R3, UR4, !P2 ;  /* 0x0000000403007c0c */ /* 0x000fe2000d7a1270 */
[----:B------:R-:W0:Y:S01]  /*89f40*/  LDCU UR8, c[0x0][0x39c] ;  /* 0x00007380ff0877ac */ /* 0x000e220008000800 */
[----:B---3--:R-:W-:Y:S02]  /*89f50*/  PRMT R14, R29, 0x7632, R14 ;  /* 0x000076321d0e7816 */ /* 0x008fe4000000000e */
[----:B------:R-:W-:Y:S01]  /*89f60*/  ISETP.LT.AND P2, PT, R28, UR4, !P2 ;  /* 0x000000041c007c0c */ /* 0x000fe2000d741270 */
[----:B-1----:R-:W-:Y:S02]  /*89f70*/  VIADD R10, R2, 0x1c3 ;  /* 0x000001c3020a7836 */ /* 0x002fe40000000000 */
[----:B----4-:R-:W-:-:S05]  /*89f80*/  IMAD.WIDE R8, R26, 0x2, R6 ;  /* 0x000000021a087825 */ /* 0x010fca00078e0206 */
[----:B------:R1:W-:Y:S01]  /*89f90*/  @P6 STG.E.U16 desc[UR58][R8.64], R29 ;  /* 0x0000001d08006986 */ /* 0x0003e2000c10153a */
[----:B------:R-:W-:Y:S01]  /*89fa0*/  ISETP.GE.AND P6, PT, R10, UR6, PT ;  /* 0x000000060a007c0c */ /* 0x000fe2000bfc6270 */
[----:B------:R-:W3:Y:S01]  /*89fb0*/  LDCU UR6, c[0x0][0x39c] ;  /* 0x00007380ff0677ac */ /* 0x000ee20008000800 */
[----:B-1----:R-:W-:Y:S02]  /*89fc0*/  IMAD.WIDE R8, R26, 0x2, R4 ;  /* 0x000000021a087825 */ /* 0x002fe400078e0204 */
[----:B------:R-:W4:Y:S04]  /*89fd0*/  LDL.LU R26, [R1+0x1118] ;  /* 0x00111800011a7983 */ /* 0x000f280000300800 */
[----:B------:R1:W-:Y:S01]  /*89fe0*/  @P3 STG.E.U16 desc[UR58][R8.64], R14 ;  /* 0x0000000e08003986 */ /* 0x0003e2000c10153a */
[----:B------:R-:W-:-:S02]  /*89ff0*/  ISETP.LT.AND P3, PT, R3, UR4, !P4 ;  /* 0x0000000403007c0c */ /* 0x000fc4000e761270 */
[----:B------:R-:W-:Y:S01]  /*8a000*/  ISETP.LT.AND P4, PT, R28, UR4, !P4 ;  /* 0x000000041c007c0c */ /* 0x000fe2000e781270 */
[----:B------:R-:W-:-:S04]  /*8a010*/  IMAD.WIDE R10, R24, 0x2, R6 ;  /* 0x00000002180a7825 */ /* 0x000fc800078e0206 */
[----:B------:R-:W-:Y:S02]  /*8a020*/  IMAD.WIDE R12, R24, 0x2, R4 ;  /* 0x00000002180c7825 */ /* 0x000fe400078e0204 */
[----:B------:R-:W4:Y:S01]  /*8a030*/  LDL.LU R24, [R1+0x768] ;  /* 0x0007680001187983 */ /* 0x000f220000300800 */
[----:B------:R-:W-:-:S03]  /*8a040*/  PRMT R15, R27, 0x7632, R15 ;  /* 0x000076321b0f7816 */ /* 0x000fc6000000000f */
[----:B------:R0:W-:Y:S04]  /*8a050*/  @P5 STG.E.U16 desc[UR58][R10.64], R27 ;  /* 0x0000001b0a005986 */ /* 0x0001e8000c10153a */
[----:B------:R-:W-:Y:S01]  /*8a060*/  @P2 STG.E.U16 desc[UR58][R12.64], R15 ;  /* 0x0000000f0c002986 */ /* 0x000fe2000c10153a */
[----:B-1----:R-:W-:-:S04]  /*8a070*/  IMAD.WIDE R8, R22, 0x2, R6 ;  /* 0x0000000216087825 */ /* 0x002fc800078e0206 */
[----:B0-----:R-:W-:Y:S02]  /*8a080*/  IMAD.WIDE R10, R22, 0x2, R4 ;  /* 0x00000002160a7825 */ /* 0x001fe400078e0204 */
[----:B------:R-:W4:Y:S04]  /*8a090*/  LDL.LU R22, [R1+0x111c] ;  /* 0x00111c0001167983 */ /* 0x000f280000300800 */
[----:B------:R-:W4:Y:S01]  /*8a0a0*/  LDL.LU R27, [R1+0x718] ;  /* 0x00071800011b7983 */ /* 0x000f220000300800 */
[----:B------:R-:W-:-:S03]  /*8a0b0*/  PRMT R14, R21, 0x7632, R14 ;  /* 0x00007632150e7816 */ /* 0x000fc6000000000e */
[----:B------:R2:W-:Y:S04]  /*8a0c0*/  @P3 STG.E.U16 desc[UR58][R8.64], R21 ;  /* 0x0000001508003986 */ /* 0x0005e8000c10153a */
[----:B------:R0:W-:Y:S01]  /*8a0d0*/  @P4 STG.E.U16 desc[UR58][R10.64], R14 ;  /* 0x0000000e0a004986 */ /* 0x0001e2000c10153a */
[----:B--2---:R-:W-:-:S04]  /*8a0e0*/  IMAD.WIDE R8, R19, 0x2, R6 ;  /* 0x0000000213087825 */ /* 0x004fc800078e0206 */
[----:B0-----:R-:W-:Y:S02]  /*8a0f0*/  IMAD.WIDE R10, R19, 0x2, R4 ;  /* 0x00000002130a7825 */ /* 0x001fe400078e0204 */
[----:B------:R-:W2:Y:S04]  /*8a100*/  LDL.LU R19, [R1+0x1120] ;  /* 0x0011200001137983 */ /* 0x000ea80000300800 */
[----:B------:R-:W2:Y:S01]  /*8a110*/  LDL.LU R21, [R1+0x76c] ;  /* 0x00076c0001157983 */ /* 0x000ea20000300800 */
[----:B------:R-:W-:Y:S02]  /*8a120*/  ISETP.LT.AND P5, PT, R3, UR4, !P6 ;  /* 0x0000000403007c0c */ /* 0x000fe4000f7a1270 */
[----:B------:R-:W-:Y:S01]  /*8a130*/  ISETP.LT.AND P6, PT, R28, UR4, !P6 ;  /* 0x000000041c007c0c */ /* 0x000fe2000f7c1270 */
[C---:B------:R-:W-:Y:S01]  /*8a140*/  VIADD R12, R2.reuse, 0x1c5 ;  /* 0x000001c5020c7836 */ /* 0x040fe20000000000 */
[----:B------:R-:W2:Y:S01]  /*8a150*/  LDL.LU R29, [R1+0x71c] ;  /* 0x00071c00011d7983 */ /* 0x000ea20000300800 */
[----:B------:R-:W-:-:S03]  /*8a160*/  VIADD R13, R2, 0x1c4 ;  /* 0x000001c4020d7836 */ /* 0x000fc60000000000 */
[----:B------:R-:W-:Y:S01]  /*8a170*/  ISETP.GE.AND P3, PT, R12, UR7, PT ;  /* 0x000000070c007c0c */ /* 0x000fe2000bf66270 */
[----:B------:R-:W0:Y:S01]  /*8a180*/  LDCU UR7, c[0x0][0x39c] ;  /* 0x00007380ff0777ac */ /* 0x000e220008000800 */
[----:B------:R-:W-:Y:S02]  /*8a190*/  PRMT R12, R23, 0x7632, R12 ;  /* 0x00007632170c7816 */ /* 0x000fe4000000000c */
[----:B---3--:R-:W-:Y:S01]  /*8a1a0*/  ISETP.GE.AND P2, PT, R13, UR6, PT ;  /* 0x000000060d007c0c */ /* 0x008fe2000bf46270 */
[----:B------:R4:W-:Y:S01]  /*8a1b0*/  @P5 STG.E.U16 desc[UR58][R8.64], R23 ;  /* 0x0000001708005986 */ /* 0x0009e2000c10153a */
[----:B------:R-:W1:Y:S03]  /*8a1c0*/  LDCU UR6, c[0x0][0x39c] ;  /* 0x00007380ff0677ac */ /* 0x000e660008000800 */
[----:B------:R3:W-:Y:S01]  /*8a1d0*/  @P6 STG.E.U16 desc[UR58][R10.64], R12 ;  /* 0x0000000c0a006986 */ /* 0x0007e2000c10153a */
[----:B------:R-:W-:-:S02]  /*8a1e0*/  ISETP.LT.AND P4, PT, R3, UR4, !P2 ;  /* 0x0000000403007c0c */ /* 0x000fc4000d781270 */
[C---:B------:R-:W-:Y:S02]  /*8a1f0*/  ISETP.LT.AND P2, PT, R28.reuse, UR4, !P2 ;  /* 0x000000041c007c0c */ /* 0x040fe4000d741270 */
[----:B------:R-:W-:Y:S02]  /*8a200*/  ISETP.LT.AND P6, PT, R3, UR4, !P3 ;  /* 0x0000000403007c0c */ /* 0x000fe4000dfc1270 */
[----:B------:R-:W-:Y:S01]  /*8a210*/  ISETP.LT.AND P3, PT, R28, UR4, !P3 ;  /* 0x000000041c007c0c */ /* 0x000fe2000df61270 */
[----:B----4-:R-:W-:-:S04]  /*8a220*/  IMAD.WIDE R8, R26, 0x2, R6 ;  /* 0x000000021a087825 */ /* 0x010fc800078e0206 */
[----:B---3--:R-:W-:Y:S02]  /*8a230*/  IMAD.WIDE R10, R26, 0x2, R4 ;  /* 0x000000021a0a7825 */ /* 0x008fe400078e0204 */
[----:B------:R-:W3:Y:S01]  /*8a240*/  LDL.LU R26, [R1+0x1124] ;  /* 0x00112400011a7983 */ /* 0x000ee20000300800 */
[----:B------:R-:W-:-:S03]  /*8a250*/  PRMT R13, R24, 0x7632, R13 ;  /* 0x00007632180d7816 */ /* 0x000fc6000000000d */
[----:B------:R4:W-:Y:S04]  /*8a260*/  @P4 STG.E.U16 desc[UR58][R8.64], R24 ;  /* 0x0000001808004986 */ /* 0x0009e8000c10153a */
[----:B------:R0:W-:Y:S04]  /*8a270*/  @P2 STG.E.U16 desc[UR58][R10.64], R13 ;  /* 0x0000000d0a002986 */ /* 0x0001e8000c10153a */
[----:B----4-:R-:W4:Y:S01]  /*8a280*/  LDL.LU R24, [R1+0x1128] ;  /* 0x0011280001187983 */ /* 0x010f220000300800 */
[----:B------:R-:W-:-:S05]  /*8a290*/  VIADD R12, R2, 0x1c6 ;  /* 0x000001c6020c7836 */ /* 0x000fca0000000000 */
[----:B------:R-:W-:Y:S01]  /*8a2a0*/  ISETP.GE.AND P5, PT, R12, UR8, PT ;  /* 0x000000080c007c0c */ /* 0x000fe2000bfa6270 */
[----:B------:R-:W-:Y:S01]  /*8a2b0*/  VIADD R12, R2, 0x1c7 ;  /* 0x000001c7020c7836 */ /* 0x000fe20000000000 */
[----:B------:R-:W0:Y:S02]  /*8a2c0*/  LDCU UR8, c[0x0][0x39c] ;  /* 0x00007380ff0877ac */ /* 0x000e240008000800 */
[----:B------:R-:W-:Y:S02]  /*8a2d0*/  ISETP.LT.AND P4, PT, R3, UR4, !P5 ;  /* 0x0000000403007c0c */ /* 0x000fe4000ef81270 */
[----:B-1----:R-:W-:Y:S01]  /*8a2e0*/  ISETP.GE.AND P2, PT, R12, UR6, PT ;  /* 0x000000060c007c0c */ /* 0x002fe2000bf46270 */
[----:B------:R-:W1:Y:S01]  /*8a2f0*/  LDCU UR6, c[0x0][0x39c] ;  /* 0x00007380ff0677ac */ /* 0x000e620008000800 */
[----:B------:R-:W-:-:S04]  /*8a300*/  IMAD.WIDE R8, R22, 0x2, R6 ;  /* 0x0000000216087825 */ /* 0x000fc800078e0206 */
[----:B0-----:R-:W-:Y:S01]  /*8a310*/  IMAD.WIDE R10, R22, 0x2, R4 ;  /* 0x00000002160a7825 */ /* 0x001fe200078e0204 */
[----:B------:R-:W-:Y:S01]  /*8a320*/  PRMT R13, R27, 0x7632, R13 ;  /* 0x000076321b0d7816 */ /* 0x000fe2000000000d */
[----:B------:R-:W-:Y:S04]  /*8a330*/  @P6 STG.E.U16 desc[UR58][R8.64], R27 ;  /* 0x0000001b08006986 */ /* 0x000fe8000c10153a */
[----:B------:R2:W-:Y:S04]  /*8a340*/  @P3 STG.E.U16 desc[UR58][R10.64], R13 ;  /* 0x0000000d0a003986 */ /* 0x0005e8000c10153a */
[----:B------:R-:W4:Y:S01]  /*8a350*/  LDL.LU R22, [R1+0x790] ;  /* 0x0007900001167983 */ /* 0x000f220000300800 */
[----:B--2---:R-:W-:-:S04]  /*8a360*/  IMAD.WIDE R10, R19, 0x2, R6 ;  /* 0x00000002130a7825 */ /* 0x004fc800078e0206 */
[----:B------:R-:W-:Y:S02]  /*8a370*/  IMAD.WIDE R8, R19, 0x2, R4 ;  /* 0x0000000213087825 */ /* 0x000fe400078e0204 */
[----:B------:R-:W2:Y:S04]  /*8a380*/  LDL.LU R19, [R1+0x112c] ;  /* 0x00112c0001137983 */ /* 0x000ea80000300800 */
[----:B------:R-:W2:Y:S01]  /*8a390*/  LDL.LU R23, [R1+0x7a0] ;  /* 0x0007a00001177983 */ /* 0x000ea20000300800 */
[----:B------:R-:W-:-:S03]  /*8a3a0*/  PRMT R12, R21, 0x7632, R12 ;  /* 0x00007632150c7816 */ /* 0x000fc6000000000c */
[----:B------:R0:W-:Y:S04]  /*8a3b0*/  @P4 STG.E.U16 desc[UR58][R10.64], R21 ;  /* 0x000000150a004986 */ /* 0x0001e8000c10153a */
[----:B0-----:R-:W2:Y:S01]  /*8a3c0*/  LDL.LU R21, [R1+0x1130] ;  /* 0x0011300001157983 */ /* 0x001ea20000300800 */
[----:B------:R-:W-:Y:S02]  /*8a3d0*/  ISETP.LT.AND P5, PT, R28, UR4, !P5 ;  /* 0x000000041c007c0c */ /* 0x000fe4000efa1270 */
[----:B------:R-:W-:Y:S01]  /*8a3e0*/  ISETP.LT.AND P6, PT, R3, UR4, !P2 ;  /* 0x0000000403007c0c */ /* 0x000fe2000d7c1270 */
[C---:B------:R-:W-:Y:S01]  /*8a3f0*/  VIADD R13, R2.reuse, 0x1c8 ;  /* 0x000001c8020d7836 */ /* 0x040fe20000000000 */
[----:B------:R-:W2:Y:S04]  /*8a400*/  LDL.LU R27, [R1+0x794] ;  /* 0x00079400011b7983 */ /* 0x000ea80000300800 */
[----:B------:R-:W-:Y:S01]  /*8a410*/  ISETP.GE.AND P3, PT, R13, UR7, PT ;  /* 0x000000070d007c0c */ /* 0x000fe2000bf66270 */
[----:B------:R-:W-:-:S04]  /*8a420*/  VIADD R14, R2, 0x1c9 ;  /* 0x000001c9020e7836 */ /* 0x000fc80000000000 */
[----:B------:R0:W-:Y:S01]  /*8a430*/  @P5 STG.E.U16 desc[UR58][R8.64], R12 ;  /* 0x0000000c08005986 */ /* 0x0001e2000c10153a */
[----:B------:R-:W-:Y:S01]  /*8a440*/  ISETP.LT.AND P5, PT, R3, UR4, !P3 ;  /* 0x0000000403007c0c */ /* 0x000fe2000dfa1270 */
[----:B------:R-:W1:Y:S01]  /*8a450*/  LDCU UR7, c[0x0][0x39c] ;  /* 0x00007380ff0777ac */ /* 0x000e620008000800 */
[----:B------:R-:W-:Y:S01]  /*8a460*/  ISETP.LT.AND P2, PT, R28, UR4, !P2 ;  /* 0x000000041c007c0c */ /* 0x000fe2000d741270 */
[----:B0-----:R-:W-:Y:S02]  /*8a470*/  VIADD R8, R2, 0x1ca ;  /* 0x000001ca02087836 */ /* 0x001fe40000000000 */
[----:B---3--:R-:W-:-:S05]  /*8a480*/  IMAD.WIDE R10, R26, 0x2, R6 ;  /* 0x000000021a0a7825 */ /* 0x008fca00078e0206 */
[----:B------:R4:W-:Y:S01]  /*8a490*/  @P6 STG.E.U16 desc[UR58][R10.64], R29 ;  /* 0x0000001d0a006986 */ /* 0x0009e2000c10153a */
[----:B------:R-:W-:Y:S02]  /*8a4a0*/  ISETP.LT.AND P6, PT, R28, UR4, !P3 ;  /* 0x000000041c007c0c */ /* 0x000fe4000dfc1270 */
[----:B-1----:R-:W-:Y:S01]  /*8a4b0*/  ISETP.GE.AND P3, PT, R8, UR6, PT ;  /* 0x0000000608007c0c */ /* 0x002fe2000bf66270 */
[----:B------:R-:W-:Y:S01]  /*8a4c0*/  IMAD.WIDE R8, R26, 0x2, R4 ;  /* 0x000000021a087825 */ /* 0x000fe200078e0204 */
[----:B------:R-:W-:Y:S01]  /*8a4d0*/  ISETP.GE.AND P4, PT, R14, UR8, PT ;  /* 0x000000080e007c0c */ /* 0x000fe2000bf86270 */
[----:B------:R-:W3:Y:S01]  /*8a4e0*/  LDL.LU R26, [R1+0x1134] ;  /* 0x00113400011a7983 */ /* 0x000ee20000300800 */
[----:B------:R-:W-:Y:S01]  /*8a4f0*/  PRMT R14, R29, 0x7632, R14 ;  /* 0x000076321d0e7816 */ /* 0x000fe2000000000e */
[----:B------:R-:W0:Y:S04]  /*8a500*/  LDCU UR6, c[0x0][0x39c] ;  /* 0x00007380ff0677ac */ /* 0x000e280008000800 */
[----:B------:R2:W-:Y:S01]  /*8a510*/  @P2 STG.E.U16 desc[UR58][R8.64], R14 ;  /* 0x0000000e08002986 */ /* 0x0005e2000c10153a */
[----:B----4-:R-:W-:-:S04]  /*8a520*/  IMAD.WIDE R10, R24, 0x2, R6 ;  /* 0x00000002180a7825 */ /* 0x010fc800078e0206 */
[----:B------:R-:W-:Y:S01]  /*8a530*/  IMAD.WIDE R12, R24, 0x2, R4 ;  /* 0x00000002180c7825 */ /* 0x000fe200078e0204 */
[----:B------:R-:W1:Y:S01]  /*8a540*/  LDCU UR8, c[0x0][0x39c] ;  /* 0x00007380ff0877ac */ /* 0x000e620008000800 */
[----:B------:R-:W4:Y:S01]  /*8a550*/  LDL.LU R24, [R1+0x7a4] ;  /* 0x0007a40001187983 */ /* 0x000f220000300800 */
[----:B------:R-:W-:Y:S02]  /*8a560*/  ISETP.LT.AND P2, PT, R3, UR4, !P4 ;  /* 0x0000000403007c0c */ /* 0x000fe4000e741270 */
[----:B------:R-:W-:Y:S01]  /*8a570*/  ISETP.LT.AND P4, PT, R28, UR4, !P4 ;  /* 0x000000041c007c0c */ /* 0x000fe2000e781270 */
[----:B------:R0:W-:Y:S01]  /*8a580*/  @P5 STG.E.U16 desc[UR58][R10.64], R22 ;  /* 0x000000160a005986 */ /* 0x0001e2000c10153a */
[----:B------:R-:W-:-:S05]  /*8a590*/  PRMT R15, R22, 0x7632, R15 ;  /* 0x00007632160f7816 */ /* 0x000fca000000000f */
[----:B------:R-:W-:Y:S01]  /*8a5a0*/  @P6 STG.E.U16 desc[UR58][R12.64], R15 ;  /* 0x0000000f0c006986 */ /* 0x000fe2000c10153a */
[----:B--2---:R-:W-:-:S04]  /*8a5b0*/  IMAD.WIDE R8, R19, 0x2, R6 ;  /* 0x0000000213087825 */ /* 0x004fc800078e0206 */
[----:B0-----:R-:W-:Y:S02]  /*8a5c0*/  IMAD.WIDE R10, R19, 0x2, R4 ;  /* 0x00000002130a7825 */ /* 0x001fe400078e0204 */
[----:B------:R-:W2:Y:S04]  /*8a5d0*/  LDL.LU R19, [R1+0x1138] ;  /* 0x0011380001137983 */ /* 0x000ea80000300800 */
[----:B------:R-:W2:Y:S01]  /*8a5e0*/  LDL.LU R22, [R1+0x798] ;  /* 0x0007980001167983 */ /* 0x000ea20000300800 */
[----:B------:R-:W-:-:S03]  /*8a5f0*/  PRMT R14, R23, 0x7632, R14 ;  /* 0x00007632170e7816 */ /* 0x000fc6000000000e */
[----:B------:R0:W-:Y:S04]  /*8a600*/  @P2 STG.E.U16 desc[UR58][R8.64], R23 ;  /* 0x0000001708002986 */ /* 0x0001e8000c10153a */
[----:B------:R1:W-:Y:S01]  /*8a610*/  @P4 STG.E.U16 desc[UR58][R10.64], R14 ;  /* 0x0000000e0a004986 */ /* 0x0003e2000c10153a */
[----:B0-----:R-:W-:-:S04]  /*8a620*/  IMAD.WIDE R8, R21, 0x2, R6 ;  /* 0x0000000215087825 */ /* 0x001fc800078e0206 */
[----:B-1----:R-:W-:Y:S02]  /*8a630*/  IMAD.WIDE R10, R21, 0x2, R4 ;  /* 0x00000002150a7825 */ /* 0x002fe400078e0204 */
[----:B------:R-:W2:Y:S01]  /*8a640*/  LDL.LU R21, [R1+0x113c] ;  /* 0x00113c0001157983 */ /* 0x000ea20000300800 */
[----:B------:R-:W-:Y:S01]  /*8a650*/  ISETP.LT.AND P5, PT, R3, UR4, !P3 ;  /* 0x0000000403007c0c */ /* 0x000fe2000dfa1270 */
[----:B------:R-:W-:Y:S01]  /*8a660*/  VIADD R13, R2, 0x1cb ;  /* 0x000001cb020d7836 */ /* 0x000fe20000000000 */
[----:B------:R-:W-:Y:S01]  /*8a670*/  ISETP.LT.AND P6, PT, R28, UR4, !P3 ;  /* 0x000000041c007c0c */ /* 0x000fe2000dfc1270 */
[----:B------:R-:W-:Y:S01]  /*8a680*/  VIADD R12, R2, 0x1cc ;  /* 0x000001cc020c7836 */ /* 0x000fe20000000000 */
[----:B------:R-:W2:Y:S02]  /*8a690*/  LDL.LU R29, [R1+0x7a8] ;  /* 0x0007a800011d7983 */ /* 0x000ea40000300800 */
[----:B------:R-:W-:Y:S01]  /*8a6a0*/  ISETP.GE.AND P3, PT, R13, UR6, PT ;  /* 0x000000060d007c0c */ /* 0x000fe2000bf66270 */
[----:B------:R-:W0:Y:S01]  /*8a6b0*/  LDCU UR6, c[0x0][0x39c] ;  /* 0x00007380ff0677ac */ /* 0x000e220008000800 */
[----:B------:R-:W-:Y:S01]  /*8a6c0*/  ISETP.GE.AND P2, PT, R12, UR7, PT ;  /* 0x000000070c007c0c */ /* 0x000fe2000bf46270 */
[----:B------:R-:W2:Y:S01]  /*8a6d0*/  LDL.LU R23, [R1+0x79c] ;  /* 0x00079c0001177983 */ /* 0x000ea20000300800 */
[----:B------:R-:W-:Y:S01]  /*8a6e0*/  PRMT R12, R27, 0x7632, R12 ;  /* 0x000076321b0c7816 */ /* 0x000fe2000000000c */
[----:B------:R-:W1:Y:S01]  /*8a6f0*/  LDCU UR7, c[0x0][0x39c] ;  /* 0x00007380ff0777ac */ /* 0x000e620008000800 */
[----:B------:R-:W-:Y:S01]  /*8a700*/  ISETP.LT.AND P4, PT, R3, UR4, !P3 ;  /* 0x0000000403007c0c */ /* 0x000fe2000df81270 */
[----:B------:R3:W-:Y:S01]  /*8a710*/  @P5 STG.E.U16 desc[UR58][R8.64], R27 ;  /* 0x0000001b08005986 */ /* 0x0007e2000c10153a */
[----:B------:R-:W-:-:S03]  /*8a720*/  ISETP.LT.AND P3, PT, R28, UR4, !P3 ;  /* 0x000000041c007c0c */ /* 0x000fc6000df61270 */
[----:B------:R0:W-:Y:S01]  /*8a730*/  @P6 STG.E.U16 desc[UR58][R10.64], R12 ;  /* 0x0000000c0a006986 */ /* 0x0001e2000c10153a */
[----:B---3--:R-:W-:-:S04]  /*8a740*/  IMAD.WIDE R8, R26, 0x2, R6 ;  /* 0x000000021a087825 */ /* 0x008fc800078e0206 */
[----:B0-----:R-:W-:Y:S02]  /*8a750*/  IMAD.WIDE R10, R26, 0x2, R4 ;  /* 0x000000021a0a7825 */ /* 0x001fe400078e0204 */
[----:B------:R-:W3:Y:S01]  /*8a760*/  LDL.LU R26, [R1+0x1140] ;  /* 0x00114000011a7983 */ /* 0x000ee20000300800 */
[----:B----4-:R-:W-:-:S03]  /*8a770*/  PRMT R13, R24, 0x7632, R13 ;  /* 0x00007632180d7816 */ /* 0x010fc6000000000d */
[----:B------:R0:W-:Y:S04]  /*8a780*/  @P4 STG.E.U16 desc[UR58][R8.64], R24 ;  /* 0x0000001808004986 */ /* 0x0001e8000c10153a */
[----:B------:R4:W-:Y:S04]  /*8a790*/  @P3 STG.E.U16 desc[UR58][R10.64], R13 ;  /* 0x0000000d0a003986 */ /* 0x0009e8000c10153a */
[----:B0-----:R-:W3:Y:S01]  /*8a7a0*/  LDL.LU R24, [R1+0x1144] ;  /* 0x0011440001187983 */ /* 0x001ee20000300800 */
[----:B------:R-:W-:Y:S02]  /*8a7b0*/  ISETP.LT.AND P6, PT, R3, UR4, !P2 ;  /* 0x0000000403007c0c */ /* 0x000fe4000d7c1270 */
[----:B------:R-:W-:Y:S01]  /*8a7c0*/  ISETP.LT.AND P2, PT, R28, UR4, !P2 ;  /* 0x000000041c007c0c */ /* 0x000fe2000d741270 */
[----:B--2---:R-:W-:-:S04]  /*8a7d0*/  IMAD.WIDE R8, R19, 0x2, R6 ;  /* 0x0000000213087825 */ /* 0x004fc800078e0206 */
[----:B----4-:R-:W-:Y:S02]  /*8a7e0*/  IMAD.WIDE R10, R19, 0x2, R4 ;  /* 0x00000002130a7825 */ /* 0x010fe400078e0204 */
[----:B------:R-:W2:Y:S04]  /*8a7f0*/  LDL.LU R19, [R1+0x7ac] ;  /* 0x0007ac0001137983 */ /* 0x000ea80000300800 */
[----:B------:R-:W4:Y:S01]  /*8a800*/  LDL.LU R27, [R1+0x1148] ;  /* 0x00114800011b7983 */ /* 0x000f220000300800 */
[----:B------:R-:W-:-:S03]  /*8a810*/  PRMT R13, R22, 0x7632, R13 ;  /* 0x00007632160d7816 */ /* 0x000fc6000000000d */
[----:B------:R0:W-:Y:S04]  /*8a820*/  @P6 STG.E.U16 desc[UR58][R8.64], R22 ;  /* 0x0000001608006986 */ /* 0x0001e8000c10153a */
[----:B0-----:R-:W4:Y:S01]  /*8a830*/  LDL.LU R22, [R1+0x7b0] ;  /* 0x0007b00001167983 */ /* 0x001f220000300800 */
[----:B------:R-:W-:-:S03]  /*8a840*/  IMAD.WIDE R8, R21, 0x2, R4 ;  /* 0x0000000215087825 */ /* 0x000fc600078e0204 */
[----:B------:R0:W-:Y:S02]  /*8a850*/  @P2 STG.E.U16 desc[UR58][R10.64], R13 ;  /* 0x0000000d0a002986 */ /* 0x0001e4000c10153a */
[----:B0-----:R-:W-:Y:S02]  /*8a860*/  IMAD.WIDE R10, R21, 0x2, R6 ;  /* 0x00000002150a7825 */ /* 0x001fe400078e0206 */
[----:B------:R-:W4:Y:S02]  /*8a870*/  LDL.LU R21, [R1+0x114c] ;  /* 0x00114c0001157983 */ /* 0x000f240000300800 */
[----:B------:R-:W-:-:S05]  /*8a880*/  VIADD R12, R2, 0x1cd ;  /* 0x000001cd020c7836 */ /* 0x000fca0000000000 */
[----:B------:R-:W-:Y:S01]  /*8a890*/  ISETP.GE.AND P5, PT, R12, UR8, PT ;  /* 0x000000080c007c0c */ /* 0x000fe2000bfa6270 */
[----:B------:R-:W-:Y:S01]  /*8a8a0*/  VIADD R12, R2, 0x1ce ;  /* 0x000001ce020c7836 */ /* 0x000fe20000000000 */
[----:B------:R-:W0:Y:S02]  /*8a8b0*/  LDCU UR8, c[0x0][0x39c] ;  /* 0x00007380ff0877ac */ /* 0x000e240008000800 */
[----:B------:R-:W-:Y:S02]  /*8a8c0*/  ISETP.LT.AND P4, PT, R3, UR4, !P5 ;  /* 0x0000000403007c0c */ /* 0x000fe4000ef81270 */
[----:B------:R-:W-:Y:S02]  /*8a8d0*/  ISETP.LT.AND P5, PT, R28, UR4, !P5 ;  /* 0x000000041c007c0c */ /* 0x000fe4000efa1270 */
[----:B------:R-:W-:Y:S01]  /*8a8e0*/  ISETP.GE.AND P3, PT, R12, UR6, PT ;  /* 0x000000060c007c0c */ /* 0x000fe2000bf66270 */
[----:B------:R-:W0:Y:S01]  /*8a8f0*/  LDCU UR6, c[0x0][0x39c] ;  /* 0x00007380ff0677ac */ /* 0x000e220008000800 */
[----:B------:R-:W-:-:S02]  /*8a900*/  VIADD R13, R2, 0x1cf ;  /* 0x000001cf020d7836 */ /* 0x000fc40000000000 */
[----:B------:R-:W-:Y:S02]  /*8a910*/  ISETP.LT.AND P6, PT, R3, UR4, !P3 ;  /* 0x0000000403007c0c */ /* 0x000fe4000dfc1270 */
[----:B------:R-:W-:Y:S02]  /*8a920*/  PRMT R12, R29, 0x7632, R12 ;  /* 0x000076321d0c7816 */ /* 0x000fe4000000000c */
[----:B-1----:R-:W-:Y:S01]  /*8a930*/  ISETP.GE.AND P2, PT, R13, UR7, PT ;  /* 0x000000070d007c0c */ /* 0x002fe2000bf46270 */
[----:B------:R3:W-:Y:S01]  /*8a940*/  @P4 STG.E.U16 desc[UR58][R10.64], R29 ;  /* 0x0000001d0a004986 */ /* 0x0007e2000c10153a */
[----:B------:R-:W-:Y:S01]  /*8a950*/  ISETP.LT.AND P3, PT, R28, UR4, !P3 ;  /* 0x000000041c007c0c */ /* 0x000fe2000df61270 */
[----:B------:R-:W-:Y:S01]  /*8a960*/  VIADD R14, R2, 0x1d0 ;  /* 0x000001d0020e7836 */ /* 0x000fe20000000000 */
[----:B------:R-:W1:Y:S01]  /*8a970*/  LDCU UR7, c[0x0][0x39c] ;  /* 0x00007380ff0777ac */ /* 0x000e620008000800 */
[----:B------:R0:W-:Y:S01]  /*8a980*/  @P5 STG.E.U16 desc[UR58][R8.64], R12 ;  /* 0x0000000c08005986 */ /* 0x0001e2000c10153a */
[----:B------:R-:W-:Y:S01]  /*8a990*/  ISETP.LT.AND P5, PT, R3, UR4, !P2 ;  /* 0x0000000403007c0c */ /* 0x000fe2000d7a1270 */
[----:B---3--:R-:W-:-:S04]  /*8a9a0*/  IMAD.WIDE R10, R26, 0x2, R6 ;  /* 0x000000021a0a7825 */ /* 0x008fc800078e0206 */
[----:B0-----:R-:W-:Y:S01]  /*8a9b0*/  VIADD R8, R2, 0x1d1 ;  /* 0x000001d102087836 */ /* 0x001fe20000000000 */
[----:B------:R0:W-:Y:S01]  /*8a9c0*/  @P6 STG.E.U16 desc[UR58][R10.64], R23 ;  /* 0x000000170a006986 */ /* 0x0001e2000c10153a */
[----:B------:R-:W-:Y:S02]  /*8a9d0*/  ISETP.LT.AND P6, PT, R28, UR4, !P2 ;  /* 0x000000041c007c0c */ /* 0x000fe4000d7c1270 */
[----:B------:R-:W-:Y:S01]  /*8a9e0*/  ISETP.GE.AND P4, PT, R14, UR8, PT ;  /* 0x000000080e007c0c */ /* 0x000fe2000bf86270 */
[----:B------:R-:W3:Y:S01]  /*8a9f0*/  LDCU UR8, c[0x0][0x39c] ;  /* 0x00007380ff0877ac */ /* 0x000ee20008000800 */
[----:B------:R-:W-:Y:S01]  /*8aa00*/  ISETP.GE.AND P2, PT, R8, UR6, PT ;  /* 0x0000000608007c0c */ /* 0x000fe2000bf46270 */
[----:B------:R-:W-:Y:S01]  /*8aa10*/  IMAD.WIDE R8, R26, 0x2, R4 ;  /* 0x000000021a087825 */ /* 0x000fe200078e0204 */
[----:B------:R-:W-:Y:S01]  /*8aa20*/  PRMT R14, R23, 0x7632, R14 ;  /* 0x00007632170e7816 */ /* 0x000fe2000000000e */
[----:B------:R-:W3:Y:S01]  /*8aa30*/  LDL.LU R26, [R1+0x770] ;  /* 0x00077000011a7983 */ /* 0x000ee20000300800 */
[----:B------:R-:W1:Y:S01]  /*8aa40*/  LDCU UR6, c[0x0][0x39c] ;  /* 0x00007380ff0677ac */ /* 0x000e620008000800 */
[----:B0-----:R-:W-:-:S02]  /*8aa50*/  IMAD.WIDE R10, R24, 0x2, R6 ;  /* 0x00000002180a7825 */ /* 0x001fc400078e0206 */
[----:B------:R-:W-:Y:S01]  /*8aa60*/  @P3 STG.E.U16 desc[UR58][R8.64], R14 ;  /* 0x0000000e08003986 */ /* 0x000fe2000c10153a */
[----:B------:R-:W-:Y:S01]  /*8aa70*/  ISETP.LT.AND P3, PT, R3, UR4, !P4 ;  /* 0x0000000403007c0c */ /* 0x000fe2000e761270 */
[----:B------:R-:W-:Y:S01]  /*8aa80*/  IMAD.WIDE R12, R24, 0x2, R4 ;  /* 0x00000002180c7825 */ /* 0x000fe200078e0204 */
[----:B------:R-:W-:Y:S02]  /*8aa90*/  ISETP.LT.AND P4, PT, R28, UR4, !P4 ;  /* 0x000000041c007c0c */ /* 0x000fe4000e781270 */
[----:B--2---:R-:W-:Y:S01]  /*8aaa0*/  PRMT R15, R19, 0x7632, R15 ;  /* 0x00007632130f7816 */ /* 0x004fe2000000000f */
[----:B------:R0:W-:Y:S04]  /*8aab0*/  @P5 STG.E.U16 desc[UR58][R10.64], R19 ;  /* 0x000000130a005986 */ /* 0x0001e8000c10153a */
[----:B0-----:R-:W2:Y:S04]  /*8aac0*/  LDL.LU R19, [R1+0x1150] ;  /* 0x0011500001137983 */ /* 0x001ea80000300800 */
[----:B------:R-:W2:Y:S01]  /*8aad0*/  LDL.LU R23, [R1+0x7b4] ;  /* 0x0007b40001177983 */ /* 0x000ea20000300800 */
[----:B----4-:R-:W-:-:S03]  /*8aae0*/  IMAD.WIDE R8, R27, 0x2, R6 ;  /* 0x000000021b087825 */ /* 0x010fc600078e0206 */
[----:B------:R-:W4:Y:S01]  /*8aaf0*/  LDL.LU R24, [R1+0x1154] ;  /* 0x0011540001187983 */ /* 0x000f220000300800 */
[----:B------:R-:W-:Y:S01]  /*8ab00*/  IMAD.WIDE R10, R27, 0x2, R4 ;  /* 0x000000021b0a7825 */ /* 0x000fe200078e0204 */
[----:B------:R-:W-:Y:S02]  /*8ab10*/  PRMT R14, R22, 0x7632, R14 ;  /* 0x00007632160e7816 */ /* 0x000fe4000000000e */
[----:B------:R-:W-:Y:S04]  /*8ab20*/  @P6 STG.E.U16 desc[UR58][R12.64], R15 ;  /* 0x0000000f0c006986 */ /* 0x000fe8000c10153a */
[----:B------:R-:W4:Y:S04]  /*8ab30*/  LDL.LU R27, [R1+0x774] ;  /* 0x00077400011b7983 */ /* 0x000f280000300800 */
[----:B------:R0:W-:Y:S04]  /*8ab40*/  @P3 STG.E.U16 desc[UR58][R8.64], R22 ;  /* 0x0000001608003986 */ /* 0x0001e8000c10153a */
[----:B0-----:R-:W4:Y:S01]  /*8ab50*/  LDL.LU R22, [R1+0x1158] ;  /* 0x0011580001167983 */ /* 0x001f220000300800 */
[----:B------:R-:W-:-:S03]  /*8ab60*/  IMAD.WIDE R8, R21, 0x2, R6 ;  /* 0x0000000215087825 */ /* 0x000fc600078e0206 */
[----:B------:R0:W-:Y:S02]  /*8ab70*/  @P4 STG.E.U16 desc[UR58][R10.64], R14 ;  /* 0x0000000e0a004986 */ /* 0x0001e4000c10153a */
[----:B0-----:R-:W-:Y:S02]  /*8ab80*/  IMAD.WIDE R10, R21, 0x2, R4 ;  /* 0x00000002150a7825 */ /* 0x001fe400078e0204 */
[----:B------:R-:W4:Y:S01]  /*8ab90*/  LDL.LU R21, [R1+0x7b8] ;  /* 0x0007b80001157983 */ /* 0x000f220000300800 */
[----:B------:R-:W-:Y:S02]  /*8aba0*/  ISETP.LT.AND P6, PT, R3, UR4, !P2 ;  /* 0x0000000403007c0c */ /* 0x000fe4000d7c1270 */
[----:B------:R-:W-:Y:S01]  /*8abb0*/  ISETP.LT.AND P2, PT, R28, UR4, !P2 ;  /* 0x000000041c007c0c */ /* 0x000fe2000d741270 */
[C---:B------:R-:W-:Y:S02]  /*8abc0*/  VIADD R12, R2.reuse, 0x1d3 ;  /* 0x000001d3020c7836 */ /* 0x040fe40000000000 */
[----:B------:R-:W-:-:S03]  /*8abd0*/  VIADD R13, R2, 0x1d2 ;  /* 0x000001d2020d7836 */ /* 0x000fc60000000000 */
[----:B-1----:R-:W-:Y:S01]  /*8abe0*/  ISETP.GE.AND P3, PT, R12, UR7, PT ;  /* 0x000000070c007c0c */ /* 0x002fe2000bf66270 */
[----:B------:R-:W-:Y:S01]  /*8abf0*/  VIADD R14, R2, 0x1d5 ;  /* 0x000001d5020e7836 */ /* 0x000fe20000000000 */
[----:B------:R-:W-:Y:S02]  /*8ac00*/  ISETP.GE.AND P5, PT, R13, UR6, PT ;  /* 0x000000060d007c0c */ /* 0x000fe4000bfa6270 */
[----:B---3--:R-:W-:Y:S01]  /*8ac10*/  PRMT R12, R26, 0x7632, R12 ;  /* 0x000076321a0c7816 */ /* 0x008fe2000000000c */
[----:B------:R2:W-:Y:S01]  /*8ac20*/  @P6 STG.E.U16 desc[UR58][R8.64], R26 ;  /* 0x0000001a08006986 */ /* 0x0005e2000c10153a */
[----:B------:R-:W-:Y:S01]  /*8ac30*/  ISETP.LT.AND P4, PT, R3, UR4, !P5 ;  /* 0x0000000403007c0c */ /* 0x000fe2000ef81270 */
[----:B------:R-:W-:Y:S01]  /*8ac40*/  VIADD R13, R2, 0x1d4 ;  /* 0x000001d4020d7836 */ /* 0x000fe20000000000 */
[----:B------:R-:W0:Y:S01]  /*8ac50*/  LDCU UR6, c[0x0][0x39c] ;  /* 0x00007380ff0677ac */ /* 0x000e220008000800 */
[----:B------:R1:W-:Y:S01]  /*8ac60*/  @P2 STG.E.U16 desc[UR58][R10.64], R12 ;  /* 0x0000000c0a002986 */ /* 0x0003e2000c10153a */
[----:B------:R-:W-:-:S02]  /*8ac70*/  ISETP.LT.AND P5, PT, R28, UR4, !P5 ;  /* 0x000000041c007c0c */ /* 0x000fc4000efa1270 */
[----:B------:R-:W-:Y:S01]  /*8ac80*/  ISETP.LT.AND P6, PT, R3, UR4, !P3 ;  /* 0x0000000403007c0c */ /* 0x000fe2000dfc1270 */
[----:B------:R-:W-:Y:S01]  /*8ac90*/  VIADD R16, R2, 0x1db ;  /* 0x000001db02107836 */ /* 0x000fe20000000000 */
[----:B------:R-:W-:Y:S01]  /*8aca0*/  ISETP.GE.AND P2, PT, R13, UR8, PT ;  /* 0x000000080d007c0c */ /* 0x000fe2000bf46270 */
[----:B------:R-:W3:Y:S01]  /*8acb0*/  LDCU UR7, c[0x0][0x39c] ;  /* 0x00007380ff0777ac */ /* 0x000ee20008000800 */
[----:B------:R-:W-:Y:S02]  /*8acc0*/  ISETP.LT.AND P3, PT, R28, UR4, !P3 ;  /* 0x000000041c007c0c */ /* 0x000fe4000df61270 */
[----:B------:R-:W-:Y:S01]  /*8acd0*/  ISETP.GE.AND P0, PT, R16, UR5, PT ;  /* 0x0000000510007c0c */ /* 0x000fe2000bf06270 */
[----:B------:R-:W0:Y:S01]  /*8ace0*/  LDCU UR8, c[0x0][0x39c] ;  /* 0x00007380ff0877ac */ /* 0x000e220008000800 */
[----:B--2---:R-:W-:-:S04]  /*8acf0*/  IMAD.WIDE R8, R19, 0x2, R6 ;  /* 0x0000000213087825 */ /* 0x004fc800078e0206 */
[----:B-1----:R-:W-:Y:S02]  /*8ad00*/  IMAD.WIDE R10, R19, 0x2, R4 ;  /* 0x00000002130a7825 */ /* 0x002fe400078e0204 */
[----:B------:R-:W2:Y:S04]  /*8ad10*/  LDL.LU R19, [R1+0x115c] ;  /* 0x00115c0001137983 */ /* 0x000ea80000300800 */
[----:B------:R-:W2:Y:S04]  /*8ad20*/  LDL.LU R29, [R1+0x778] ;  /* 0x00077800011d7983 */ /* 0x000ea80000300800 */
[----:B------:R-:W2:Y:S01]  /*8ad30*/  LDL.LU R26, [R1+0x1160] ;  /* 0x00116000011a7983 */ /* 0x000ea20000300800 */
[----:B------:R-:W-:-:S03]  /*8ad40*/  PRMT R15, R23, 0x7632, R15 ;  /* 0x00007632170f7816 */ /* 0x000fc6000000000f */
[----:B------:R1:W-:Y:S04]  /*8ad50*/  @P4 STG.E.U16 desc[UR58][R8.64], R23 ;  /* 0x0000001708004986 */ /* 0x0003e8000c10153a */
[----:B-1----:R-:W2:Y:S01]  /*8ad60*/  LDL.LU R23, [R1+0x7bc] ;  /* 0x0007bc0001177983 */ /* 0x002ea20000300800 */
[----:B----4-:R-:W-:-:S04]  /*8ad70*/  IMAD.WIDE R12, R24, 0x2, R6 ;  /* 0x00000002180c7825 */ /* 0x010fc800078e0206 */
[----:B------:R-:W-:Y:S02]  /*8ad80*/  IMAD.WIDE R8, R24, 0x2, R4 ;  /* 0x0000000218087825 */ /* 0x000fe400078e0204 */
[----:B------:R-:W4:Y:S04]  /*8ad90*/  LDL.LU R24, [R1+0x1164] ;  /* 0x0011640001187983 */ /* 0x000f280000300800 */
[----:B------:R1:W-:Y:S01]  /*8ada0*/  @P5 STG.E.U16 desc[UR58][R10.64], R15 ;  /* 0x0000000f0a005986 */ /* 0x0003e2000c10153a */
[----:B------:R-:W-:-:S03]  /*8adb0*/  ISETP.LT.AND P5, PT, R3, UR4, !P2 ;  /* 0x0000000403007c0c */ /* 0x000fc6000d7a1270 */
[----:B------:R3:W-:Y:S01]  /*8adc0*/  @P6 STG.E.U16 desc[UR58][R12.64], R27 ;  /* 0x0000001b0c006986 */ /* 0x0007e2000c10153a */
[----:B0-----:R-:W-:Y:S01]  /*8add0*/  ISETP.GE.AND P4, PT, R14, UR6, PT ;  /* 0x000000060e007c0c */ /* 0x001fe2000bf86270 */
[----:B------:R-:W0:Y:S01]  /*8ade0*/  LDCU UR6, c[0x0][0x39c] ;  /* 0x00007380ff0677ac */ /* 0x000e220008000800 */
[----:B-1----:R-:W-:-:S04]  /*8adf0*/  IMAD.WIDE R10, R22, 0x2, R6 ;  /* 0x00000002160a7825 */ /* 0x002fc800078e0206 */
[----:B---3--:R-:W-:Y:S02]  /*8ae00*/  IMAD.WIDE R12, R22, 0x2, R4 ;  /* 0x00000002160c7825 */ /* 0x008fe400078e0204 */
[----:B------:R-:W3:Y:S01]  /*8ae10*/  LDL.LU R22, [R1+0x77c] ;  /* 0x00077c0001167983 */ /* 0x000ee20000300800 */
[----:B------:R-:W-:Y:S02]  /*8ae20*/  PRMT R14, R27, 0x7632, R14 ;  /* 0x000076321b0e7816 */ /* 0x000fe4000000000e */
[----:B------:R-:W-:-:S03]  /*8ae30*/  PRMT R16, R21, 0x7632, R16 ;  /* 0x0000763215107816 */ /* 0x000fc60000000010 */
[----:B------:R-:W-:Y:S04]  /*8ae40*/  @P3 STG.E.U16 desc[UR58][R8.64], R14 ;  /* 0x0000000e08003986 */ /* 0x000fe8000c10153a */
[----:B------:R1:W-:Y:S04]  /*8ae50*/  @P5 STG.E.U16 desc[UR58][R10.64], R21 ;  /* 0x000000150a005986 */ /* 0x0003e8000c10153a */
[----:B-1----:R-:W3:Y:S01]  /*8ae60*/  LDL.LU R21, [R1+0x1168] ;  /* 0x0011680001157983 */ /* 0x002ee20000300800 */
[----:B------:R-:W-:Y:S01]  /*8ae70*/  VIADD R15, R2, 0x1d6 ;  /* 0x000001d6020f7836 */ /* 0x000fe20000000000 */
[----:B------:R-:W-:-:S02]  /*8ae80*/  ISETP.LT.AND P2, PT, R28, UR4, !P2 ;  /* 0x000000041c007c0c */ /* 0x000fc4000d741270 */
[----:B------:R-:W-:Y:S01]  /*8ae90*/  ISETP.LT.AND P6, PT, R3, UR4, !P4 ;  /* 0x0000000403007c0c */ /* 0x000fe2000e7c1270 */
[----:B------:R-:W3:Y:S01]  /*8aea0*/  LDL.LU R27, [R1+0x7c0] ;  /* 0x0007c000011b7983 */ /* 0x000ee20000300800 */
[----:B------:R-:W-:Y:S01]  /*8aeb0*/  ISETP.GE.AND P3, PT, R15, UR7, PT ;  /* 0x000000070f007c0c */ /* 0x000fe2000bf66270 */
[----:B------:R-:W1:Y:S01]  /*8aec0*/  LDCU UR7, c[0x0][0x39c] ;  /* 0x00007380ff0777ac */ /* 0x000e620008000800 */
[----:B------:R-:W-:Y:S02]  /*8aed0*/  ISETP.LT.AND P4, PT, R28, UR4, !P4 ;  /* 0x000000041c007c0c */ /* 0x000fe4000e781270 */
[----:B------:R-:W-:-:S05]  /*8aee0*/  ISETP.LT.AND P5, PT, R3, UR4, !P3 ;  /* 0x0000000403007c0c */ /* 0x000fca000dfa1270 */
[----:B------:R0:W-:Y:S01]  /*8aef0*/  @P2 STG.E.U16 desc[UR58][R12.64], R16 ;  /* 0x000000100c002986 */ /* 0x0001e2000c10153a */
[----:B------:R-:W-:Y:S01]  /*8af00*/  ISETP.LT.AND P3, PT, R28, UR4, !P3 ;  /* 0x000000041c007c0c */ /* 0x000fe2000df61270 */
[----:B0-----:R-:W-:-:S05]  /*8af10*/  VIADD R13, R2, 0x1d7 ;  /* 0x000001d7020d7836 */ /* 0x001fca0000000000 */
[----:B------:R-:W-:Y:S01]  /*8af20*/  ISETP.GE.AND P2, PT, R13, UR6, PT ;  /* 0x000000060d007c0c */ /* 0x000fe2000bf46270 */
[----:B------:R-:W-:Y:S01]  /*8af30*/  VIADD R12, R2, 0x1d8 ;  /* 0x000001d8020c7836 */ /* 0x000fe20000000000 */
[----:B------:R-:W0:Y:S01]  /*8af40*/  LDCU UR6, c[0x0][0x39c] ;  /* 0x00007380ff0677ac */ /* 0x000e220008000800 */
[----:B--2---:R-:W-:-:S04]  /*8af50*/  IMAD.WIDE R8, R19, 0x2, R6 ;  /* 0x0000000213087825 */ /* 0x004fc800078e0206 */
[----:B------:R-:W-:Y:S01]  /*8af60*/  IMAD.WIDE R10, R19, 0x2, R4 ;  /* 0x00000002130a7825 */ /* 0x000fe200078e0204 */
[----:B------:R-:W-:Y:S01]  /*8af70*/  PRMT R14, R29, 0x7632, R14 ;  /* 0x000076321d0e7816 */ /* 0x000fe2000000000e */
[----:B------:R2:W-:Y:S04]  /*8af80*/  @P6 STG.E.U16 desc[UR58][R8.64], R29 ;  /* 0x0000001d08006986 */ /* 0x0005e8000c10153a */
[----:B------:R-:W3:Y:S04]  /*8af90*/  LDL.LU R19, [R1+0x116c] ;  /* 0x00116c0001137983 */ /* 0x000ee80000300800 */
[----:B------:R0:W-:Y:S01]  /*8afa0*/  @P4 STG.E.U16 desc[UR58][R10.64], R14 ;  /* 0x0000000e0a004986 */ /* 0x0001e2000c10153a */
[----:B--2---:R-:W-:-:S03]  /*8afb0*/  IMAD.WIDE R8, R26, 0x2, R6 ;  /* 0x000000021a087825 */ /* 0x004fc600078e0206 */
[----:B------:R-:W2:Y:S04]  /*8afc0*/  LDL.LU R29, [R1+0x7e0] ;  /* 0x0007e000011d7983 */ /* 0x000ea80000300800 */
[----:B------:R1:W-:Y:S01]  /*8afd0*/  @P5 STG.E.U16 desc[UR58][R8.64], R23 ;  /* 0x0000001708005986 */ /* 0x0003e2000c10153a */
[----:B0-----:R-:W-:Y:S01]  /*8afe0*/  PRMT R14, R23, 0x7632, R14 ;  /* 0x00007632170e7816 */ /* 0x001fe2000000000e */
[----:B-1----:R-:W-:Y:S02]  /*8aff0*/  IMAD.WIDE R8, R26, 0x2, R4 ;  /* 0x000000021a087825 */ /* 0x002fe400078e0204 */
[----:B------:R-:W2:Y:S04]  /*8b000*/  LDL.LU R26, [R1+0x1170] ;  /* 0x00117000011a7983 */ /* 0x000ea80000300800 */
[----:B------:R-:W2:Y:S01]  /*8b010*/  LDL.LU R23, [R1+0x7c4] ;  /* 0x0007c40001177983 */ /* 0x000ea20000300800 */
[----:B------:R-:W-:Y:S01]  /*8b020*/  ISETP.LT.AND P4, PT, R3, UR4, !P2 ;  /* 0x0000000403007c0c */ /* 0x000fe2000d781270 */
[----:B----4-:R-:W-:Y:S01]  /*8b030*/  IMAD.WIDE R10, R24, 0x2, R6 ;  /* 0x00000002180a7825 */ /* 0x010fe200078e0206 */
[----:B------:R-:W-:-:S03]  /*8b040*/  ISETP.GE.AND P6, PT, R12, UR8, PT ;  /* 0x000000080c007c0c */ /* 0x000fc6000bfc6270 */
[----:B------:R-:W-:Y:S02]  /*8b050*/  IMAD.WIDE R12, R24, 0x2, R4 ;  /* 0x00000002180c7825 */ /* 0x000fe400078e0204 */
[----:B------:R-:W4:Y:S01]  /*8b060*/  LDL.LU R24, [R1+0x1174] ;  /* 0x0011740001187983 */ /* 0x000f220000300800 */
[----:B---3--:R-:W-:-:S03]  /*8b070*/  PRMT R16, R22, 0x7632, R16 ;  /* 0x0000763216107816 */ /* 0x008fc60000000010 */
[----:B------:R-:W-:Y:S04]  /*8b080*/  @P3 STG.E.U16 desc[UR58][R8.64], R14 ;  /* 0x0000000e08003986 */ /* 0x000fe8000c10153a */
[----:B------:R0:W-:Y:S04]  /*8b090*/  @P4 STG.E.U16 desc[UR58][R10.64], R22 ;  /* 0x000000160a004986 */ /* 0x0001e8000c10153a */
[----:B0-----:R-:W3:Y:S01]  /*8b0a0*/  LDL.LU R22, [R1+0x7e4] ;  /* 0x0007e40001167983 */ /* 0x001ee20000300800 */
[----:B------:R-:W-:-:S04]  /*8b0b0*/  IMAD.WIDE R8, R21, 0x2, R6 ;  /* 0x0000000215087825 */ /* 0x000fc800078e0206 */
[----:B------:R-:W-:Y:S02]  /*8b0c0*/  IMAD.WIDE R10, R21, 0x2, R4 ;  /* 0x00000002150a7825 */ /* 0x000fe400078e0204 */
[----:B------:R-:W3:Y:S01]  /*8b0d0*/  LDL.LU R21, [R1+0x1178] ;  /* 0x0011780001157983 */ /* 0x000ee20000300800 */
[----:B------:R-:W-:Y:S01]  /*8b0e0*/  ISETP.LT.AND P2, PT, R28, UR4, !P2 ;  /* 0x000000041c007c0c */ /* 0x000fe2000d741270 */
[----:B------:R-:W-:Y:S01]  /*8b0f0*/  VIADD R15, R2, 0x1d9 ;  /* 0x000001d9020f7836 */ /* 0x000fe20000000000 */
[----:B------:R-:W-:Y:S02]  /*8b100*/  ISETP.LT.AND P5, PT, R3, UR4, !P6 ;  /* 0x0000000403007c0c */ /* 0x000fe4000f7a1270 */
[----:B------:R-:W-:Y:S02]  /*8b110*/  ISETP.LT.AND P6, PT, R28, UR4, !P6 ;  /* 0x000000041c007c0c */ /* 0x000fe4000f7c1270 */
[----:B------:R-:W-:-:S07]  /*8b120*/  ISETP.GE.AND P3, PT, R15, UR6, PT ;  /* 0x000000060f007c0c */ /* 0x000fce000bf66270 */
[----:B------:R0:W-:Y:S01]  /*8b130*/  @P2 STG.E.U16 desc[UR58][R12.64], R16 ;  /* 0x000000100c002986 */ /* 0x0001e2000c10153a */
[----:B------:R-:W-:Y:S02]  /*8b140*/  ISETP.LT.AND P4, PT, R3, UR4, !P3 ;  /* 0x0000000403007c0c */ /* 0x000fe4000df81270 */
[----:B------:R-:W-:Y:S01]  /*8b150*/  ISETP.LT.AND P3, PT, R28, UR4, !P3 ;  /* 0x000000041c007c0c */ /* 0x000fe2000df61270 */
[----:B------:R1:W-:Y:S01]  /*8b160*/  @P5 STG.E.U16 desc[UR58][R8.64], R27 ;  /* 0x0000001b08005986 */ /* 0x0003e2000c10153a */
[C---:B0-----:R-:W-:Y:S01]  /*8b170*/  VIADD R12, R2.reuse, 0x1da ;  /* 0x000001da020c7836 */ /* 0x041fe20000000000 */
[----:B------:R-:W-:Y:S01]  /*8b180*/  PRMT R13, R27, 0x7632, R13 ;  /* 0x000076321b0d7816 */ /* 0x000fe2000000000d */
[----:B-1----:R-:W-:-:S03]  /*8b190*/  VIADD R8, R2, 0x1dd ;  /* 0x000001dd02087836 */ /* 0x002fc60000000000 */
[----:B------:R-:W-:Y:S01]  /*8b1a0*/  ISETP.GE.AND P2, PT, R12, UR7, PT ;  /* 0x000000070c007c0c */ /* 0x000fe2000bf46270 */
[----:B------:R0:W-:Y:S03]  /*8b1b0*/  @P6 STG.E.U16 desc[UR58][R10.64], R13 ;  /* 0x0000000d0a006986 */ /* 0x0001e6000c10153a */
[----:B------:R-:W-:Y:S01]  /*8b1c0*/  ISETP.LT.AND P6, PT, R3, UR4, !P2 ;  /* 0x0000000403007c0c */ /* 0x000fe2000d7c1270 */
[----:B------:R-:W3:Y:S01]  /*8b1d0*/  LDL.LU R27, [R1+0x7c8] ;  /* 0x0007c800011b7983 */ /* 0x000ee20000300800 */
[----:B------:R-:W-:Y:S02]  /*8b1e0*/  ISETP.GE.AND P5, PT, R8, UR5, PT ;  /* 0x0000000508007c0c */ /* 0x000fe4000bfa6270 */
[----:B------:R-:W-:Y:S01]  /*8b1f0*/  ISETP.LT.AND P2, PT, R28, UR4, !P2 ;  /* 0x000000041c007c0c */ /* 0x000fe2000d741270 */
[----:B------:R-:W-:Y:S02]  /*8b200*/  VIADD R12, R2, 0x1de ;  /* 0x000001de020c7836 */ /* 0x000fe40000000000 */
[----:B0-----:R-:W-:-:S04]  /*8b210*/  IMAD.WIDE R10, R19, 0x2, R6 ;  /* 0x00000002130a7825 */ /* 0x001fc800078e0206 */
[----:B------:R-:W-:Y:S02]  /*8b220*/  IMAD.WIDE R8, R19, 0x2, R4 ;  /* 0x0000000213087825 */ /* 0x000fe400078e0204 */
[----:B------:R-:W3:Y:S01]  /*8b230*/  LDL.LU R19, [R1+0x117c] ;  /* 0x00117c0001137983 */ /* 0x000ee20000300800 */
[----:B--2---:R-:W-:-:S03]  /*8b240*/  PRMT R13, R29, 0x7632, R13 ;  /* 0x000076321d0d7816 */ /* 0x004fc6000000000d */
[----:B------:R0:W-:Y:S04]  /*8b250*/  @P4 STG.E.U16 desc[UR58][R10.64], R29 ;  /* 0x0000001d0a004986 */ /* 0x0001e8000c10153a */
[----:B------:R1:W-:Y:S01]  /*8b260*/  @P3 STG.E.U16 desc[UR58][R8.64], R13 ;  /* 0x0000000d08003986 */ /* 0x0003e2000c10153a */
[----:B------:R-:W-:-:S03]  /*8b270*/  ISETP.LT.AND P3, PT, R3, UR4, !P0 ;  /* 0x0000000403007c0c */ /* 0x000fc6000c761270 */
[----:B0-----:R-:W2:Y:S01]  /*8b280*/  LDL.LU R29, [R1+0x7e8] ;  /* 0x0007e800011d7983 */ /* 0x001ea20000300800 */
[----:B------:R-:W-:Y:S01]  /*8b290*/  IMAD.WIDE R10, R26, 0x2, R6 ;  /* 0x000000021a0a7825 */ /* 0x000fe200078e0206 */
[----:B------:R-:W-:-:S04]  /*8b2a0*/  PRMT R14, R23, 0x7632, R14 ;  /* 0x00007632170e7816 */ /* 0x000fc8000000000e */
[----:B------:R0:W-:Y:S01]  /*8b2b0*/  @P6 STG.E.U16 desc[UR58][R10.64], R23 ;  /* 0x000000170a006986 */ /* 0x0001e2000c10153a */
[----:B-1----:R-:W-:-:S03]  /*8b2c0*/  IMAD.WIDE R8, R26, 0x2, R4 ;  /* 0x000000021a087825 */ /* 0x002fc600078e0204 */
[----:B0-----:R-:W2:Y:S04]  /*8b2d0*/  LDL.LU R23, [R1+0x7cc] ;  /* 0x0007cc0001177983 */ /* 0x001ea80000300800 */
[----:B------:R-:W2:Y:S01]  /*8b2e0*/  LDL.LU R26, [R1+0x1180] ;  /* 0x00118000011a7983 */ /* 0x000ea20000300800 */
[----:B------:R-:W-:Y:S01]  /*8b2f0*/  ISETP.GE.AND P4, PT, R12, UR5, PT ;  /* 0x000000050c007c0c */ /* 0x000fe2000bf86270 */
[----:B----4-:R-:W-:-:S04]  /*8b300*/  IMAD.WIDE R10, R24, 0x2, R6 ;  /* 0x00000002180a7825 */ /* 0x010fc800078e0206 */
        /* <DEDUP_REMOVED lines=9> */
[C---:B------:R-:W-:Y:S02]  /*8b3a0*/  ISETP.LT.AND P0, PT, R28.reuse, UR4, !P0 ;  /* 0x000000041c007c0c */ /* 0x040fe4000c701270 */
[C---:B------:R-:W-:Y:S02]  /*8b3b0*/  ISETP.LT.AND P6, PT, R3.reuse, UR4, !P1 ;  /* 0x0000000403007c0c */ /* 0x040fe4000cfc1270 */
[C---:B------:R-:W-:Y:S02]  /*8b3c0*/  ISETP.LT.AND P1, PT, R28.reuse, UR4, !P1 ;  /* 0x000000041c007c0c */ /* 0x040fe4000cf21270 */
[----:B------:R-:W-:Y:S02]  /*8b3d0*/  ISETP.LT.AND P3, PT, R3, UR4, !P5 ;  /* 0x0000000403007c0c */ /* 0x000fe4000ef61270 */
[----:B------:R-:W-:-:S05]  /*8b3e0*/  ISETP.LT.AND P5, PT, R28, UR4, !P5 ;  /* 0x000000041c007c0c */ /* 0x000fca000efa1270 */
[----:B------:R0:W-:Y:S01]  /*8b3f0*/  @P0 STG.E.U16 desc[UR58][R12.64], R16 ;  /* 0x000000100c000986 */ /* 0x0001e2000c10153a */
[----:B------:R-:W-:-:S03]  /*8b400*/  VIADD R15, R2, 0x1df ;  /* 0x000001df020f7836 */ /* 0x000fc60000000000 */
[----:B------:R1:W-:Y:S01]  /*8b410*/  @P6 STG.E.U16 desc[UR58][R8.64], R27 ;  /* 0x0000001b08006986 */ /* 0x0003e2000c10153a */
[----:B0-----:R-:W-:Y:S01]  /*8b420*/  PRMT R13, R27, 0x7632, R13 ;  /* 0x000076321b0d7816 */ /* 0x001fe2000000000d */
[----:B------:R-:W-:Y:S01]  /*8b430*/  VIADD R12, R2, 0x1e0 ;  /* 0x000001e0020c7836 */ /* 0x000fe20000000000 */
[----:B------:R-:W-:-:S03]  /*8b440*/  ISETP.LT.AND P6, PT, R3, UR4, !P4 ;  /* 0x0000000403007c0c */ /* 0x000fc6000e7c1270 */
[----:B------:R0:W-:Y:S01]  /*8b450*/  @P1 STG.E.U16 desc[UR58][R10.64], R13 ;  /* 0x0000000d0a001986 */ /* 0x0001e2000c10153a */
[----:B-1----:R-:W-:-:S03]  /*8b460*/  VIADD R8, R2, 0x1e1 ;  /* 0x000001e102087836 */ /* 0x002fc60000000000 */
[----:B------:R-:W3:Y:S01]  /*8b470*/  LDL.LU R27, [R1+0x7f0] ;  /* 0x0007f000011b7983 */ /* 0x000ee20000300800 */
[----:B------:R-:W-:Y:S02]  /*8b480*/  ISETP.GE.AND P0, PT, R12, UR5, PT ;  /* 0x000000050c007c0c */ /* 0x000fe4000bf06270 */
[----:B------:R-:W-:Y:S02]  /*8b490*/  ISETP.GE.AND P1, PT, R8, UR5, PT ;  /* 0x0000000508007c0c */ /* 0x000fe4000bf26270 */
[----:B------:R-:W-:Y:S02]  /*8b4a0*/  ISETP.GE.AND P2, PT, R15, UR5, PT ;  /* 0x000000050f007c0c */ /* 0x000fe4000bf46270 */
[----:B------:R-:W-:Y:S01]  /*8b4b0*/  ISETP.LT.AND P4, PT, R28, UR4, !P4 ;  /* 0x000000041c007c0c */ /* 0x000fe2000e781270 */
[----:B0-----:R-:W-:Y:S02]  /*8b4c0*/  VIADD R13, R2, 0x1e2 ;  /* 0x000001e2020d7836 */ /* 0x001fe40000000000 */
[----:B------:R-:W-:-:S04]  /*8b4d0*/  IMAD.WIDE R10, R19, 0x2, R6 ;  /* 0x00000002130a7825 */ /* 0x000fc800078e0206 */
[----:B------:R-:W-:Y:S02]  /*8b4e0*/  IMAD.WIDE R8, R19, 0x2, R4 ;  /* 0x0000000213087825 */ /* 0x000fe400078e0204 */
[----:B------:R-:W3:Y:S01]  /*8b4f0*/  LDL.LU R19, [R1+0x118c] ;  /* 0x00118c0001137983 */ /* 0x000ee20000300800 */
[----:B--2---:R-:W-:-:S03]  /*8b500*/  PRMT R12, R29, 0x7632, R12 ;  /* 0x000076321d0c7816 */ /* 0x004fc6000000000c */
[----:B------:R0:W-:Y:S04]  /*8b510*/  @P3 STG.E.U16 desc[UR58][R10.64], R29 ;  /* 0x0000001d0a003986 */ /* 0x0001e8000c10153a */
[----:B------:R1:W-:Y:S01]  /*8b520*/  @P5 STG.E.U16 desc[UR58][R8.64], R12 ;  /* 0x0000000c08005986 */ /* 0x0003e2000c10153a */
[----:B------:R-:W-:Y:S02]  /*8b530*/  ISETP.LT.AND P5, PT, R3, UR4, !P2 ;  /* 0x0000000403007c0c */ /* 0x000fe4000d7a1270 */
[----:B------:R-:W-:Y:S01]  /*8b540*/  ISETP.GE.AND P3, PT, R13, UR5, PT ;  /* 0x000000050d007c0c */ /* 0x000fe2000bf66270 */
[----:B0-----:R-:W2:Y:S01]  /*8b550*/  LDL.LU R29, [R1+0x460] ;  /* 0x00046000011d7983 */ /* 0x001ea20000300800 */
[----:B------:R-:W-:-:S05]  /*8b560*/  IMAD.WIDE R10, R26, 0x2, R6 ;  /* 0x000000021a0a7825 */ /* 0x000fca00078e0206 */
[----:B------:R0:W-:Y:S01]  /*8b570*/  @P6 STG.E.U16 desc[UR58][R10.64], R23 ;  /* 0x000000170a006986 */ /* 0x0001e2000c10153a */
[----:B-1----:R-:W-:Y:S01]  /*8b580*/  PRMT R8, R23, 0x7632, R8 ;  /* 0x0000763217087816 */ /* 0x002fe20000000008 */
[----:B----4-:R-:W-:-:S04]  /*8b590*/  IMAD.WIDE R12, R24, 0x2, R6 ;  /* 0x00000002180c7825 */ /* 0x010fc800078e0206 */
[----:B0-----:R-:W-:Y:S02]  /*8b5a0*/  IMAD.WIDE R10, R26, 0x2, R4 ;  /* 0x000000021a0a7825 */ /* 0x001fe400078e0204 */
[----:B------:R-:W4:Y:S04]  /*8b5b0*/  LDL.LU R26, [R1+0x1190] ;  /* 0x00119000011a7983 */ /* 0x000f280000300800 */
[----:B------:R-:W4:Y:S04]  /*8b5c0*/  LDL.LU R23, [R1+0x7f4] ;  /* 0x0007f40001177983 */ /* 0x000f280000300800 */
[----:B------:R-:W-:Y:S01]  /*8b5d0*/  @P4 STG.E.U16 desc[UR58][R10.64], R8 ;  /* 0x000000080a004986 */ /* 0x000fe2000c10153a */
[----:B---3--:R-:W-:-:S03]  /*8b5e0*/  PRMT R16, R22, 0x7632, R16 ;  /* 0x0000763216107816 */ /* 0x008fc60000000010 */
[----:B------:R0:W-:Y:S01]  /*8b5f0*/  @P5 STG.E.U16 desc[UR58][R12.64], R22 ;  /* 0x000000160c005986 */ /* 0x0001e2000c10153a */
[----:B------:R-:W-:-:S03]  /*8b600*/  VIADD R9, R2, 0x1e3 ;  /* 0x000001e302097836 */ /* 0x000fc60000000000 */
[----:B0-----:R-:W3:Y:S01]  /*8b610*/  LDL.LU R22, [R1+0x1194] ;  /* 0x0011940001167983 */ /* 0x001ee20000300800 */
[----:B------:R-:W-:Y:S01]  /*8b620*/  IMAD.WIDE R14, R24, 0x2, R4 ;  /* 0x00000002180e7825 */ /* 0x000fe200078e0204 */
[----:B------:R-:W-:Y:S02]  /*8b630*/  ISETP.GE.AND P4, PT, R9, UR5, PT ;  /* 0x0000000509007c0c */ /* 0x000fe4000bf86270 */
[----:B------:R-:W3:Y:S01]  /*8b640*/  LDL.LU R24, [R1+0x464] ;  /* 0x0004640001187983 */ /* 0x000ee20000300800 */
        /* <DEDUP_REMOVED lines=8> */
[----:B------:R-:W-:Y:S01]  /*8b6d0*/  @P2 STG.E.U16 desc[UR58][R14.64], R16 ;  /* 0x000000100e002986 */ /* 0x000fe2000c10153a */
[----:B------:R-:W-:-:S03]  /*8b6e0*/  PRMT R13, R27, 0x7632, R13 ;  /* 0x000076321b0d7816 */ /* 0x000fc6000000000d */
[----:B------:R0:W-:Y:S01]  /*8b6f0*/  @P6 STG.E.U16 desc[UR58][R8.64], R27 ;  /* 0x0000001b08006986 */ /* 0x0001e2000c10153a */
[----:B------:R-:W-:-:S03]  /*8b700*/  ISETP.LT.AND P6, PT, R3, UR4, !P3 ;  /* 0x0000000403007c0c */ /* 0x000fc6000dfc1270 */
[----:B------:R1:W-:Y:S01]  /*8b710*/  @P0 STG.E.U16 desc[UR58][R10.64], R13 ;  /* 0x0000000d0a000986 */ /* 0x0003e2000c10153a */
[C---:B------:R-:W-:Y:S02]  /*8b720*/  VIADD R12, R2.reuse, 0x1e4 ;  /* 0x000001e4020c7836 */ /* 0x040fe40000000000 */
[----:B0-----:R-:W-:Y:S01]  /*8b730*/  VIADD R8, R2, 0x1e5 ;  /* 0x000001e502087836 */ /* 0x001fe20000000000 */
[----:B------:R-:W3:Y:S04]  /*8b740*/  LDL.LU R27, [R1+0x7f8] ;  /* 0x0007f800011b7983 */ /* 0x000ee80000300800 */
[----:B------:R-:W-:Y:S02]  /*8b750*/  ISETP.GE.AND P0, PT, R8, UR5, PT ;  /* 0x0000000508007c0c */ /* 0x000fe4000bf06270 */
[----:B------:R-:W-:Y:S01]  /*8b760*/  ISETP.GE.AND P2, PT, R12, UR5, PT ;  /* 0x000000050c007c0c */ /* 0x000fe2000bf46270 */
[----:B------:R-:W-:Y:S01]  /*8b770*/  VIADD R12, R2, 0x1e6 ;  /* 0x000001e6020c7836 */ /* 0x000fe20000000000 */
[----:B------:R-:W-:Y:S01]  /*8b780*/  ISETP.LT.AND P3, PT, R28, UR4, !P3 ;  /* 0x000000041c007c0c */ /* 0x000fe2000df61270 */
[----:B-1----:R-:W-:-:S04]  /*8b790*/  IMAD.WIDE R10, R19, 0x2, R6 ;  /* 0x00000002130a7825 */ /* 0x002fc800078e0206 */
[----:B------:R-:W-:Y:S02]  /*8b7a0*/  IMAD.WIDE R8, R19, 0x2, R4 ;  /* 0x0000000213087825 */ /* 0x000fe400078e0204 */
[----:B------:R-:W3:Y:S01]  /*8b7b0*/  LDL.LU R19, [R1+0x119c] ;  /* 0x00119c0001137983 */ /* 0x000ee20000300800 */
[----:B--2---:R-:W-:-:S03]  /*8b7c0*/  PRMT R13, R29, 0x7632, R13 ;  /* 0x000076321d0d7816 */ /* 0x004fc6000000000d */
[----:B------:R4:W-:Y:S04]  /*8b7d0*/  @P5 STG.E.U16 desc[UR58][R10.64], R29 ;  /* 0x0000001d0a005986 */ /* 0x0009e8000c10153a */
[----:B------:R-:W-:Y:S01]  /*8b7e0*/  @P1 STG.E.U16 desc[UR58][R8.64], R13 ;  /* 0x0000000d08001986 */ /* 0x000fe2000c10153a */
[----:B------:R-:W-:Y:S02]  /*8b7f0*/  ISETP.GE.AND P5, PT, R12, UR5, PT ;  /* 0x000000050c007c0c */ /* 0x000fe4000bfa6270 */
[----:B------:R-:W-:Y:S01]  /*8b800*/  ISETP.LT.AND P1, PT, R3, UR4, !P4 ;  /* 0x0000000403007c0c */ /* 0x000fe2000e721270 */
[----:B----4-:R-:W-:Y:S01]  /*8b810*/  IMAD.WIDE R10, R26, 0x2, R6 ;  /* 0x000000021a0a7825 */ /* 0x010fe200078e0206 */
[----:B------:R-:W-:-:S04]  /*8b820*/  PRMT R14, R23, 0x7632, R14 ;  /* 0x00007632170e7816 */ /* 0x000fc8000000000e */
[----:B------:R0:W-:Y:S04]  /*8b830*/  @P6 STG.E.U16 desc[UR58][R10.64], R23 ;  /* 0x000000170a006986 */ /* 0x0001e8000c10153a */
[----:B0-----:R-:W2:Y:S01]  /*8b840*/  LDL.LU R23, [R1+0x468] ;  /* 0x0004680001177983 */ /* 0x001ea20000300800 */
[----:B---3--:R-:W-:-:S04]  /*8b850*/  IMAD.WIDE R10, R22, 0x2, R6 ;  /* 0x00000002160a7825 */ /* 0x008fc800078e0206 */
[--C-:B------:R-:W-:Y:S02]  /*8b860*/  IMAD.WIDE R12, R22, 0x2, R4.reuse ;  /* 0x00000002160c7825 */ /* 0x100fe400078e0204 */
[----:B------:R-:W3:Y:S04]  /*8b870*/  LDL.LU R22, [R1+0x7fc] ;  /* 0x0007fc0001167983 */ /* 0x000ee80000300800 */
[----:B------:R-:W4:Y:S01]  /*8b880*/  LDL.LU R29, [R1+0x11a0] ;  /* 0x0011a000011d7983 */ /* 0x000f220000300800 */
[----:B------:R-:W-:-:S03]  /*8b890*/  IMAD.WIDE R8, R26, 0x2, R4 ;  /* 0x000000021a087825 */ /* 0x000fc600078e0204 */
[----:B------:R-:W3:Y:S01]  /*8b8a0*/  LDL.LU R26, [R1+0x11a4] ;  /* 0x0011a400011a7983 */ /* 0x000ee20000300800 */
[----:B------:R-:W-:-:S03]  /*8b8b0*/  PRMT R16, R24, 0x7632, R16 ;  /* 0x0000763218107816 */ /* 0x000fc60000000010 */
[----:B------:R0:W-:Y:S04]  /*8b8c0*/  @P3 STG.E.U16 desc[UR58][R8.64], R14 ;  /* 0x0000000e08003986 */ /* 0x0001e8000c10153a */
[----:B------:R1:W-:Y:S01]  /*8b8d0*/  @P1 STG.E.U16 desc[UR58][R10.64], R24 ;  /* 0x000000180a001986 */ /* 0x0003e2000c10153a */
[----:B0-----:R-:W-:-:S04]  /*8b8e0*/  IMAD.WIDE R8, R21, 0x2, R6 ;  /* 0x0000000215087825 */ /* 0x001fc800078e0206 */
[----:B-1----:R-:W-:Y:S01]  /*8b8f0*/  IMAD.WIDE R10, R21, 0x2, R4 ;  /* 0x00000002150a7825 */ /* 0x002fe200078e0204 */
[----:B------:R-:W3:Y:S04]  /*8b900*/  LDL.LU R24, [R1+0x46c] ;  /* 0x00046c0001187983 */ /* 0x000ee80000300800 */
[----:B------:R-:W3:Y:S01]  /*8b910*/  LDL.LU R21, [R1+0x11a8] ;  /* 0x0011a80001157983 */ /* 0x000ee20000300800 */
[C---:B------:R-:W-:Y:S02]  /*8b920*/  ISETP.LT.AND P4, PT, R28.reuse, UR4, !P4 ;  /* 0x000000041c007c0c */ /* 0x040fe4000e781270 */
[----:B------:R-:W-:Y:S02]  /*8b930*/  ISETP.LT.AND P6, PT, R3, UR4, !P2 ;  /* 0x0000000403007c0c */ /* 0x000fe4000d7c1270 */
[----:B------:R-:W-:-:S09]  /*8b940*/  ISETP.LT.AND P3, PT, R28, UR4, !P2 ;  /* 0x000000041c007c0c */ /* 0x000fd2000d761270 */
[----:B------:R0:W-:Y:S01]  /*8b950*/  @P4 STG.E.U16 desc[UR58][R12.64], R16 ;  /* 0x000000100c004986 */ /* 0x0001e2000c10153a */
[----:B------:R-:W-:Y:S02]  /*8b960*/  ISETP.LT.AND P4, PT, R3, UR4, !P0 ;  /* 0x0000000403007c0c */ /* 0x000fe4000c781270 */
[----:B------:R-:W-:Y:S01]  /*8b970*/  ISETP.LT.AND P0, PT, R28, UR4, !P0 ;  /* 0x000000041c007c0c */ /* 0x000fe2000c701270 */
[----:B------:R1:W-:Y:S01]  /*8b980*/  @P6 STG.E.U16 desc[UR58][R8.64], R27 ;  /* 0x0000001b08006986 */ /* 0x0003e2000c10153a */
[----:B0-----:R-:W-:Y:S01]  /*8b990*/  VIADD R12, R2, 0x1e8 ;  /* 0x000001e8020c7836 */ /* 0x001fe20000000000 */
[----:B------:R-:W-:Y:S02]  /*8b9a0*/  PRMT R13, R27, 0x7632, R13 ;  /* 0x000076321b0d7816 */ /* 0x000fe4000000000d */
[----:B-1----:R-:W3:Y:S02]  /*8b9b0*/  LDL.LU R27, [R1+0x810] ;  /* 0x00081000011b7983 */ /* 0x002ee40000300800 */
[----:B------:R-:W-:Y:S01]  /*8b9c0*/  ISETP.GE.AND P1, PT, R12, UR5, PT ;  /* 0x000000050c007c0c */ /* 0x000fe2000bf26270 */
[C---:B------:R-:W-:Y:S01]  /*8b9d0*/  VIADD R12, R2.reuse, 0x1e9 ;  /* 0x000001e9020c7836 */ /* 0x040fe20000000000 */
[----:B------:R0:W-:Y:S01]  /*8b9e0*/  @P3 STG.E.U16 desc[UR58][R10.64], R13 ;  /* 0x0000000d0a003986 */ /* 0x0001e2000c10153a */
[----:B------:R-:W-:Y:S01]  /*8b9f0*/  VIADD R15, R2, 0x1e7 ;  /* 0x000001e7020f7836 */ /* 0x000fe20000000000 */
[----:B------:R-:W-:-:S02]  /*8ba00*/  ISETP.LT.AND P6, PT, R3, UR4, !P5 ;  /* 0x0000000403007c0c */ /* 0x000fc4000efc1270 */
        /* <DEDUP_REMOVED lines=13> */
[----:B----4-:R-:W-:Y:S01]  /*8bae0*/  IMAD.WIDE R8, R29, 0x2, R6 ;  /* 0x000000021d087825 */ /* 0x010fe200078e0206 */
[----:B---3--:R-:W-:-:S04]  /*8baf0*/  PRMT R14, R22, 0x7632, R14 ;  /* 0x00007632160e7816 */ /* 0x008fc8000000000e */
[----:B------:R0:W-:Y:S01]  /*8bb00*/  @P6 STG.E.U16 desc[UR58][R8.64], R22 ;  /* 0x0000001608006986 */ /* 0x0001e2000c10153a */
[----:B-1----:R-:W-:-:S04]  /*8bb10*/  IMAD.WIDE R10, R26, 0x2, R6 ;  /* 0x000000021a0a7825 */ /* 0x002fc800078e0206 */
[----:B------:R-:W-:-:S04]  /*8bb20*/  IMAD.WIDE R12, R26, 0x2, R4 ;  /* 0x000000021a0c7825 */ /* 0x000fc800078e0204 */
[----:B0-----:R-:W-:Y:S01]  /*8bb30*/  IMAD.WIDE R8, R29, 0x2, R4 ;  /* 0x000000021d087825 */ /* 0x001fe200078e0204 */
[----:B------:R-:W3:Y:S04]  /*8bb40*/  LDL.LU R22, [R1+0x11b0] ;  /* 0x0011b00001167983 */ /* 0x000ee80000300800 */
[----:B------:R-:W4:Y:S04]  /*8bb50*/  LDL.LU R26, [R1+0x814] ;  /* 0x00081400011a7983 */ /* 0x000f280000300800 */
[----:B------:R0:W-:Y:S04]  /*8bb60*/  @P5 STG.E.U16 desc[UR58][R8.64], R14 ;  /* 0x0000000e08005986 */ /* 0x0001e8000c10153a */
[----:B------:R1:W-:Y:S01]  /*8bb70*/  @P0 STG.E.U16 desc[UR58][R10.64], R24 ;  /* 0x000000180a000986 */ /* 0x0003e2000c10153a */
[----:B0-----:R-:W-:-:S04]  /*8bb80*/  IMAD.WIDE R8, R21, 0x2, R6 ;  /* 0x0000000215087825 */ /* 0x001fc800078e0206 */
[----:B-1----:R-:W-:Y:S02]  /*8bb90*/  IMAD.WIDE R10, R21, 0x2, R4 ;  /* 0x00000002150a7825 */ /* 0x002fe400078e0204 */
[----:B------:R-:W4:Y:S01]  /*8bba0*/  LDL.LU R21, [R1+0x11b4] ;  /* 0x0011b40001157983 */ /* 0x000f220000300800 */
[C---:B------:R-:W-:Y:S02]  /*8bbb0*/  ISETP.LT.AND P2, PT, R28.reuse, UR4, !P2 ;  /* 0x000000041c007c0c */ /* 0x040fe4000d741270 */
[----:B------:R-:W-:Y:S01]  /*8bbc0*/  ISETP.LT.AND P6, PT, R3, UR4, !P1 ;  /* 0x0000000403007c0c */ /* 0x000fe2000cfc1270 */
[----:B------:R-:W4:Y:S01]  /*8bbd0*/  LDL.LU R29, [R1+0x7d4] ;  /* 0x0007d400011d7983 */ /* 0x000f220000300800 */
[----:B------:R-:W-:Y:S02]  /*8bbe0*/  ISETP.LT.AND P1, PT, R28, UR4, !P1 ;  /* 0x000000041c007c0c */ /* 0x000fe4000cf21270 */
[----:B------:R-:W-:Y:S02]  /*8bbf0*/  PRMT R16, R24, 0x7632, R16 ;  /* 0x0000763218107816 */ /* 0x000fe40000000010 */
[----:B------:R-:W4:Y:S05]  /*8bc00*/  LDL.LU R24, [R1+0x11b8] ;  /* 0x0011b80001187983 */ /* 0x000f2a0000300800 */
[----:B------:R0:W-:Y:S04]  /*8bc10*/  @P2 STG.E.U16 desc[UR58][R12.64], R16 ;  /* 0x000000100c002986 */ /* 0x0001e8000c10153a */
[----:B------:R1:W-:Y:S01]  /*8bc20*/  @P6 STG.E.U16 desc[UR58][R8.64], R27 ;  /* 0x0000001b08006986 */ /* 0x0003e2000c10153a */
[----:B0-----:R-:W-:-:S02]  /*8bc30*/  PRMT R13, R27, 0x7632, R13 ;  /* 0x000076321b0d7816 */ /* 0x001fc4000000000d */
[----:B------:R-:W-:-:S03]  /*8bc40*/  ISETP.LT.AND P0, PT, R3, UR4, !P3 ;  /* 0x0000000403007c0c */ /* 0x000fc6000df01270 */
[----:B------:R0:W-:Y:S01]  /*8bc50*/  @P1 STG.E.U16 desc[UR58][R10.64], R13 ;  /* 0x0000000d0a001986 */ /* 0x0001e2000c10153a */
[----:B------:R-:W-:Y:S01]  /*8bc60*/  ISETP.LT.AND P3, PT, R28, UR4, !P3 ;  /* 0x000000041c007c0c */ /* 0x000fe2000df61270 */
[C---:B------:R-:W-:Y:S01]  /*8bc70*/  VIADD R15, R2.reuse, 0x1eb ;  /* 0x000001eb020f7836 */ /* 0x040fe20000000000 */
[----:B------:R-:W-:Y:S01]  /*8bc80*/  ISETP.LT.AND P2, PT, R3, UR4, !P4 ;  /* 0x0000000403007c0c */ /* 0x000fe2000e741270 */
[----:B------:R-:W-:Y:S01]  /*8bc90*/  VIADD R12, R2, 0x1ec ;  /* 0x000001ec020c7836 */ /* 0x000fe20000000000 */
[----:B------:R-:W-:Y:S02]  /*8bca0*/  ISETP.LT.AND P4, PT, R28, UR4, !P4 ;  /* 0x000000041c007c0c */ /* 0x000fe4000e781270 */
[----:B------:R-:W-:Y:S02]  /*8bcb0*/  ISETP.GE.AND P5, PT, R15, UR5, PT ;  /* 0x000000050f007c0c */ /* 0x000fe4000bfa6270 */
[----:B------:R-:W-:Y:S01]  /*8bcc0*/  ISETP.GE.AND P6, PT, R12, UR5, PT ;  /* 0x000000050c007c0c */ /* 0x000fe2000bfc6270 */
[----:B-1----:R-:W-:-:S04]  /*8bcd0*/  IMAD.WIDE R8, R19, 0x2, R6 ;  /* 0x0000000213087825 */ /* 0x002fc800078e0206 */
[----:B0-----:R-:W-:Y:S02]  /*8bce0*/  IMAD.WIDE R10, R19, 0x2, R4 ;  /* 0x00000002130a7825 */ /* 0x001fe400078e0204 */
[----:B------:R-:W4:Y:S04]  /*8bcf0*/  LDL.LU R19, [R1+0x818] ;  /* 0x0008180001137983 */ /* 0x000f280000300800 */
[----:B------:R-:W4:Y:S01]  /*8bd00*/  LDL.LU R27, [R1+0x11bc] ;  /* 0x0011bc00011b7983 */ /* 0x000f220000300800 */
[----:B--2---:R-:W-:-:S03]  /*8bd10*/  PRMT R15, R23, 0x7632, R15 ;  /* 0x00007632170f7816 */ /* 0x004fc6000000000f */
[----:B------:R-:W-:Y:S04]  /*8bd20*/  @P0 STG.E.U16 desc[UR58][R8.64], R23 ;  /* 0x0000001708000986 */ /* 0x000fe8000c10153a */
[----:B------:R0:W-:Y:S02]  /*8bd30*/  @P3 STG.E.U16 desc[UR58][R10.64], R15 ;  /* 0x0000000f0a003986 */ /* 0x0001e4000c10153a */
[----:B0-----:R-:W-:Y:S02]  /*8bd40*/  VIADD R11, R2, 0x1ee ;  /* 0x000001ee020b7836 */ /* 0x001fe40000000000 */
[----:B---3--:R-:W-:Y:S01]  /*8bd50*/  IMAD.WIDE R12, R22, 0x2, R6 ;  /* 0x00000002160c7825 */ /* 0x008fe200078e0206 */
[----:B----4-:R-:W-:-:S03]  /*8bd60*/  PRMT R10, R26, 0x7632, R10 ;  /* 0x000076321a0a7816 */ /* 0x010fc6000000000a */
[----:B------:R-:W-:Y:S02]  /*8bd70*/  IMAD.WIDE R8, R22, 0x2, R4 ;  /* 0x0000000216087825 */ /* 0x000fe400078e0204 */
[----:B------:R-:W2:Y:S01]  /*8bd80*/  LDL.LU R22, [R1+0x7d8] ;  /* 0x0007d80001167983 */ /* 0x000ea20000300800 */
[----:B------:R-:W-:-:S03]  /*8bd90*/  ISETP.GE.AND P0, PT, R11, UR5, PT ;  /* 0x000000050b007c0c */ /* 0x000fc6000bf06270 */
[----:B------:R-:W3:Y:S04]  /*8bda0*/  LDL.LU R23, [R1+0x11c0] ;  /* 0x0011c00001177983 */ /* 0x000ee80000300800 */
[----:B------:R-:W-:Y:S04]  /*8bdb0*/  @P2 STG.E.U16 desc[UR58][R12.64], R26 ;  /* 0x0000001a0c002986 */ /* 0x000fe8000c10153a */
[----:B------:R0:W-:Y:S02]  /*8bdc0*/  @P4 STG.E.U16 desc[UR58][R8.64], R10 ;  /* 0x0000000a08004986 */ /* 0x0001e4000c10153a */
[----:B0-----:R-:W-:-:S04]  /*8bdd0*/  IMAD.WIDE R8, R21, 0x2, R6 ;  /* 0x0000000215087825 */ /* 0x001fc800078e0206 */
[----:B------:R-:W-:Y:S02]  /*8bde0*/  IMAD.WIDE R10, R21, 0x2, R4 ;  /* 0x00000002150a7825 */ /* 0x000fe400078e0204 */
[----:B------:R-:W4:Y:S04]  /*8bdf0*/  LDL.LU R21, [R1+0x81c] ;  /* 0x00081c0001157983 */ /* 0x000f280000300800 */
[----:B------:R-:W4:Y:S01]  /*8be00*/  LDL.LU R26, [R1+0x11c4] ;  /* 0x0011c400011a7983 */ /* 0x000f220000300800 */
[C---:B------:R-:W-:Y:S02]  /*8be10*/  ISETP.LT.AND P2, PT, R3.reuse, UR4, !P5 ;  /* 0x0000000403007c0c */ /* 0x040fe4000ef41270 */
[----:B------:R-:W-:Y:S02]  /*8be20*/  ISETP.LT.AND P5, PT, R28, UR4, !P5 ;  /* 0x000000041c007c0c */ /* 0x000fe4000efa1270 */
[----:B------:R-:W-:Y:S01]  /*8be30*/  ISETP.LT.AND P3, PT, R3, UR4, !P6 ;  /* 0x0000000403007c0c */ /* 0x000fe2000f761270 */
[----:B------:R-:W-:Y:S01]  /*8be40*/  VIADD R12, R2, 0x1ef ;  /* 0x000001ef020c7836 */ /* 0x000fe20000000000 */
[----:B------:R-:W-:-:S04]  /*8be50*/  PRMT R15, R29, 0x7632, R15 ;  /* 0x000076321d0f7816 */ /* 0x000fc8000000000f */
[----:B------:R-:W-:Y:S01]  /*8be60*/  ISETP.GE.AND P4, PT, R12, UR5, PT ;  /* 0x000000050c007c0c */ /* 0x000fe2000bf86270 */
[----:B------:R-:W-:Y:S02]  /*8be70*/  IMAD.WIDE R12, R24, 0x2, R6 ;  /* 0x00000002180c7825 */ /* 0x000fe400078e0206 */
[----:B------:R-:W-:Y:S02]  /*8be80*/  @P2 STG.E.U16 desc[UR58][R8.64], R29 ;  /* 0x0000001d08002986 */ /* 0x000fe4000c10153a */
[----:B------:R-:W-:Y:S02]  /*8be90*/  VIADD R14, R2, 0x1ed ;  /* 0x000001ed020e7836 */ /* 0x000fe40000000000 */
[----:B------:R-:W-:Y:S01]  /*8bea0*/  @P5 STG.E.U16 desc[UR58][R10.64], R15 ;  /* 0x0000000f0a005986 */ /* 0x000fe2000c10153a */
[----:B------:R-:W-:Y:S02]  /*8beb0*/  ISETP.LT.AND P6, PT, R28, UR4, !P6 ;  /* 0x000000041c007c0c */ /* 0x000fe4000f7c1270 */
[----:B------:R-:W-:Y:S01]  /*8bec0*/  ISETP.GE.AND P1, PT, R14, UR5, PT ;  /* 0x000000050e007c0c */ /* 0x000fe2000bf26270 */
[----:B------:R-:W-:Y:S01]  /*8bed0*/  VIADD R14, R2, 0x1f0 ;  /* 0x000001f0020e7836 */ /* 0x000fe20000000000 */
[C---:B------:R-:W-:Y:S01]  /*8bee0*/  ISETP.LT.AND P5, PT, R3.reuse, UR4, !P0 ;  /* 0x0000000403007c0c */ /* 0x040fe2000c7a1270 */
[----:B------:R-:W0:Y:S03]  /*8bef0*/  LDS.128 R8, [R0] ;  /* 0x0000000000087984 */ /* 0x000e260000000c00 */
[----:B------:R-:W-:Y:S01]  /*8bf00*/  ISETP.GE.AND P2, PT, R14, UR5, PT ;  /* 0x000000050e007c0c */ /* 0x000fe2000bf46270 */
[----:B------:R1:W-:Y:S01]  /*8bf10*/  @P3 STG.E.U16 desc[UR58][R12.64], R19 ;  /* 0x000000130c003986 */ /* 0x0003e2000c10153a */
[----:B------:R-:W-:-:S02]  /*8bf20*/  ISETP.LT.AND P3, PT, R3, UR4, !P1 ;  /* 0x0000000403007c0c */ /* 0x000fc4000cf61270 */
[----:B------:R-:W-:Y:S01]  /*8bf30*/  ISETP.LT.AND P1, PT, R28, UR4, !P1 ;  /* 0x000000041c007c0c */ /* 0x000fe2000cf21270 */
[----:B-1----:R-:W-:Y:S02]  /*8bf40*/  IMAD.WIDE R12, R24, 0x2, R4 ;  /* 0x00000002180c7825 */ /* 0x002fe400078e0204 */
[----:B------:R-:W4:Y:S04]  /*8bf50*/  LDL.LU R24, [R1+0x7dc] ;  /* 0x0007dc0001187983 */ /* 0x000f280000300800 */
[----:B------:R-:W4:Y:S01]  /*8bf60*/  LDL.LU R29, [R1+0x11c8] ;  /* 0x0011c800011d7983 */ /* 0x000f220000300800 */
[----:B------:R-:W-:-:S03]  /*8bf70*/  PRMT R18, R19, 0x7632, R18 ;  /* 0x0000763213127816 */ /* 0x000fc60000000012 */
[----:B------:R-:W4:Y:S01]  /*8bf80*/  LDL.LU R25, [R1+0x830] ;  /* 0x0008300001197983 */ /* 0x000f220000300800 */
[----:B------:R-:W-:-:S03]  /*8bf90*/  IMAD.WIDE R14, R27, 0x2, R6 ;  /* 0x000000021b0e7825 */ /* 0x000fc600078e0206 */
[----:B------:R3:W-:Y:S01]  /*8bfa0*/  @P6 STG.E.U16 desc[UR58][R12.64], R18 ;  /* 0x000000120c006986 */ /* 0x0007e2000c10153a */
[----:B------:R-:W-:Y:S01]  /*8bfb0*/  IMAD.WIDE R16, R27, 0x2, R4 ;  /* 0x000000021b107825 */ /* 0x000fe200078e0204 */
[----:B------:R-:W-:Y:S02]  /*8bfc0*/  ISETP.LT.AND P6, PT, R28, UR4, !P0 ;  /* 0x000000041c007c0c */ /* 0x000fe4000c7c1270 */
[----:B------:R-:W4:Y:S01]  /*8bfd0*/  LDL.LU R27, [R1+0x11cc] ;  /* 0x0011cc00011b7983 */ /* 0x000f220000300800 */
[----:B--2---:R-:W-:-:S03]  /*8bfe0*/  PRMT R20, R22, 0x7632, R20 ;  /* 0x0000763216147816 */ /* 0x004fc60000000014 */
[----:B------:R1:W-:Y:S01]  /*8bff0*/  @P3 STG.E.U16 desc[UR58][R14.64], R22 ;  /* 0x000000160e003986 */ /* 0x0003e2000c10153a */
[----:B---3--:R-:W-:-:S03]  /*8c000*/  IMAD.WIDE R12, R23, 0x2, R6 ;  /* 0x00000002170c7825 */ /* 0x008fc600078e0206 */
[----:B------:R4:W-:Y:S04]  /*8c010*/  @P1 STG.E.U16 desc[UR58][R16.64], R20 ;  /* 0x0000001410001986 */ /* 0x0009e8000c10153a */
[----:B-1----:R-:W2:Y:S01]  /*8c020*/  LDL.LU R22, [R1+0x2054] ;  /* 0x0020540001167983 */ /* 0x002ea20000300800 */
[----:B------:R-:W-:Y:S01]  /*8c030*/  IMAD.WIDE R14, R23, 0x2, R4 ;  /* 0x00000002170e7825 */ /* 0x000fe200078e0204 */
[----:B----4-:R-:W-:Y:S02]  /*8c040*/  PRMT R17, R21, 0x7632, R17 ;  /* 0x0000763215117816 */ /* 0x010fe40000000011 */
[----:B------:R1:W-:Y:S04]  /*8c050*/  @P5 STG.E.U16 desc[UR58][R12.64], R21 ;  /* 0x000000150c005986 */ /* 0x0003e8000c10153a */
[----:B------:R3:W-:Y:S04]  /*8c060*/  @P6 STG.E.U16 desc[UR58][R14.64], R17 ;  /* 0x000000110e006986 */ /* 0x0007e8000c10153a */
[----:B-1----:R-:W4:Y:S04]  /*8c070*/  LDL.LU R21, [R1+0x11d0] ;  /* 0x0011d00001157983 */ /* 0x002f280000300800 */
[----:B------:R-:W2:Y:S01]  /*8c080*/  LDL.LU R23, [R1+0x834] ;  /* 0x0008340001177983 */ /* 0x000ea20000300800 */
[----:B------:R-:W-:-:S04]  /*8c090*/  IMAD.WIDE R12, R26, 0x2, R6 ;  /* 0x000000021a0c7825 */ /* 0x000fc800078e0206 */
[----:B---3--:R-:W-:Y:S02]  /*8c0a0*/  IMAD.WIDE R14, R26, 0x2, R4 ;  /* 0x000000021a0e7825 */ /* 0x008fe400078e0204 */
[----:B------:R-:W3:Y:S01]  /*8c0b0*/  LDL.LU R26, [R1+0x11d4] ;  /* 0x0011d400011a7983 */ /* 0x000ee20000300800 */
[C---:B------:R-:W-:Y:S02]  /*8c0c0*/  ISETP.LT.AND P3, PT, R3.reuse, UR4, !P4 ;  /* 0x0000000403007c0c */ /* 0x040fe4000e761270 */
[----:B------:R-:W-:Y:S02]  /*8c0d0*/  ISETP.LT.AND P4, PT, R28, UR4, !P4 ;  /* 0x000000041c007c0c */ /* 0x000fe4000e781270 */
[----:B------:R-:W-:Y:S01]  /*8c0e0*/  ISETP.LT.AND P6, PT, R3, UR4, !P2 ;  /* 0x0000000403007c0c */ /* 0x000fe2000d7c1270 */
[C---:B------:R-:W-:Y:S02]  /*8c0f0*/  VIADD R19, R2.reuse, 0x1f1 ;  /* 0x000001f102137836 */ /* 0x040fe40000000000 */
[----:B------:R-:W-:Y:S01]  /*8c100*/  VIADD R16, R2, 0x1f2 ;  /* 0x000001f202107836 */ /* 0x000fe20000000000 */
[----:B------:R-:W-:-:S02]  /*8c110*/  ISETP.LT.AND P2, PT, R28, UR4, !P2 ;  /* 0x000000041c007c0c */ /* 0x000fc4000d741270 */
[----:B------:R-:W-:Y:S02]  /*8c120*/  ISETP.GE.AND P0, PT, R19, UR5, PT ;  /* 0x0000000513007c0c */ /* 0x000fe4000bf06270 */
[----:B------:R-:W-:Y:S01]  /*8c130*/  ISETP.GE.AND P1, PT, R16, UR5, PT ;  /* 0x0000000510007c0c */ /* 0x000fe2000bf26270 */
[----:B------:R-:W-:-:S05]  /*8c140*/  VIADD R16, R2, 0x1f3 ;  /* 0x000001f302107836 */ /* 0x000fca0000000000 */
[----:B------:R-:W-:Y:S01]  /*8c150*/  ISETP.GE.AND P5, PT, R16, UR5, PT ;  /* 0x0000000510007c0c */ /* 0x000fe2000bfa6270 */
[----:B------:R-:W-:Y:S01]  /*8c160*/  VIADD R16, R2, 0x1f4 ;  /* 0x000001f402107836 */ /* 0x000fe20000000000 */
[----:B0-----:R-:W-:Y:S02]  /*8c170*/  PRMT R20, R8, 0x7632, R20 ;  /* 0x0000763208147816 */ /* 0x001fe40000000014 */
[----:B------:R-:W-:Y:S01]  /*8c180*/  PRMT R17, R24, 0x7632, R17 ;  /* 0x0000763218117816 */ /* 0x000fe20000000011 */
[----:B------:R0:W-:Y:S04]  /*8c190*/  @P3 STG.E.U16 desc[UR58][R12.64], R24 ;  /* 0x000000180c003986 */ /* 0x0001e8000c10153a */
[----:B------:R1:W-:Y:S01]  /*8c1a0*/  @P4 STG.E.U16 desc[UR58][R14.64], R17 ;  /* 0x000000110e004986 */ /* 0x0003e2000c10153a */
[----:B------:R-:W-:Y:S01]  /*8c1b0*/  ISETP.LT.AND P4, PT, R3, UR4, !P0 ;  /* 0x0000000403007c0c */ /* 0x000fe2000c781270 */
[----:B0-----:R-:W-:Y:S01]  /*8c1c0*/  IMAD.WIDE R12, R29, 0x2, R6 ;  /* 0x000000021d0c7825 */ /* 0x001fe200078e0206 */
[----:B------:R-:W-:Y:S01]  /*8c1d0*/  ISETP.LT.AND P0, PT, R28, UR4, !P0 ;  /* 0x000000041c007c0c */ /* 0x000fe2000c701270 */
[----:B------:R-:W3:Y:S01]  /*8c1e0*/  LDL.LU R24, [R1+0x11d8] ;  /* 0x0011d80001187983 */ /* 0x000ee20000300800 */
[----:B------:R-:W-:-:S03]  /*8c1f0*/  PRMT R18, R25, 0x7632, R18 ;  /* 0x0000763219127816 */ /* 0x000fc60000000012 */
[----:B------:R0:W-:Y:S01]  /*8c200*/  @P6 STG.E.U16 desc[UR58][R12.64], R25 ;  /* 0x000000190c006986 */ /* 0x0001e2000c10153a */
[----:B-1----:R-:W-:Y:S01]  /*8c210*/  IMAD.WIDE R14, R27, 0x2, R6 ;  /* 0x000000021b0e7825 */ /* 0x002fe200078e0206 */
[----:B------:R-:W-:Y:S02]  /*8c220*/  ISETP.LT.AND P6, PT, R3, UR4, !P1 ;  /* 0x0000000403007c0c */ /* 0x000fe4000cfc1270 */
[----:B------:R-:W-:Y:S01]  /*8c230*/  ISETP.GE.AND P3, PT, R16, UR5, PT ;  /* 0x0000000510007c0c */ /* 0x000fe2000bf66270 */
[----:B0-----:R-:W-:-:S05]  /*8c240*/  IMAD.WIDE R12, R29, 0x2, R4 ;  /* 0x000000021d0c7825 */ /* 0x001fca00078e0204 */
[----:B------:R0:W-:Y:S01]  /*8c250*/  @P2 STG.E.U16 desc[UR58][R12.64], R18 ;  /* 0x000000120c002986 */ /* 0x0001e2000c10153a */
[C---:B------:R-:W-:Y:S01]  /*8c260*/  ISETP.LT.AND P2, PT, R28.reuse, UR4, !P1 ;  /* 0x000000041c007c0c */ /* 0x040fe2000cf41270 */
[----:B------:R-:W-:Y:S02]  /*8c270*/  IMAD.WIDE R16, R27, 0x2, R4 ;  /* 0x000000021b107825 */ /* 0x000fe400078e0204 */
[----:B------:R1:W-:Y:S01]  /*8c280*/  @P4 STG.E.U16 desc[UR58][R14.64], R8 ;  /* 0x000000080e004986 */ /* 0x0003e2000c10153a */
[----:B------:R-:W-:Y:S02]  /*8c290*/  ISETP.LT.AND P4, PT, R3, UR4, !P5 ;  /* 0x0000000403007c0c */ /* 0x000fe4000ef81270 */
[----:B------:R-:W-:Y:S01]  /*8c2a0*/  ISETP.LT.AND P5, PT, R28, UR4, !P5 ;  /* 0x000000041c007c0c */ /* 0x000fe2000efa1270 */
[----:B------:R2:W-:Y:S01]  /*8c2b0*/  @P0 STG.E.U16 desc[UR58][R16.64], R20 ;  /* 0x0000001410000986 */ /* 0x0005e2000c10153a */
[----:B0-----:R-:W-:-:S03]  /*8c2c0*/  PRMT R18, R9, 0x7632, R18 ;  /* 0x0000763209127816 */ /* 0x001fc60000000012 */
[----:B------:R-:W3:Y:S01]  /*8c2d0*/  LDL.LU R27, [R1+0x838] ;  /* 0x00083800011b7983 */ /* 0x000ee20000300800 */
[----:B----4-:R-:W-:-:S04]  /*8c2e0*/  IMAD.WIDE R12, R21, 0x2, R6 ;  /* 0x00000002150c7825 */ /* 0x010fc800078e0206 */
[----:B-1----:R-:W-:Y:S01]  /*8c2f0*/  IMAD.WIDE R14, R21, 0x2, R4 ;  /* 0x00000002150e7825 */ /* 0x002fe200078e0204 */
[----:B--2---:R-:W-:Y:S01]  /*8c300*/  PRMT R16, R23, 0x7632, R16 ;  /* 0x0000763217107816 */ /* 0x004fe20000000010 */
[----:B------:R3:W-:Y:S04]  /*8c310*/  @P6 STG.E.U16 desc[UR58][R12.64], R23 ;  /* 0x000000170c006986 */ /* 0x0007e8000c10153a */
[----:B------:R0:W-:Y:S04]  /*8c320*/  @P2 STG.E.U16 desc[UR58][R14.64], R16 ;  /* 0x000000100e002986 */ /* 0x0001e8000c10153a */
[----:B------:R-:W2:Y:S01]  /*8c330*/  LDL.LU R21, [R1+0x11dc] ;  /* 0x0011dc0001157983 */ /* 0x000ea20000300800 */
[----:B---3--:R-:W-:-:S03]  /*8c340*/  IMAD.WIDE R12, R26, 0x2, R6 ;  /* 0x000000021a0c7825 */ /* 0x008fc600078e0206 */
[----:B------:R-:W3:Y:S01]  /*8c350*/  LDL.LU R25, [R1+0x11e4] ;  /* 0x0011e40001197983 */ /* 0x000ee20000300800 */
[----:B0-----:R-:W-:-:S03]  /*8c360*/  IMAD.WIDE R14, R26, 0x2, R4 ;  /* 0x000000021a0e7825 */ /* 0x001fc600078e0204 */
[----:B------:R-:W-:Y:S04]  /*8c370*/  @P4 STG.E.U16 desc[UR58][R12.64], R9 ;  /* 0x000000090c004986 */ /* 0x000fe8000c10153a */
[----:B------:R-:W-:Y:S04]  /*8c380*/  @P5 STG.E.U16 desc[UR58][R14.64], R18 ;  /* 0x000000120e005986 */ /* 0x000fe8000c10153a */
[----:B------:R-:W0:Y:S04]  /*8c390*/  LDS.128 R12, [R0+0x400] ;  /* 0x00040000000c7984 */ /* 0x000e280000000c00 */
[----:B------:R-:W4:Y:S04]  /*8c3a0*/  LDL.LU R29, [R1+0x11e8] ;  /* 0x0011e800011d7983 */ /* 0x000f280000300800 */
[----:B------:R-:W4:Y:S04]  /*8c3b0*/  LDL.LU R26, [R1+0x11ec] ;  /* 0x0011ec00011a7983 */ /* 0x000f280000300800 */
[----:B0-----:R0:W-:Y:S04]  /*8c3c0*/  STL [R1+0x2050], R15 ;  /* 0x0020500f01007387 */ /* 0x0011e80000100800 */
[----:B0-----:R-:W4:Y:S01]  /*8c3d0*/  LDL.LU R15, [R1+0x83c] ;  /* 0x00083c00010f7983 */ /* 0x001f220000300800 */
[----:B------:R-:W-:Y:S01]  /*8c3e0*/  ISETP.LT.AND P6, PT, R3, UR4, !P3 ;  /* 0x0000000403007c0c */ /* 0x000fe2000dfc1270 */
[----:B------:R-:W-:-:S02]  /*8c3f0*/  VIADD R16, R2, 0x1f7 ;  /* 0x000001f702107836 */ /* 0x000fc40000000000 */
[----:B------:R-:W-:-:S03]  /*8c400*/  VIADD R8, R2, 0x1f6 ;  /* 0x000001f602087836 */ /* 0x000fc60000000000 */
[----:B------:R-:W-:Y:S02]  /*8c410*/  ISETP.GE.AND P2, PT, R16, UR5, PT ;  /* 0x0000000510007c0c */ /* 0x000fe4000bf46270 */
[----:B------:R-:W-:Y:S01]  /*8c420*/  ISETP.GE.AND P0, PT, R8, UR5, PT ;  /* 0x0000000508007c0c */ /* 0x000fe2000bf06270 */
[----:B------:R-:W-:-:S05]  /*8c430*/  VIADD R8, R2, 0x1f8 ;  /* 0x000001f802087836 */ /* 0x000fca0000000000 */
[----:B------:R-:W-:Y:S01]  /*8c440*/  ISETP.GE.AND P4, PT, R8, UR5, PT ;  /* 0x0000000508007c0c */ /* 0x000fe2000bf86270 */
[----:B------:R-:W-:Y:S01]  /*8c450*/  VIADD R19, R2, 0x1f5 ;  /* 0x000001f502137836 */ /* 0x000fe20000000000 */
[----:B------:R-:W-:-:S04]  /*8c460*/  ISETP.LT.AND P3, PT, R28, UR4, !P3 ;  /* 0x000000041c007c0c */ /* 0x000fc8000df61270 */
[----:B------:R-:W-:-:S04]  /*8c470*/  ISETP.GE.AND P1, PT, R19, UR5, PT ;  /* 0x0000000513007c0c */ /* 0x000fc8000bf26270 */
[----:B------:R-:W-:Y:S02]  /*8c480*/  ISETP.LT.AND P5, PT, R3, UR4, !P1 ;  /* 0x0000000403007c0c */ /* 0x000fe4000cfa1270 */
[----:B------:R-:W-:Y:S02]  /*8c490*/  ISETP.LT.AND P1, PT, R28, UR4, !P1 ;  /* 0x000000041c007c0c */ /* 0x000fe4000cf21270 */
[----:B------:R-:W-:Y:S01]  /*8c4a0*/  PRMT R0, R10, 0x7632, R0 ;  /* 0x000076320a007816 */ /* 0x000fe20000000000 */
[----:B------:R-:W-:-:S04]  /*8c4b0*/  IMAD.WIDE R16, R24, 0x2, R6 ;  /* 0x0000000218107825 */ /* 0x000fc800078e0206 */
[----:B------:R-:W-:Y:S01]  /*8c4c0*/  IMAD.WIDE R8, R24, 0x2, R4 ;  /* 0x0000000218087825 */ /* 0x000fe200078e0204 */
[----:B------:R0:W-:Y:S01]  /*8c4d0*/  @P6 STG.E.U16 desc[UR58][R16.64], R27 ;  /* 0x0000001b10006986 */ /* 0x0001e2000c10153a */
[----:B------:R-:W-:-:S03]  /*8c4e0*/  PRMT R22, R27, 0x7632, R22 ;  /* 0x000076321b167816 */ /* 0x000fc60000000016 */
[----:B0-----:R-:W4:Y:S04]  /*8c4f0*/  LDL.LU R27, [R1+0x3b0] ;  /* 0x0003b000011b7983 */ /* 0x001f280000300800 */
[----:B------:R-:W4:Y:S01]  /*8c500*/  LDL.LU R24, [R1+0x11f4] ;  /* 0x0011f40001187983 */ /* 0x000f220000300800 */
[----:B------:R-:W-:-:S03]  /*8c510*/  ISETP.LT.AND P6, PT, R3, UR4, !P0 ;  /* 0x0000000403007c0c */ /* 0x000fc6000c7c1270 */
[----:B------:R-:W-:Y:S01]  /*8c520*/  @P3 STG.E.U16 desc[UR58][R8.64], R22 ;  /* 0x0000001608003986 */ /* 0x000fe2000c10153a */
[----:B--2---:R-:W-:-:S04]  /*8c530*/  IMAD.WIDE R16, R21, 0x2, R6 ;  /* 0x0000000215107825 */ /* 0x004fc800078e0206 */
[----:B------:R-:W-:Y:S01]  /*8c540*/  IMAD.WIDE R18, R21, 0x2, R4 ;  /* 0x0000000215127825 */ /* 0x000fe200078e0204 */
[----:B------:R-:W-:Y:S03]  /*8c550*/  @P5 STG.E.U16 desc[UR58][R16.64], R10 ;  /* 0x0000000a10005986 */ /* 0x000fe6000c10153a */
[----:B---3--:R-:W-:Y:S01]  /*8c560*/  IMAD.WIDE R20, R25, 0x2, R6 ;  /* 0x0000000219147825 */ /* 0x008fe200078e0206 */
[----:B------:R0:W-:Y:S04]  /*8c570*/  @P1 STG.E.U16 desc[UR58][R18.64], R0 ;  /* 0x0000000012001986 */ /* 0x0001e8000c10153a */
[----:B----4-:R1:W-:Y:S01]  /*8c580*/  @P6 STG.E.U16 desc[UR58][R20.64], R15 ;  /* 0x0000000f14006986 */ /* 0x0103e2000c10153a */
[----:B0-----:R-:W-:-:S03]  /*8c590*/  PRMT R0, R15, 0x7632, R0 ;  /* 0x000076320f007816 */ /* 0x001fc60000000000 */
[----:B-1----:R-:W2:Y:S01]  /*8c5a0*/  LDL.LU R15, [R1+0x1200] ;  /* 0x00120000010f7983 */ /* 0x002ea20000300800 */
[C---:B------:R-:W-:Y:S02]  /*8c5b0*/  ISETP.LT.AND P0, PT, R28.reuse, UR4, !P0 ;  /* 0x000000041c007c0c */ /* 0x040fe4000c701270 */
[C---:B------:R-:W-:Y:S02]  /*8c5c0*/  ISETP.LT.AND P5, PT, R3.reuse, UR4, !P2 ;  /* 0x0000000403007c0c */ /* 0x040fe4000d7a1270 */
[----:B------:R-:W-:Y:S01]  /*8c5d0*/  ISETP.LT.AND P2, PT, R28, UR4, !P2 ;  /* 0x000000041c007c0c */ /* 0x000fe2000d741270 */
[----:B------:R-:W-:Y:S01]  /*8c5e0*/  VIADD R23, R2, 0x1f9 ;  /* 0x000001f902177836 */ /* 0x000fe20000000000 */
[----:B------:R-:W-:Y:S01]  /*8c5f0*/  ISETP.LT.AND P6, PT, R3, UR4, !P4 ;  /* 0x0000000403007c0c */ /* 0x000fe2000e7c1270 */
[----:B------:R-:W-:Y:S01]  /*8c600*/  IMAD.WIDE R8, R25, 0x2, R4 ;  /* 0x0000000219087825 */ /* 0x000fe200078e0204 */
[----:B------:R-:W-:Y:S01]  /*8c610*/  ISETP.LT.AND P4, PT, R28, UR4, !P4 ;  /* 0x000000041c007c0c */ /* 0x000fe2000e781270 */
[----:B------:R-:W3:Y:S02]  /*8c620*/  LDL.LU R25, [R1+0x11f8] ;  /* 0x0011f80001197983 */ /* 0x000ee40000300800 */
[----:B------:R-:W-:Y:S01]  /*8c630*/  VIADD R10, R2, 0x1fb ;  /* 0x000001fb020a7836 */ /* 0x000fe20000000000 */
[----:B------:R-:W-:Y:S01]  /*8c640*/  ISETP.GE.AND P3, PT, R23, UR5, PT ;  /* 0x0000000517007c0c */ /* 0x000fe2000bf66270 */
[----:B------:R-:W-:Y:S01]  /*8c650*/  IMAD.WIDE R16, R29, 0x2, R6 ;  /* 0x000000021d107825 */ /* 0x000fe200078e0206 */
[----:B------:R-:W-:Y:S01]  /*8c660*/  PRMT R22, R11, 0x7632, R22 ;  /* 0x000076320b167816 */ /* 0x000fe20000000016 */
[----:B------:R0:W-:Y:S02]  /*8c670*/  @P0 STG.E.U16 desc[UR58][R8.64], R0 ;  /* 0x0000000008000986 */ /* 0x0001e4000c10153a */
[----:B------:R-:W-:Y:S01]  /*8c680*/  IMAD.WIDE R18, R29, 0x2, R4 ;  /* 0x000000021d127825 */ /* 0x000fe200078e0204 */
[----:B------:R-:W-:-:S03]  /*8c690*/  ISETP.GE.AND P0, PT, R10, UR5, PT ;  /* 0x000000050a007c0c */ /* 0x000fc6000bf06270 */
[----:B------:R-:W-:Y:S01]  /*8c6a0*/  VIADD R23, R2, 0x1fa ;  /* 0x000001fa02177836 */ /* 0x000fe20000000000 */
[----:B------:R-:W-:Y:S01]  /*8c6b0*/  @P5 STG.E.U16 desc[UR58][R16.64], R11 ;  /* 0x0000000b10005986 */ /* 0x000fe2000c10153a */
[----:B------:R-:W-:-:S03]  /*8c6c0*/  IMAD.WIDE R20, R26, 0x2, R6 ;  /* 0x000000021a147825 */ /* 0x000fc600078e0206 */
[----:B------:R1:W-:Y:S01]  /*8c6d0*/  @P2 STG.E.U16 desc[UR58][R18.64], R22 ;  /* 0x0000001612002986 */ /* 0x0003e2000c10153a */
[----:B------:R-:W-:Y:S01]  /*8c6e0*/  VIADD R10, R2, 0x1fc ;  /* 0x000001fc020a7836 */ /* 0x000fe20000000000 */
[----:B------:R-:W-:Y:S01]  /*8c6f0*/  ISETP.GE.AND P1, PT, R23, UR5, PT ;  /* 0x0000000517007c0c */ /* 0x000fe2000bf26270 */
[----:B0-----:R-:W-:-:S03]  /*8c700*/  IMAD.WIDE R8, R26, 0x2, R4 ;  /* 0x000000021a087825 */ /* 0x001fc600078e0204 */
[----:B------:R-:W-:Y:S01]  /*8c710*/  ISETP.GE.AND P2, PT, R10, UR5, PT ;  /* 0x000000050a007c0c */ /* 0x000fe2000bf46270 */
[----:B-1----:R-:W4:Y:S04]  /*8c720*/  LDL.LU R22, [R1+0x11fc] ;  /* 0x0011fc0001167983 */ /* 0x002f280000300800 */
[----:B------:R-:W3:Y:S04]  /*8c730*/  LDL.LU R23, [R1+0x3b8] ;  /* 0x0003b80001177983 */ /* 0x000ee80000300800 */
[----:B------:R-:W3:Y:S01]  /*8c740*/  LDL.LU R29, [R1+0x11f0] ;  /* 0x0011f000011d7983 */ /* 0x000ee20000300800 */
[----:B------:R-:W-:-:S02]  /*8c750*/  ISETP.LT.AND P5, PT, R3, UR4, !P3 ;  /* 0x0000000403007c0c */ /* 0x000fc4000dfa1270 */
[----:B------:R-:W-:Y:S01]  /*8c760*/  PRMT R0, R27, 0x7632, R0 ;  /* 0x000076321b007816 */ /* 0x000fe20000000000 */
[----:B------:R0:W-:Y:S01]  /*8c770*/  @P6 STG.E.U16 desc[UR58][R20.64], R27 ;  /* 0x0000001b14006986 */ /* 0x0001e2000c10153a */
[----:B------:R-:W-:-:S03]  /*8c780*/  IMAD.WIDE R10, R24, 0x2, R6 ;  /* 0x00000002180a7825 */ /* 0x000fc600078e0206 */
[----:B------:R1:W-:Y:S01]  /*8c790*/  @P4 STG.E.U16 desc[UR58][R8.64], R0 ;  /* 0x0000000008004986 */ /* 0x0003e2000c10153a */
[----:B------:R-:W-:-:S03]  /*8c7a0*/  IMAD.WIDE R16, R24, 0x2, R4 ;  /* 0x0000000218107825 */ /* 0x000fc600078e0204 */
[----:B0-----:R-:W3:Y:S04]  /*8c7b0*/  LDL.LU R27, [R1+0x11e0] ;  /* 0x0011e000011b7983 */ /* 0x001ee80000300800 */
[----:B------:R-:W3:Y:S04]  /*8c7c0*/  LDL.LU R26, [R1+0x1204] ;  /* 0x00120400011a7983 */ /* 0x000ee80000300800 */
[----:B------:R-:W3:Y:S04]  /*8c7d0*/  LDL.LU R24, [R1+0x3bc] ;  /* 0x0003bc0001187983 */ /* 0x000ee80000300800 */
[----:B-1----:R-:W3:Y:S04]  /*8c7e0*/  LDL.LU R9, [R1+0x3b4] ;  /* 0x0003b40001097983 */ /* 0x002ee80000300800 */
[----:B------:R0:W-:Y:S01]  /*8c7f0*/  @P5 STG.E.U16 desc[UR58][R10.64], R12 ;  /* 0x0000000c0a005986 */ /* 0x0001e2000c10153a */
[----:B--2---:R-:W-:-:S04]  /*8c800*/  IMAD.WIDE R18, R15, 0x2, R6 ;  /* 0x000000020f127825 */ /* 0x004fc800078e0206 */
[----:B0-----:R-:W-:Y:S02]  /*8c810*/  IMAD.WIDE R10, R15, 0x2, R4 ;  /* 0x000000020f0a7825 */ /* 0x001fe400078e0204 */
[----:B------:R-:W2:Y:S01]  /*8c820*/  LDL.LU R15, [R1+0x2050] ;  /* 0x00205000010f7983 */ /* 0x000ea20000300800 */
[----:B------:R-:W-:Y:S02]  /*8c830*/  ISETP.LT.AND P3, PT, R28, UR4, !P3 ;  /* 0x000000041c007c0c */ /* 0x000fe4000df61270 */
[C---:B------:R-:W-:Y:S02]  /*8c840*/  ISETP.LT.AND P6, PT, R3.reuse, UR4, !P1 ;  /* 0x0000000403007c0c */ /* 0x040fe4000cfc1270 */
[----:B------:R-:W-:Y:S02]  /*8c850*/  PRMT R21, R12, 0x7632, R21 ;  /* 0x000076320c157816 */ /* 0x000fe40000000015 */
[----:B------:R-:W-:Y:S02]  /*8c860*/  ISETP.LT.AND P1, PT, R28, UR4, !P1 ;  /* 0x000000041c007c0c */ /* 0x000fe4000cf21270 */
[----:B------:R-:W-:Y:S01]  /*8c870*/  ISETP.LT.AND P5, PT, R3, UR4, !P0 ;  /* 0x0000000403007c0c */ /* 0x000fe2000c7a1270 */
[----:B------:R-:W-:-:S04]  /*8c880*/  VIADD R20, R2, 0x1fd ;  /* 0x000001fd02147836 */ /* 0x000fc80000000000 */
[----:B------:R4:W-:Y:S01]  /*8c890*/  @P3 STG.E.U16 desc[UR58][R16.64], R21 ;  /* 0x0000001510003986 */ /* 0x0009e2000c10153a */
[----:B------:R-:W-:Y:S02]  /*8c8a0*/  ISETP.LT.AND P3, PT, R28, UR4, !P0 ;  /* 0x000000041c007c0c */ /* 0x000fe4000c761270 */
[----:B------:R-:W-:Y:S01]  /*8c8b0*/  ISETP.GE.AND P4, PT, R20, UR5, PT ;  /* 0x0000000514007c0c */ /* 0x000fe2000bf86270 */
[C---:B------:R-:W-:Y:S01]  /*8c8c0*/  VIADD R20, R2.reuse, 0x1fe ;  /* 0x000001fe02147836 */ /* 0x040fe20000000000 */
[----:B------:R-:W-:Y:S01]  /*8c8d0*/  PRMT R12, R13, 0x7632, R12 ;  /* 0x000076320d0c7816 */ /* 0x000fe2000000000c */
[----:B------:R-:W-:-:S03]  /*8c8e0*/  VIADD R2, R2, 0x1ff ;  /* 0x000001ff02027836 */ /* 0x000fc60000000000 */
[----:B------:R-:W-:Y:S01]  /*8c8f0*/  ISETP.GE.AND P0, PT, R20, UR5, PT ;  /* 0x0000000514007c0c */ /* 0x000fe2000bf06270 */
[----:B----4-:R-:W-:Y:S01]  /*8c900*/  IMAD.WIDE R16, R22, 0x2, R4 ;  /* 0x0000000216107825 */ /* 0x010fe200078e0204 */
[----:B---3--:R0:W-:Y:S01]  /*8c910*/  @P6 STG.E.U16 desc[UR58][R18.64], R9 ;  /* 0x0000000912006986 */ /* 0x0081e2000c10153a */
[----:B------:R-:W-:Y:S02]  /*8c920*/  ISETP.LT.AND P6, PT, R3, UR4, !P2 ;  /* 0x0000000403007c0c */ /* 0x000fe4000d7c1270 */
[----:B------:R-:W-:Y:S02]  /*8c930*/  PRMT R0, R9, 0x7632, R0 ;  /* 0x0000763209007816 */ /* 0x000fe40000000000 */
[----:B------:R-:W-:-:S03]  /*8c940*/  ISETP.LT.AND P2, PT, R28, UR4, !P2 ;  /* 0x000000041c007c0c */ /* 0x000fc6000d741270 */
[----:B------:R-:W-:Y:S01]  /*8c950*/  @P1 STG.E.U16 desc[UR58][R10.64], R0 ;  /* 0x000000000a001986 */ /* 0x000fe2000c10153a */
[----:B0-----:R-:W-:-:S04]  /*8c960*/  IMAD.WIDE R8, R22, 0x2, R6 ;  /* 0x0000000216087825 */ /* 0x001fc800078e0206 */
[----:B------:R-:W-:Y:S01]  /*8c970*/  IMAD.WIDE R18, R25, 0x2, R6 ;  /* 0x0000000219127825 */ /* 0x000fe200078e0206 */
[----:B------:R-:W-:Y:S01]  /*8c980*/  @P5 STG.E.U16 desc[UR58][R8.64], R13 ;  /* 0x0000000d08005986 */ /* 0x000fe2000c10153a */
[----:B------:R-:W-:-:S03]  /*8c990*/  ISETP.GE.AND P1, PT, R2, UR5, PT ;  /* 0x0000000502007c0c */ /* 0x000fc6000bf26270 */
[----:B------:R-:W-:Y:S01]  /*8c9a0*/  @P3 STG.E.U16 desc[UR58][R16.64], R12 ;  /* 0x0000000c10003986 */ /* 0x000fe2000c10153a */
[----:B------:R-:W-:-:S03]  /*8c9b0*/  ISETP.LT.AND P5, PT, R3, UR4, !P0 ;  /* 0x0000000403007c0c */ /* 0x000fc6000c7a1270 */
[----:B------:R0:W-:Y:S01]  /*8c9c0*/  @P6 STG.E.U16 desc[UR58][R18.64], R23 ;  /* 0x0000001712006986 */ /* 0x0001e2000c10153a */
[C---:B------:R-:W-:Y:S02]  /*8c9d0*/  ISETP.LT.AND P6, PT, R3.reuse, UR4, !P4 ;  /* 0x0000000403007c0c */ /* 0x040fe4000e7c1270 */
[C---:B------:R-:W-:Y:S02]  /*8c9e0*/  ISETP.LT.AND P4, PT, R28.reuse, UR4, !P4 ;  /* 0x000000041c007c0c */ /* 0x040fe4000e781270 */
[C---:B------:R-:W-:Y:S02]  /*8c9f0*/  ISETP.LT.AND P0, PT, R28.reuse, UR4, !P0 ;  /* 0x000000041c007c0c */ /* 0x040fe4000c701270 */
[----:B------:R-:W-:Y:S02]  /*8ca00*/  ISETP.LT.AND P3, PT, R3, UR4, !P1 ;  /* 0x0000000403007c0c */ /* 0x000fe4000cf61270 */
[----:B------:R-:W-:Y:S01]  /*8ca10*/  ISETP.LT.AND P1, PT, R28, UR4, !P1 ;  /* 0x000000041c007c0c */ /* 0x000fe2000cf21270 */
[----:B------:R-:W-:Y:S01]  /*8ca20*/  IMAD.WIDE R2, R25, 0x2, R4 ;  /* 0x0000000219027825 */ /* 0x000fe200078e0204 */
[----:B0-----:R-:W-:-:S03]  /*8ca30*/  PRMT R19, R23, 0x7632, R19 ;  /* 0x0000763217137816 */ /* 0x001fc60000000013 */
[----:B------:R-:W-:Y:S01]  /*8ca40*/  IMAD.WIDE R10, R29, 0x2, R6 ;  /* 0x000000021d0a7825 */ /* 0x000fe200078e0206 */
[----:B------:R-:W-:-:S03]  /*8ca50*/  PRMT R0, R14, 0x7632, R0 ;  /* 0x000076320e007816 */ /* 0x000fc60000000000 */
[----:B------:R-:W-:Y:S01]  /*8ca60*/  IMAD.WIDE R8, R29, 0x2, R4 ;  /* 0x000000021d087825 */ /* 0x000fe200078e0204 */
[----:B------:R-:W-:Y:S01]  /*8ca70*/  PRMT R18, R24, 0x7632, R18 ;  /* 0x0000763218127816 */ /* 0x000fe20000000012 */
[----:B------:R0:W-:Y:S02]  /*8ca80*/  @P2 STG.E.U16 desc[UR58][R2.64], R19 ;  /* 0x0000001302002986 */ /* 0x0001e4000c10153a */
[C---:B------:R-:W-:Y:S02]  /*8ca90*/  IMAD.WIDE R12, R27.reuse, 0x2, R6 ;  /* 0x000000021b0c7825 */ /* 0x040fe400078e0206 */
[----:B------:R0:W-:Y:S02]  /*8caa0*/  @P6 STG.E.U16 desc[UR58][R10.64], R14 ;  /* 0x0000000e0a006986 */ /* 0x0001e4000c10153a */
[----:B------:R-:W-:Y:S02]  /*8cab0*/  IMAD.WIDE R16, R27, 0x2, R4 ;  /* 0x000000021b107825 */ /* 0x000fe400078e0204 */
[----:B------:R0:W-:Y:S02]  /*8cac0*/  @P4 STG.E.U16 desc[UR58][R8.64], R0 ;  /* 0x0000000008004986 */ /* 0x0001e4000c10153a */
[----:B------:R-:W-:-:S02]  /*8cad0*/  IMAD.WIDE R6, R26, 0x2, R6 ;  /* 0x000000021a067825 */ /* 0x000fc400078e0206 */
[----:B------:R0:W-:Y:S04]  /*8cae0*/  @P5 STG.E.U16 desc[UR58][R12.64], R24 ;  /* 0x000000180c005986 */ /* 0x0001e8000c10153a */
[----:B------:R0:W-:Y:S01]  /*8caf0*/  @P0 STG.E.U16 desc[UR58][R16.64], R18 ;  /* 0x0000001210000986 */ /* 0x0001e2000c10153a */
[----:B------:R-:W-:-:S03]  /*8cb00*/  IMAD.WIDE R4, R26, 0x2, R4 ;  /* 0x000000021a047825 */ /* 0x000fc600078e0204 */
[----:B--2---:R0:W-:Y:S01]  /*8cb10*/  @P3 STG.E.U16 desc[UR58][R6.64], R15 ;  /* 0x0000000f06003986 */ /* 0x0041e2000c10153a */
[----:B------:R-:W-:Y:S05]  /*8cb20*/  @!P1 EXIT ;  /* 0x000000000000994d */ /* 0x000fea0003800000 */
[----:B0-----:R-:W-:-:S05]  /*8cb30*/  PRMT R2, R15, 0x7632, R2 ;  /* 0x000076320f027816 */ /* 0x001fca0000000002 */
[----:B------:R-:W-:Y:S01]  /*8cb40*/  STG.E.U16 desc[UR58][R4.64], R2 ;  /* 0x0000000204007986 */ /* 0x000fe2000c10153a */
[----:B------:R-:W-:Y:S05]  /*8cb50*/  EXIT ;  /* 0x000000000000794d */ /* 0x000fea0003800000 */
.L_x_2:
[----:B------:R-:W-:-:S00]  /*8cb60*/  BRA `(.L_x_2) ;  /* 0xfffffffc00fc7947 */ /* 0x000fc0000383ffff */
[----:B------:R-:W-:-:S00]  /*8cb70*/  NOP ;  /* 0x0000000000007918 */ /* 0x000fc00000000000 */
        /* <DEDUP_REMOVED lines=8> */
.L_x_3:


//--------------------- .nv.shared.matmul_kernel  --------------------------
	.section	.nv.shared.matmul_kernel,"aw",@nobits
	.sectionflags	@""
	.align	16
	.zero		1024


//--------------------- .nv.shared.reserved.0     --------------------------
	.section	.nv.shared.reserved.0,"aw",@nobits
	.weak		__nv_reservedSMEM_offset_0_alias
	.size		__nv_reservedSMEM_offset_0_alias, 0, 64
	.other		__nv_reservedSMEM_offset_0_alias,@"STO_CUDA_RESERVED_SHARED STV_DEFAULT"
__nv_reservedSMEM_offset_0_alias:
	.zero		0
	.zero		64


//--------------------- .nv.constant0.matmul_kernel --------------------------
	.section	.nv.constant0.matmul_kernel,"a",@progbits
	.sectionflags	@""
	.align	4
.nv.constant0.matmul_kernel:
	.zero		976


//--------------------- SYMBOLS --------------------------

	.type		.nv.reservedSmem.offset0,@object
	.size		.nv.reservedSmem.offset0,0x4
	.type		.nv.reservedSmem.cap,@object
	.size		.nv.reservedSmem.cap,0x4
